	.target	sm_90a

	.elftype	@"ET_EXEC"


//--------------------- .note.nv.tkinfo           --------------------------
	.section	.note.nv.tkinfo,"",@"SHT_NOTE"
	.sectionflags	@"SHF_NOTE_NV_TKINFO"
	.tkinfo
        /*0018*/ 	.word	0x00000002
        /*0030*/ 	.string	""
        /*0030*/ 	.string	"ptxas"
        /*0030*/ 	.string	"Cuda compilation tools, release 13.0, V13.0.88"
        /*0030*/ 	.string	"Build cuda_13.0.r13.0/compiler.36424714_0"
        /*0030*/ 	.string	"-arch sm_90a -m 64 "



//--------------------- .note.nv.cuinfo           --------------------------
	.section	.note.nv.cuinfo,"",@"SHT_NOTE"
	.sectionflags	@"SHF_NOTE_NV_CUINFO"
        /*0018*/ 	.short	0x0002
        /*001a*/ 	.short	0x005a
        /*001c*/ 	.short	0x0082
	.zero		2


//--------------------- .nv.info                  --------------------------
	.section	.nv.info,"",@"SHT_CUDA_INFO"
	.align	4


	//----- nvinfo : EIATTR_REGCOUNT
	.align		4
        /*0000*/ 	.byte	0x04, 0x2f
        /*0002*/ 	.short	(.L_16 - .L_15)
	.align		4
.L_15:
        /*0004*/ 	.word	index@(_ZN7cutlass13device_kernelINS_4fmha6kernel28FmhaKernelTmaWarpSpecializedINS1_10collective33FmhaBwdMainloopTmaWarpSpecializedINS_6half_tEfN4cute5tupleIJNS7_1CILi64EEENS9_ILi128EEENS9_ILi512EEEEEENS4_16FusionBwdAdapterINS4_13DefaultFusionEEEJEEENS4_17FmhaBwdEpilogueKVIS6_fNS8_IJSA_SC_SA_EEEEENS2_23TileSchedulerBwdAdapterINS2_23IndividualTileSchedulerEEEJEEEEEvNT_6ParamsE)
        /*0008*/ 	.word	0x000000a8


	//----- nvinfo : EIATTR_FRAME_SIZE
	.align		4
.L_16:
        /*000c*/ 	.byte	0x04, 0x11
        /*000e*/ 	.short	(.L_18 - .L_17)
	.align		4
.L_17:
        /*0010*/ 	.word	index@(_ZN7cutlass13device_kernelINS_4fmha6kernel28FmhaKernelTmaWarpSpecializedINS1_10collective33FmhaBwdMainloopTmaWarpSpecializedINS_6half_tEfN4cute5tupleIJNS7_1CILi64EEENS9_ILi128EEENS9_ILi512EEEEEENS4_16FusionBwdAdapterINS4_13DefaultFusionEEEJEEENS4_17FmhaBwdEpilogueKVIS6_fNS8_IJSA_SC_SA_EEEEENS2_23TileSchedulerBwdAdapterINS2_23IndividualTileSchedulerEEEJEEEEEvNT_6ParamsE)
        /*0014*/ 	.word	0x00001c50


	//----- nvinfo : EIATTR_MIN_STACK_SIZE
	.align		4
.L_18:
        /*0018*/ 	.byte	0x04, 0x12
        /*001a*/ 	.short	(.L_20 - .L_19)
	.align		4
.L_19:
        /*001c*/ 	.word	index@(_ZN7cutlass13device_kernelINS_4fmha6kernel28FmhaKernelTmaWarpSpecializedINS1_10collective33FmhaBwdMainloopTmaWarpSpecializedINS_6half_tEfN4cute5tupleIJNS7_1CILi64EEENS9_ILi128EEENS9_ILi512EEEEEENS4_16FusionBwdAdapterINS4_13DefaultFusionEEEJEEENS4_17FmhaBwdEpilogueKVIS6_fNS8_IJSA_SC_SA_EEEEENS2_23TileSchedulerBwdAdapterINS2_23IndividualTileSchedulerEEEJEEEEEvNT_6ParamsE)
        /*0020*/ 	.word	0x00001c50
.L_20:


//--------------------- .nv.compat                --------------------------
	.section	.nv.compat,"",@"SHT_CUDA_COMPAT_INFO"
	.align	4
        /*0000*/ 	.byte	0x02, 0x09, 0x01, 0x00, 0x02, 0x02, 0x04, 0x00, 0x02, 0x05, 0x05, 0x00, 0x03, 0x07, 0x01, 0x01
        /*0010*/ 	.byte	0x02, 0x03, 0x01, 0x00, 0x02, 0x06, 0x01, 0x00, 0x04, 0x0b, 0x08, 0x00, 0x00, 0x00, 0x00, 0x00
        /*0020*/ 	.byte	0x00, 0x00, 0x00, 0x00


//--------------------- .nv.info._ZN7cutlass13device_kernelINS_4fmha6kernel28FmhaKernelTmaWarpSpecializedINS1_10collective33FmhaBwdMainloopTmaWarpSpecializedINS_6half_tEfN4cute5tupleIJNS7_1CILi64EEENS9_ILi128EEENS9_ILi512EEEEEENS4_16FusionBwdAdapterINS4_13DefaultFusionEEEJEEENS4_17FmhaBwdEpilogueKVIS6_fNS8_IJSA_SC_SA_EEEEENS2_23TileSchedulerBwdAdapterINS2_23IndividualTileSchedulerEEEJEEEEEvNT_6ParamsE --------------------------
	.section	.nv.info._ZN7cutlass13device_kernelINS_4fmha6kernel28FmhaKernelTmaWarpSpecializedINS1_10collective33FmhaBwdMainloopTmaWarpSpecializedINS_6half_tEfN4cute5tupleIJNS7_1CILi64EEENS9_ILi128EEENS9_ILi512EEEEEENS4_16FusionBwdAdapterINS4_13DefaultFusionEEEJEEENS4_17FmhaBwdEpilogueKVIS6_fNS8_IJSA_SC_SA_EEEEENS2_23TileSchedulerBwdAdapterINS2_23IndividualTileSchedulerEEEJEEEEEvNT_6ParamsE,"",@"SHT_CUDA_INFO"
	.sectionflags	@""
	.align	4


	//----- nvinfo : EIATTR_CUDA_API_VERSION
	.align		4
        /*0000*/ 	.byte	0x04, 0x37
        /*0002*/ 	.short	(.L_22 - .L_21)
.L_21:
        /*0004*/ 	.word	0x00000082


	//----- nvinfo : EIATTR_KPARAM_INFO
	.align		4
.L_22:
        /*0008*/ 	.byte	0x04, 0x17
        /*000a*/ 	.short	(.L_24 - .L_23)
.L_23:
        /*000c*/ 	.word	0x00000000
        /*0010*/ 	.short	0x0000
        /*0012*/ 	.short	0x0070
        /*0014*/ 	.byte	0x00, 0xf0, 0x01, 0x3a


	//----- nvinfo : EIATTR_SPARSE_MMA_MASK
	.align		4
.L_24:
        /*0018*/ 	.byte	0x03, 0x50
        /*001a*/ 	.short	0x0000


	//----- nvinfo : EIATTR_MAXREG_COUNT
	.align		4
        /*001c*/ 	.byte	0x03, 0x1b
        /*001e*/ 	.short	0x00a8


	//----- nvinfo : EIATTR_NUM_BARRIERS
	.align		4
        /*0020*/ 	.byte	0x02, 0x4c
        /*0022*/ 	.byte	0x02
	.zero		1


	//----- nvinfo : EIATTR_EXTERNS
	.align		4
        /*0024*/ 	.byte	0x04, 0x0f
        /*0026*/ 	.short	(.L_26 - .L_25)


	//   ....[0]....
	.align		4
.L_25:
        /*0028*/ 	.word	index@(__assertfail)


	//----- nvinfo : EIATTR_ANNOTATIONS
	.align		4
.L_26:
        /*002c*/ 	.byte	0x04, 0x55
        /*002e*/ 	.short	(.L_28 - .L_27)


	//   ....[0]....
.L_27:
        /*0030*/ 	.word	0x00000001
        /*0034*/ 	.byte	0x00, 0x0f, 0x00, 0x00, 0x01, 0x00, 0x00, 0x00, 0x40, 0x0f, 0x00, 0x00, 0x01, 0x00, 0x00, 0x00
        /* <DEDUP_REMOVED lines=1834> */
        /*72e4*/ 	.byte	0xb0, 0x2b, 0x02, 0x00


	//----- nvinfo : EIATTR_MERCURY_ISA_VERSION
	.align		4
.L_28:
        /*72e8*/ 	.byte	0x03, 0x5f
        /*72ea*/ 	.short	0x0101


	//----- nvinfo : EIATTR_INT_WARP_WIDE_INSTR_OFFSETS
	.align		4
        /*72ec*/ 	.byte	0x04, 0x31
        /*72ee*/ 	.short	(.L_30 - .L_29)


	//   ....[0]....
.L_29:
        /*72f0*/ 	.word	0x000007e0


	//   ....[1]....
        /*72f4*/ 	.word	0x000007f0


	//   ....[2]....
        /*72f8*/ 	.word	0x00000800


	//   ....[3]....
        /*72fc*/ 	.word	0x00000810


	//   ....[4]....
        /*7300*/ 	.word	0x00000820


	//----- nvinfo : EIATTR_COOP_GROUP_MASK_REGIDS
	.align		4
.L_30:
        /*7304*/ 	.byte	0x04, 0x29
        /*7306*/ 	.short	(.L_32 - .L_31)


	//   ....[0]....
.L_31:
        /*7308*/ 	.word	0xffffffff


	//   ....[1]....
        /*730c*/ 	.word	0xffffffff


	//   ....[2]....
        /*7310*/ 	.word	0xffffffff


	//   ....[3]....
        /*7314*/ 	.word	0xffffffff


	//   ....[4]....
        /*7318*/ 	.word	0xffffffff


	//   ....[5]....
        /*731c*/ 	.word	0xffffffff


	//----- nvinfo : EIATTR_COOP_GROUP_INSTR_OFFSETS
	.align		4
.L_32:
        /*7320*/ 	.byte	0x04, 0x28
        /*7322*/ 	.short	(.L_34 - .L_33)


	//   ....[0]....
.L_33:
        /*7324*/ 	.word	0x00000060


	//   ....[1]....
        /*7328*/ 	.word	0x00000090


	//   ....[2]....
        /*732c*/ 	.word	0x00000250


	//   ....[3]....
        /*7330*/ 	.word	0x00000480


	//   ....[4]....
        /*7334*/ 	.word	0x00000620


	//   ....[5]....
        /*7338*/ 	.word	0x00000780


	//----- nvinfo : EIATTR_REG_RECONFIG
	.align		4
.L_34:
        /*733c*/ 	.byte	0x01, 0x54
	.zero		2


	//----- nvinfo : EIATTR_SYSCALL_OFFSETS
	.align		4
        /*7340*/ 	.byte	0x04, 0x46
        /*7342*/ 	.short	(.L_36 - .L_35)


	//   ....[0]....
.L_35:
        /*7344*/ 	.word	0x0001b7a0


	//   ....[1]....
        /*7348*/ 	.word	0x0001b8f0


	//   ....[2]....
        /*734c*/ 	.word	0x0001ec10


	//   ....[3]....
        /*7350*/ 	.word	0x0001ed40


	//----- nvinfo : EIATTR_MBARRIER_INSTR_OFFSETS
	.align		4
.L_36:
        /*7354*/ 	.byte	0x04, 0x39
        /*7356*/ 	.short	(.L_38 - .L_37)


	//   ....[0]....
.L_37:
        /*7358*/ 	.word	0x000003f0
        /*735c*/ 	.word	0x000000ff
        /*7360*/ 	.word	0x000c4440
        /*7364*/ 	.short	0x0100
        /*7366*/ 	.byte	0x05
	.zero		1


	//   ....[1]....
        /*7368*/ 	.word	0x00000400
        /*736c*/ 	.word	0x000000ff
        /*7370*/ 	.word	0x000c4460
        /*7374*/ 	.short	0x0100
        /*7376*/ 	.byte	0x05
	.zero		1


	//   ....[2]....
        /*7378*/ 	.word	0x00000410
        /*737c*/ 	.word	0x000000ff
        /*7380*/ 	.word	0x000c4448
        /*7384*/ 	.short	0x0100
        /*7386*/ 	.byte	0x05
	.zero		1


	//   ....[3]....
        /*7388*/ 	.word	0x00000420
        /*738c*/ 	.word	0x000000ff
        /*7390*/ 	.word	0x000c4468
        /*7394*/ 	.short	0x0100
        /*7396*/ 	.byte	0x05
	.zero		1


	//   ....[4]....
        /*7398*/ 	.word	0x00000430
        /*739c*/ 	.word	0x000000ff
        /*73a0*/ 	.word	0x000c4450
        /*73a4*/ 	.short	0x0100
        /*73a6*/ 	.byte	0x05
	.zero		1


	//   ....[5]....
        /*73a8*/ 	.word	0x00000440
        /*73ac*/ 	.word	0x000000ff
        /*73b0*/ 	.word	0x000c4470
        /*73b4*/ 	.short	0x0100
        /*73b6*/ 	.byte	0x05
	.zero		1


	//   ....[6]....
        /*73b8*/ 	.word	0x00000450
        /*73bc*/ 	.word	0x000000ff
        /*73c0*/ 	.word	0x000c4458
        /*73c4*/ 	.short	0x0100
        /*73c6*/ 	.byte	0x05
	.zero		1


	//   ....[7]....
        /*73c8*/ 	.word	0x00000460
        /*73cc*/ 	.word	0x000000ff
        /*73d0*/ 	.word	0x000c4478
        /*73d4*/ 	.short	0x0100
        /*73d6*/ 	.byte	0x05
	.zero		1


	//   ....[8]....
        /*73d8*/ 	.word	0x00000590
        /*73dc*/ 	.word	0x000000ff
        /*73e0*/ 	.word	0x000c4400
        /*73e4*/ 	.short	0x0100
        /*73e6*/ 	.byte	0x05
	.zero		1


	//   ....[9]....
        /*73e8*/ 	.word	0x000005a0
        /*73ec*/ 	.word	0x000000ff
        /*73f0*/ 	.word	0x000c4420
        /*73f4*/ 	.short	0x0100
        /*73f6*/ 	.byte	0x05
	.zero		1


	//   ....[10]....
        /*73f8*/ 	.word	0x000005b0
        /*73fc*/ 	.word	0x000000ff
        /*7400*/ 	.word	0x000c4408
        /*7404*/ 	.short	0x0100
        /*7406*/ 	.byte	0x05
	.zero		1


	//   ....[11]....
        /*7408*/ 	.word	0x000005c0
        /*740c*/ 	.word	0x000000ff
        /*7410*/ 	.word	0x000c4428
        /*7414*/ 	.short	0x0100
        /*7416*/ 	.byte	0x05
	.zero		1


	//   ....[12]....
        /*7418*/ 	.word	0x000005d0
        /*741c*/ 	.word	0x000000ff
        /*7420*/ 	.word	0x000c4410
        /*7424*/ 	.short	0x0100
        /*7426*/ 	.byte	0x05
	.zero		1


	//   ....[13]....
        /*7428*/ 	.word	0x000005e0
        /*742c*/ 	.word	0x000000ff
        /*7430*/ 	.word	0x000c4430
        /*7434*/ 	.short	0x0100
        /*7436*/ 	.byte	0x05
	.zero		1


	//   ....[14]....
        /*7438*/ 	.word	0x000005f0
        /*743c*/ 	.word	0x000000ff
        /*7440*/ 	.word	0x000c4418
        /*7444*/ 	.short	0x0100
        /*7446*/ 	.byte	0x05
	.zero		1


	//   ....[15]....
        /*7448*/ 	.word	0x00000600
        /*744c*/ 	.word	0x000000ff
        /*7450*/ 	.word	0x000c4438
        /*7454*/ 	.short	0x0100
        /*7456*/ 	.byte	0x05
	.zero		1


	//   ....[16]....
        /*7458*/ 	.word	0x00000730
        /*745c*/ 	.word	0x000000ff
        /*7460*/ 	.word	0x000c4480
        /*7464*/ 	.short	0x0100
        /*7466*/ 	.byte	0x05
	.zero		1


	//   ....[17]....
        /*7468*/ 	.word	0x00000740
        /*746c*/ 	.word	0x000000ff
        /*7470*/ 	.word	0x000c4490
        /*7474*/ 	.short	0x0100
        /*7476*/ 	.byte	0x05
	.zero		1


	//   ....[18]....
        /*7478*/ 	.word	0x00000750
        /*747c*/ 	.word	0x000000ff
        /*7480*/ 	.word	0x000c4488
        /*7484*/ 	.short	0x0100
        /*7486*/ 	.byte	0x05
	.zero		1


	//   ....[19]....
        /*7488*/ 	.word	0x00000760
        /*748c*/ 	.word	0x000000ff
        /*7490*/ 	.word	0x000c4498
        /*7494*/ 	.short	0x0100
        /*7496*/ 	.byte	0x05
	.zero		1


	//   ....[20]....
        /*7498*/ 	.word	0x000008c0
        /*749c*/ 	.word	0x000000ff
        /*74a0*/ 	.word	0x000c44a0
        /*74a4*/ 	.short	0x0100
        /*74a6*/ 	.byte	0x05
	.zero		1


	//   ....[21]....
        /*74a8*/ 	.word	0x000008d0
        /*74ac*/ 	.word	0x000000ff
        /*74b0*/ 	.word	0x000c44a8
        /*74b4*/ 	.short	0x0100
        /*74b6*/ 	.byte	0x05
	.zero		1


	//   ....[22]....
        /*74b8*/ 	.word	0x000008e0
        /*74bc*/ 	.word	0x000000ff
        /*74c0*/ 	.word	0x000c44b0
        /*74c4*/ 	.short	0x0100
        /*74c6*/ 	.byte	0x05
	.zero		1


	//   ....[23]....
        /*74c8*/ 	.word	0x000008f0
        /*74cc*/ 	.word	0x000000ff
        /*74d0*/ 	.word	0x000c44b8
        /*74d4*/ 	.short	0x0100
        /*74d6*/ 	.byte	0x05
	.zero		1


	//   ....[24]....
        /*74d8*/ 	.word	0x000009f0
        /*74dc*/ 	.word	0x000000ff
        /*74e0*/ 	.word	0x000c44d0
        /*74e4*/ 	.short	0x0100
        /*74e6*/ 	.byte	0x05
	.zero		1


	//   ....[25]....
        /*74e8*/ 	.word	0x00000a00
        /*74ec*/ 	.word	0x000000ff
        /*74f0*/ 	.word	0x000c44f0
        /*74f4*/ 	.short	0x0100
        /*74f6*/ 	.byte	0x05
	.zero		1


	//   ....[26]....
        /*74f8*/ 	.word	0x00000a10
        /*74fc*/ 	.word	0x000000ff
        /*7500*/ 	.word	0x000c44d8
        /*7504*/ 	.short	0x0100
        /*7506*/ 	.byte	0x05
	.zero		1


	//   ....[27]....
        /*7508*/ 	.word	0x00000a20
        /*750c*/ 	.word	0x000000ff
        /*7510*/ 	.word	0x000c44f8
        /*7514*/ 	.short	0x0100
        /*7516*/ 	.byte	0x05
	.zero		1


	//   ....[28]....
        /*7518*/ 	.word	0x00000a30
        /*751c*/ 	.word	0x000000ff
        /*7520*/ 	.word	0x000c44e0
        /*7524*/ 	.short	0x0100
        /*7526*/ 	.byte	0x05
	.zero		1


	//   ....[29]....
        /*7528*/ 	.word	0x00000a40
        /*752c*/ 	.word	0x000000ff
        /*7530*/ 	.word	0x000c4500
        /*7534*/ 	.short	0x0100
        /*7536*/ 	.byte	0x05
	.zero		1


	//   ....[30]....
        /*7538*/ 	.word	0x00000a50
        /*753c*/ 	.word	0x000000ff
        /*7540*/ 	.word	0x000c44e8
        /*7544*/ 	.short	0x0100
        /*7546*/ 	.byte	0x05
	.zero		1


	//   ....[31]....
        /*7548*/ 	.word	0x00000a60
        /*754c*/ 	.word	0x000000ff
        /*7550*/ 	.word	0x000c4508
        /*7554*/ 	.short	0x0100
        /*7556*/ 	.byte	0x05
	.zero		1


	//   ....[32]....
        /*7558*/ 	.word	0x00000e50
        /*755c*/ 	.word	0x000000ff
        /*7560*/ 	.word	0x000c4440
        /*7564*/ 	.short	0x010a
        /*7566*/ 	.byte	0x20
	.zero		1


	//   ....[33]....
        /*7568*/ 	.word	0x00000e90
        /*756c*/ 	.word	0x000000ff
        /*7570*/ 	.word	0x000c4448
        /*7574*/ 	.short	0x010a
        /*7576*/ 	.byte	0x20
	.zero		1


	//   ....[34]....
        /*7578*/ 	.word	0x00003200
        /*757c*/ 	.word	0x000000ff
        /*7580*/ 	.word	0x000c4400
        /*7584*/ 	.short	0x010a
        /*7586*/ 	.byte	0x09
	.zero		1


	//   ....[35]....
        /*7588*/ 	.word	0x00004160
        /*758c*/ 	.word	0x000000ff
        /*7590*/ 	.word	0x000c4400
        /*7594*/ 	.short	0x010a
        /*7596*/ 	.byte	0x0c
	.zero		1


	//   ....[36]....
        /*7598*/ 	.word	0x00005910
        /*759c*/ 	.word	0x000000ff
        /*75a0*/ 	.word	0x00000000
        /*75a4*/ 	.short	0x010a
        /*75a6*/ 	.byte	0x0b
	.zero		1


	//   ....[37]....
        /*75a8*/ 	.word	0x000064c0
        /*75ac*/ 	.word	0x000000ff
        /*75b0*/ 	.word	0x00000000
        /*75b4*/ 	.short	0x0101
        /*75b6*/ 	.byte	0x0c
	.zero		1


	//   ....[38]....
        /*75b8*/ 	.word	0x0000af10
        /*75bc*/ 	.word	0x000000ff
        /*75c0*/ 	.word	0x000c44a0
        /*75c4*/ 	.short	0x010a
        /*75c6*/ 	.byte	0x0c
	.zero		1


	//   ....[39]....
        /*75c8*/ 	.word	0x0000b100
        /*75cc*/ 	.word	0x000000ff
        /*75d0*/ 	.word	0x000c44a0
        /*75d4*/ 	.short	0x0101
        /*75d6*/ 	.byte	0x0c
	.zero		1


	//   ....[40]....
        /*75d8*/ 	.word	0x0000e2b0
        /*75dc*/ 	.word	0x000000ff
        /*75e0*/ 	.word	0x000c4490
        /*75e4*/ 	.short	0x010a
        /*75e6*/ 	.byte	0x05
	.zero		1


	//   ....[41]....
        /*75e8*/ 	.word	0x0000e2f0
        /*75ec*/ 	.word	0x000000ff
        /*75f0*/ 	.word	0x000c4480
        /*75f4*/ 	.short	0x0101
        /*75f6*/ 	.byte	0x05
	.zero		1


	//   ....[42]....
        /*75f8*/ 	.word	0x0000e350
        /*75fc*/ 	.word	0x000000ff
        /*7600*/ 	.word	0x00000000
        /*7604*/ 	.short	0x010a
        /*7606*/ 	.byte	0x0c
	.zero		1


	//   ....[43]....
        /*7608*/ 	.word	0x00016e00
        /*760c*/ 	.word	0x000000ff
        /*7610*/ 	.word	0x00000000
        /*7614*/ 	.short	0x0101
        /*7616*/ 	.byte	0x0a
	.zero		1


	//   ....[44]....
        /*7618*/ 	.word	0x00016e60
        /*761c*/ 	.word	0x000000ff
        /*7620*/ 	.word	0x000c4490
        /*7624*/ 	.short	0x010a
        /*7626*/ 	.byte	0x0d
	.zero		1


	//   ....[45]....
        /*7628*/ 	.word	0x0001b0e0
        /*762c*/ 	.word	0x000000ff
        /*7630*/ 	.word	0x000c4480
        /*7634*/ 	.short	0x0101
        /*7636*/ 	.byte	0x0d
	.zero		1


	//   ....[46]....
        /*7638*/ 	.word	0x0001b210
        /*763c*/ 	.word	0x000000ff
        /*7640*/ 	.word	0x00000000
        /*7644*/ 	.short	0x0101
        /*7646*/ 	.byte	0x05
	.zero		1


	//   ....[47]....
        /*7648*/ 	.word	0x0001b2c0
        /*764c*/ 	.word	0x000000ff
        /*7650*/ 	.word	0x00000000
        /*7654*/ 	.short	0x0101
        /*7656*/ 	.byte	0x05
	.zero		1


	//   ....[48]....
        /*7658*/ 	.word	0x0001b410
        /*765c*/ 	.word	0x000000ff
        /*7660*/ 	.word	0x00000000
        /*7664*/ 	.short	0x0101
        /*7666*/ 	.byte	0x05
	.zero		1


	//   ....[49]....
        /*7668*/ 	.word	0x0001b480
        /*766c*/ 	.word	0x000000ff
        /*7670*/ 	.word	0x00000000
        /*7674*/ 	.short	0x0101
        /*7676*/ 	.byte	0x20
	.zero		1


	//   ....[50]....
        /*7678*/ 	.word	0x0001b530
        /*767c*/ 	.word	0x000000ff
        /*7680*/ 	.word	0x000c4490
        /*7684*/ 	.short	0x010a
        /*7686*/ 	.byte	0x05
	.zero		1


	//   ....[51]....
        /*7688*/ 	.word	0x0001b5f0
        /*768c*/ 	.word	0x000000ff
        /*7690*/ 	.word	0x000c4490
        /*7694*/ 	.short	0x010a
        /*7696*/ 	.byte	0x04
	.zero		1


	//   ....[52]....
        /*7698*/ 	.word	0x0001b680
        /*769c*/ 	.word	0x000000ff
        /*76a0*/ 	.word	0x000c44a0
        /*76a4*/ 	.short	0x010a
        /*76a6*/ 	.byte	0x04
	.zero		1


	//   ....[53]....
        /*76a8*/ 	.word	0x00021f20
        /*76ac*/ 	.word	0x000000ff
        /*76b0*/ 	.word	0x000c44a0
        /*76b4*/ 	.short	0x0101
        /*76b6*/ 	.byte	0x25
	.zero		1


	//   ....[54]....
        /*76b8*/ 	.word	0x00022180
        /*76bc*/ 	.word	0x000000ff
        /*76c0*/ 	.word	0x000c4480
        /*76c4*/ 	.short	0x010a
        /*76c6*/ 	.byte	0x04
	.zero		1


	//   ....[55]....
        /*76c8*/ 	.word	0x00022270
        /*76cc*/ 	.word	0x000000ff
        /*76d0*/ 	.word	0x00000000
        /*76d4*/ 	.short	0x0101
        /*76d6*/ 	.byte	0x04
	.zero		1


	//   ....[56]....
        /*76d8*/ 	.word	0x000252d0
        /*76dc*/ 	.word	0x000000ff
        /*76e0*/ 	.word	0x00000000
        /*76e4*/ 	.short	0x0101
        /*76e6*/ 	.byte	0x0e
	.zero		1


	//   ....[57]....
        /*76e8*/ 	.word	0x000253d0
        /*76ec*/ 	.word	0x00000004
        /*76f0*/ 	.word	0x000c4460
        /*76f4*/ 	.short	0x010a
        /*76f6*/ 	.byte	0x3f
	.zero		1


	//   ....[58]....
        /*76f8*/ 	.word	0x00025850
        /*76fc*/ 	.word	0x00000005
        /*7700*/ 	.word	0x000c4420
        /*7704*/ 	.short	0x010a
        /*7706*/ 	.byte	0x3f
	.zero		1


	//   ....[59]....
        /*7708*/ 	.word	0x00025e50
        /*770c*/ 	.word	0x00000005
        /*7710*/ 	.word	0x000c4460
        /*7714*/ 	.short	0x010a
        /*7716*/ 	.byte	0x3f
	.zero		1


	//   ....[60]....
        /*7718*/ 	.word	0x00026350
        /*771c*/ 	.word	0x00000006
        /*7720*/ 	.word	0x000c4460
        /*7724*/ 	.short	0x010a
        /*7726*/ 	.byte	0x3f
	.zero		1


	//   ....[61]....
        /*7728*/ 	.word	0x000268a0
        /*772c*/ 	.word	0x00000006
        /*7730*/ 	.word	0x000c4420
        /*7734*/ 	.short	0x010a
        /*7736*/ 	.byte	0x3f
	.zero		1


	//   ....[62]....
        /*7738*/ 	.word	0x00026f90
        /*773c*/ 	.word	0x00000006
        /*7740*/ 	.word	0x000c4460
        /*7744*/ 	.short	0x010a
        /*7746*/ 	.byte	0x3f
	.zero		1


	//   ....[63]....
        /*7748*/ 	.word	0x00027540
        /*774c*/ 	.word	0x00000006
        /*7750*/ 	.word	0x000c4420
        /*7754*/ 	.short	0x010a
        /*7756*/ 	.byte	0x3f
	.zero		1


	//   ....[64]....
        /*7758*/ 	.word	0x00027bc0
        /*775c*/ 	.word	0x00000006
        /*7760*/ 	.word	0x000c4420
        /*7764*/ 	.short	0x010a
        /*7766*/ 	.byte	0x3f
	.zero		1


	//   ....[65]....
        /*7768*/ 	.word	0x00028230
        /*776c*/ 	.word	0x00000003
        /*7770*/ 	.word	0x000c4440
        /*7774*/ 	.short	0x010a
        /*7776*/ 	.byte	0x3f
	.zero		1


	//   ....[66]....
        /*7778*/ 	.word	0x00028290
        /*777c*/ 	.word	0x00000003
        /*7780*/ 	.word	0x000c4448
        /*7784*/ 	.short	0x010a
        /*7786*/ 	.byte	0x3f
	.zero		1


	//   ....[67]....
        /*7788*/ 	.word	0x000282f0
        /*778c*/ 	.word	0x00000002
        /*7790*/ 	.word	0x000c4400
        /*7794*/ 	.short	0x010a
        /*7796*/ 	.byte	0x3f
	.zero		1


	//   ....[68]....
        /*7798*/ 	.word	0x00028350
        /*779c*/ 	.word	0x00000002
        /*77a0*/ 	.word	0x000c4400
        /*77a4*/ 	.short	0x010a
        /*77a6*/ 	.byte	0x3f
	.zero		1


	//   ....[69]....
        /*77a8*/ 	.word	0x000283b0
        /*77ac*/ 	.word	0x00000038
        /*77b0*/ 	.word	0x00000000
        /*77b4*/ 	.short	0x010a
        /*77b6*/ 	.byte	0x3f
	.zero		1


	//   ....[70]....
        /*77b8*/ 	.word	0x00028410
        /*77bc*/ 	.word	0x0000000a
        /*77c0*/ 	.word	0x000c44a0
        /*77c4*/ 	.short	0x010a
        /*77c6*/ 	.byte	0x3f
	.zero		1


	//   ....[71]....
        /*77c8*/ 	.word	0x00028470
        /*77cc*/ 	.word	0x00000002
        /*77d0*/ 	.word	0x000c4490
        /*77d4*/ 	.short	0x010a
        /*77d6*/ 	.byte	0x3f
	.zero		1


	//   ....[72]....
        /*77d8*/ 	.word	0x000284d0
        /*77dc*/ 	.word	0x00000002
        /*77e0*/ 	.word	0x00000000
        /*77e4*/ 	.short	0x010a
        /*77e6*/ 	.byte	0x3f
	.zero		1


	//   ....[73]....
        /*77e8*/ 	.word	0x00028530
        /*77ec*/ 	.word	0x00000002
        /*77f0*/ 	.word	0x000c4490
        /*77f4*/ 	.short	0x010a
        /*77f6*/ 	.byte	0x3f
	.zero		1


	//   ....[74]....
        /*77f8*/ 	.word	0x00028590
        /*77fc*/ 	.word	0x00000003
        /*7800*/ 	.word	0x000c4490
        /*7804*/ 	.short	0x010a
        /*7806*/ 	.byte	0x3f
	.zero		1


	//   ....[75]....
        /*7808*/ 	.word	0x000285f0
        /*780c*/ 	.word	0x00000002
        /*7810*/ 	.word	0x000c4490
        /*7814*/ 	.short	0x010a
        /*7816*/ 	.byte	0x3f
	.zero		1


	//   ....[76]....
        /*7818*/ 	.word	0x00028650
        /*781c*/ 	.word	0x00000002
        /*7820*/ 	.word	0x000c44a0
        /*7824*/ 	.short	0x010a
        /*7826*/ 	.byte	0x3f
	.zero		1


	//   ....[77]....
        /*7828*/ 	.word	0x000286b0
        /*782c*/ 	.word	0x00000005
        /*7830*/ 	.word	0x000c4480
        /*7834*/ 	.short	0x010a
        /*7836*/ 	.byte	0x3f
	.zero		1


	//   ....[78]....
        /*7838*/ 	.word	0x00028700
        /*783c*/ 	.word	0x00000004
        /*7840*/ 	.word	0x000c4460
        /*7844*/ 	.short	0x010a
        /*7846*/ 	.byte	0x3f
	.zero		1


	//   ....[79]....
        /*7848*/ 	.word	0x00028750
        /*784c*/ 	.word	0x00000005
        /*7850*/ 	.word	0x000c4420
        /*7854*/ 	.short	0x010a
        /*7856*/ 	.byte	0x3f
	.zero		1


	//   ....[80]....
        /*7858*/ 	.word	0x000287a0
        /*785c*/ 	.word	0x00000005
        /*7860*/ 	.word	0x000c4460
        /*7864*/ 	.short	0x010a
        /*7866*/ 	.byte	0x3f
	.zero		1


	//   ....[81]....
        /*7868*/ 	.word	0x000287f0
        /*786c*/ 	.word	0x00000006
        /*7870*/ 	.word	0x000c4460
        /*7874*/ 	.short	0x010a
        /*7876*/ 	.byte	0x3f
	.zero		1


	//   ....[82]....
        /*7878*/ 	.word	0x00028840
        /*787c*/ 	.word	0x00000006
        /*7880*/ 	.word	0x000c4420
        /*7884*/ 	.short	0x010a
        /*7886*/ 	.byte	0x3f
	.zero		1


	//   ....[83]....
        /*7888*/ 	.word	0x00028890
        /*788c*/ 	.word	0x00000006
        /*7890*/ 	.word	0x000c4460
        /*7894*/ 	.short	0x010a
        /*7896*/ 	.byte	0x3f
	.zero		1


	//   ....[84]....
        /*7898*/ 	.word	0x000288e0
        /*789c*/ 	.word	0x00000006
        /*78a0*/ 	.word	0x000c4420
        /*78a4*/ 	.short	0x010a
        /*78a6*/ 	.byte	0x3f
	.zero		1


	//   ....[85]....
        /*78a8*/ 	.word	0x00028930
        /*78ac*/ 	.word	0x00000006
        /*78b0*/ 	.word	0x000c4420
        /*78b4*/ 	.short	0x010a
        /*78b6*/ 	.byte	0x3f
	.zero		1


	//----- nvinfo : EIATTR_NUM_MBARRIERS
	.align		4
.L_38:
        /*78b8*/ 	.byte	0x03, 0x38
        /*78ba*/ 	.short	0x0020


	//----- nvinfo : EIATTR_EXIT_INSTR_OFFSETS
	.align		4
        /*78bc*/ 	.byte	0x04, 0x1c
        /*78be*/ 	.short	(.L_40 - .L_39)


	//   ....[0]....
.L_39:
        /*78c0*/ 	.word	0x00000b00


	//   ....[1]....
        /*78c4*/ 	.word	0x00021f30


	//   ....[2]....
        /*78c8*/ 	.word	0x00021f90


	//   ....[3]....
        /*78cc*/ 	.word	0x000252e0


	//   ....[4]....
        /*78d0*/ 	.word	0x00027410


	//   ....[5]....
        /*78d4*/ 	.word	0x00028210


	//----- nvinfo : EIATTR_MAX_THREADS
	.align		4
.L_40:
        /*78d8*/ 	.byte	0x04, 0x05
        /*78da*/ 	.short	(.L_42 - .L_41)
.L_41:
        /*78dc*/ 	.word	0x00000180
        /*78e0*/ 	.word	0x00000001
        /*78e4*/ 	.word	0x00000001


	//----- nvinfo : EIATTR_CRS_STACK_SIZE
	.align		4
.L_42:
        /*78e8*/ 	.byte	0x04, 0x1e
        /*78ea*/ 	.short	(.L_44 - .L_43)
.L_43:
        /*78ec*/ 	.word	0x00000000


	//----- nvinfo : EIATTR_CBANK_PARAM_SIZE
	.align		4
.L_44:
        /*78f0*/ 	.byte	0x03, 0x19
        /*78f2*/ 	.short	0x0ef0


	//----- nvinfo : EIATTR_PARAM_CBANK
	.align		4
        /*78f4*/ 	.byte	0x04, 0x0a
        /*78f6*/ 	.short	(.L_46 - .L_45)
	.align		4
.L_45:
        /*78f8*/ 	.word	index@(.nv.constant0._ZN7cutlass13device_kernelINS_4fmha6kernel28FmhaKernelTmaWarpSpecializedINS1_10collective33FmhaBwdMainloopTmaWarpSpecializedINS_6half_tEfN4cute5tupleIJNS7_1CILi64EEENS9_ILi128EEENS9_ILi512EEEEEENS4_16FusionBwdAdapterINS4_13DefaultFusionEEEJEEENS4_17FmhaBwdEpilogueKVIS6_fNS8_IJSA_SC_SA_EEEEENS2_23TileSchedulerBwdAdapterINS2_23IndividualTileSchedulerEEEJEEEEEvNT_6ParamsE)
        /*78fc*/ 	.short	0x0210
        /*78fe*/ 	.short	0x0ef0


	//----- nvinfo : EIATTR_SW_WAR
	.align		4
.L_46:
        /*7900*/ 	.byte	0x04, 0x36
        /*7902*/ 	.short	(.L_48 - .L_47)
.L_47:
        /*7904*/ 	.word	0x00000008
.L_48:


//--------------------- .nv.callgraph             --------------------------
	.section	.nv.callgraph,"",@"SHT_CUDA_CALLGRAPH"
	.align	4
	.sectionentsize	8
	.align		4
        /*0000*/ 	.word	0x00000000
	.align		4
        /*0004*/ 	.word	0xffffffff
	.align		4
        /*0008*/ 	.word	index@(_ZN7cutlass13device_kernelINS_4fmha6kernel28FmhaKernelTmaWarpSpecializedINS1_10collective33FmhaBwdMainloopTmaWarpSpecializedINS_6half_tEfN4cute5tupleIJNS7_1CILi64EEENS9_ILi128EEENS9_ILi512EEEEEENS4_16FusionBwdAdapterINS4_13DefaultFusionEEEJEEENS4_17FmhaBwdEpilogueKVIS6_fNS8_IJSA_SC_SA_EEEEENS2_23TileSchedulerBwdAdapterINS2_23IndividualTileSchedulerEEEJEEEEEvNT_6ParamsE)
	.align		4
        /*000c*/ 	.word	index@(__assertfail)
	.align		4
        /*0010*/ 	.word	0x00000000
	.align		4
        /*0014*/ 	.word	0xfffffffe
	.align		4
        /*0018*/ 	.word	0x00000000
	.align		4
        /*001c*/ 	.word	0xfffffffd
	.align		4
        /*0020*/ 	.word	0x00000000
	.align		4
        /*0024*/ 	.word	0xfffffffc


//--------------------- .nv.constant4             --------------------------
	.section	.nv.constant4,"a",@progbits
	.align	8
	.align		8
.nv.constant4:
        /*0000*/ 	.dword	__assertfail
	.align		8
        /*0008*/ 	.dword	__unnamed_1
	.align		8
        /*0010*/ 	.dword	__unnamed_2
	.align		8
        /*0018*/ 	.dword	_ZN39_INTERNAL_32ec1fbb_4_k_cu_d78234c4_36964cuda3std3__45__cpo5beginE
	.align		8
        /*0020*/ 	.dword	_ZN39_INTERNAL_32ec1fbb_4_k_cu_d78234c4_36964cuda3std3__45__cpo3endE
	.align		8
        /*0028*/ 	.dword	_ZN39_INTERNAL_32ec1fbb_4_k_cu_d78234c4_36964cuda3std3__45__cpo6cbeginE
	.align		8
        /*0030*/ 	.dword	_ZN39_INTERNAL_32ec1fbb_4_k_cu_d78234c4_36964cuda3std3__45__cpo4cendE
	.align		8
        /*0038*/ 	.dword	_ZN39_INTERNAL_32ec1fbb_4_k_cu_d78234c4_36964cuda3std3__441_GLOBAL__N__32ec1fbb_4_k_cu_d78234c4_36966ignoreE
	.align		8
        /*0040*/ 	.dword	_ZN39_INTERNAL_32ec1fbb_4_k_cu_d78234c4_36964cuda3std3__419piecewise_constructE
	.align		8
        /*0048*/ 	.dword	_ZN39_INTERNAL_32ec1fbb_4_k_cu_d78234c4_36964cuda3std3__48in_placeE
	.align		8
        /*0050*/ 	.dword	_ZN39_INTERNAL_32ec1fbb_4_k_cu_d78234c4_36964cuda3std6ranges3__45__cpo4swapE
	.align		8
        /*0058*/ 	.dword	_ZN39_INTERNAL_32ec1fbb_4_k_cu_d78234c4_36964cuda3std6ranges3__45__cpo9iter_moveE
	.align		8
        /*0060*/ 	.dword	_ZN39_INTERNAL_32ec1fbb_4_k_cu_d78234c4_36964cute7productE
	.align		8
        /*0068*/ 	.dword	_ZN39_INTERNAL_32ec1fbb_4_k_cu_d78234c4_36964cute1_E
	.align		8
        /*0070*/ 	.dword	$str$24
	.align		8
        /*0078*/ 	.dword	$str$25


//--------------------- .text._ZN7cutlass13device_kernelINS_4fmha6kernel28FmhaKernelTmaWarpSpecializedINS1_10collective33FmhaBwdMainloopTmaWarpSpecializedINS_6half_tEfN4cute5tupleIJNS7_1CILi64EEENS9_ILi128EEENS9_ILi512EEEEEENS4_16FusionBwdAdapterINS4_13DefaultFusionEEEJEEENS4_17FmhaBwdEpilogueKVIS6_fNS8_IJSA_SC_SA_EEEEENS2_23TileSchedulerBwdAdapterINS2_23IndividualTileSchedulerEEEJEEEEEvNT_6ParamsE --------------------------
	.section	.text._ZN7cutlass13device_kernelINS_4fmha6kernel28FmhaKernelTmaWarpSpecializedINS1_10collective33FmhaBwdMainloopTmaWarpSpecializedINS_6half_tEfN4cute5tupleIJNS7_1CILi64EEENS9_ILi128EEENS9_ILi512EEEEEENS4_16FusionBwdAdapterINS4_13DefaultFusionEEEJEEENS4_17FmhaBwdEpilogueKVIS6_fNS8_IJSA_SC_SA_EEEEENS2_23TileSchedulerBwdAdapterINS2_23IndividualTileSchedulerEEEJEEEEEvNT_6ParamsE,"ax",@progbits
	.align	128
.text._ZN7cutlass13device_kernelINS_4fmha6kernel28FmhaKernelTmaWarpSpecializedINS1_10collective33FmhaBwdMainloopTmaWarpSpecializedINS_6half_tEfN4cute5tupleIJNS7_1CILi64EEENS9_ILi128EEENS9_ILi512EEEEEENS4_16FusionBwdAdapterINS4_13DefaultFusionEEEJEEENS4_17FmhaBwdEpilogueKVIS6_fNS8_IJSA_SC_SA_EEEEENS2_23TileSchedulerBwdAdapterINS2_23IndividualTileSchedulerEEEJEEEEEvNT_6ParamsE:
        .type           _ZN7cutlass13device_kernelINS_4fmha6kernel28FmhaKernelTmaWarpSpecializedINS1_10collective33FmhaBwdMainloopTmaWarpSpecializedINS_6half_tEfN4cute5tupleIJNS7_1CILi64EEENS9_ILi128EEENS9_ILi512EEEEEENS4_16FusionBwdAdapterINS4_13DefaultFusionEEEJEEENS4_17FmhaBwdEpilogueKVIS6_fNS8_IJSA_SC_SA_EEEEENS2_23TileSchedulerBwdAdapterINS2_23IndividualTileSchedulerEEEJEEEEEvNT_6ParamsE,@function
        .size           _ZN7cutlass13device_kernelINS_4fmha6kernel28FmhaKernelTmaWarpSpecializedINS1_10collective33FmhaBwdMainloopTmaWarpSpecializedINS_6half_tEfN4cute5tupleIJNS7_1CILi64EEENS9_ILi128EEENS9_ILi512EEEEEENS4_16FusionBwdAdapterINS4_13DefaultFusionEEEJEEENS4_17FmhaBwdEpilogueKVIS6_fNS8_IJSA_SC_SA_EEEEENS2_23TileSchedulerBwdAdapterINS2_23IndividualTileSchedulerEEEJEEEEEvNT_6ParamsE,(.L_x_201 - _ZN7cutlass13device_kernelINS_4fmha6kernel28FmhaKernelTmaWarpSpecializedINS1_10collective33FmhaBwdMainloopTmaWarpSpecializedINS_6half_tEfN4cute5tupleIJNS7_1CILi64EEENS9_ILi128EEENS9_ILi512EEEEEENS4_16FusionBwdAdapterINS4_13DefaultFusionEEEJEEENS4_17FmhaBwdEpilogueKVIS6_fNS8_IJSA_SC_SA_EEEEENS2_23TileSchedulerBwdAdapterINS2_23IndividualTileSchedulerEEEJEEEEEvNT_6ParamsE)
        .other          _ZN7cutlass13device_kernelINS_4fmha6kernel28FmhaKernelTmaWarpSpecializedINS1_10collective33FmhaBwdMainloopTmaWarpSpecializedINS_6half_tEfN4cute5tupleIJNS7_1CILi64EEENS9_ILi128EEENS9_ILi512EEEEEENS4_16FusionBwdAdapterINS4_13DefaultFusionEEEJEEENS4_17FmhaBwdEpilogueKVIS6_fNS8_IJSA_SC_SA_EEEEENS2_23TileSchedulerBwdAdapterINS2_23IndividualTileSchedulerEEEJEEEEEvNT_6ParamsE,@"STO_CUDA_ENTRY STV_DEFAULT"
_ZN7cutlass13device_kernelINS_4fmha6kernel28FmhaKernelTmaWarpSpecializedINS1_10collective33FmhaBwdMainloopTmaWarpSpecializedINS_6half_tEfN4cute5tupleIJNS7_1CILi64EEENS9_ILi128EEENS9_ILi512EEEEEENS4_16FusionBwdAdapterINS4_13DefaultFusionEEEJEEENS4_17FmhaBwdEpilogueKVIS6_fNS8_IJSA_SC_SA_EEEEENS2_23TileSchedulerBwdAdapterINS2_23IndividualTileSchedulerEEEJEEEEEvNT_6ParamsE:
[----:B------:R-:W1:Y:S02]  /*0000*/  LDC R1, c[0x0][0x28] ;  /* 0x00000a00ff017b82 */ /* 0x000e640000000800 */
[----:B-1----:R-:W-:Y:S01]  /*0010*/  VIADD R1, R1, 0xffffe3b0 ;  /* 0xffffe3b001017836 */ /* 0x002fe20000000000 */
[----:B------:R-:W1:Y:S01]  /*0020*/  S2R R0, SR_TID.X ;  /* 0x0000000000007919 */ /* 0x000e620000002100 */
[----:B------:R-:W-:Y:S01]  /*0030*/  ELECT P1, URZ, PT ;  /* 0x00000000003f782f */ /* 0x000fe20003820000 */
[----:B------:R-:W-:Y:S01]  /*0040*/  BSSY B0, `(.L_x_0) ;  /* 0x0000020000007945 */ /* 0x000fe20003800000 */
[----:B-1----:R-:W-:-:S05]  /*0050*/  SHF.R.U32.HI R2, RZ, 0x5, R0 ;  /* 0x00000005ff027819 */ /* 0x002fca0000011600 */
[----:B------:R-:W1:Y:S02]  /*0060*/  SHFL.IDX PT, R3, R2, RZ, 0x1f ;  /* 0x00001fff02037589 */ /* 0x000e6400000e0000 */
[----:B-1----:R-:W-:Y:S02]  /*0070*/  R2UR UR4, R3 ;  /* 0x00000000030472ca */ /* 0x002fe400000e0000 */
[----:B------:R-:W-:-:S06]  /*0080*/  SHF.R.U32.HI R3, RZ, 0x7, R0 ;  /* 0x00000007ff037819 */ /* 0x000fcc0000011600 */
[----:B------:R-:W1:Y:S05]  /*0090*/  SHFL.IDX PT, R3, R3, RZ, 0x1f ;  /* 0x00001fff03037589 */ /* 0x000e6a00000e0000 */
[----:B------:R-:W-:Y:S02]  /*00a0*/  USHF.R.S32.HI UR5, URZ, 0x1f, UR4 ;  /* 0x0000001f3f057899 */ /* 0x000fe40008011404 */
[----:B------:R-:W-:Y:S02]  /*00b0*/  ISETP.NE.OR P0, PT, RZ, UR4, !P1 ;  /* 0x00000004ff007c0c */ /* 0x000fe4000cf05670 */
[----:B------:R-:W-:-:S04]  /*00c0*/  ULEA.HI UR5, UR5, UR4, URZ, 0x2 ;  /* 0x0000000405057291 */ /* 0x000fc8000f8f103f */
[----:B------:R-:W-:-:S04]  /*00d0*/  ULOP3.LUT UR5, UR5, 0xfffffffc, URZ, 0xc0, !UPT ;  /* 0xfffffffc05057892 */ /* 0x000fc8000f8ec03f */
[----:B------:R-:W-:-:S03]  /*00e0*/  UIADD3 UR4, UR4, -UR5, URZ ;  /* 0x8000000504047290 */ /* 0x000fc6000fffe03f */
[----:B------:R-:W-:Y:S09]  /*00f0*/  @P0 BRA `(.L_x_1) ;  /* 0x0000000000500947 */ /* 0x000ff20003800000 */
[----:B------:R-:W-:Y:S02]  /*0100*/  ULDC.64 UR6, c[0x0][0x198] ;  /* 0x0000660000067ab9 */ /* 0x000fe40000000a00 */
[----:B------:R-:W-:Y:S02]  /*0110*/  UIADD3 UR8, UP0, UR6, 0xf0, URZ ;  /* 0x000000f006087890 */ /* 0x000fe4000ff1e03f */
[----:B------:R-:W-:Y:S02]  /*0120*/  UIADD3 UR10, UP1, UR6, 0x1f0, URZ ;  /* 0x000001f0060a7890 */ /* 0x000fe4000ff3e03f */
[----:B------:R-:W-:Y:S02]  /*0130*/  UIADD3 UR12, UP2, UR6, 0x2f0, URZ ;  /* 0x000002f0060c7890 */ /* 0x000fe4000ff5e03f */
[----:B------:R-:W-:Y:S02]  /*0140*/  UIADD3 UR14, UP3, UR6, 0x3f0, URZ ;  /* 0x000003f0060e7890 */ /* 0x000fe4000ff7e03f */
[----:B------:R-:W-:-:S02]  /*0150*/  UIADD3 UR16, UP4, UR6, 0x5f0, URZ ;  /* 0x000005f006107890 */ /* 0x000fc4000ff9e03f */
[----:B------:R-:W-:Y:S02]  /*0160*/  UIADD3.X UR9, URZ, UR7, URZ, UP0, !UPT ;  /* 0x000000073f097290 */ /* 0x000fe400087fe43f */
[----:B------:R-:W-:Y:S02]  /*0170*/  UIADD3 UR6, UP5, UR6, 0x4f0, URZ ;  /* 0x000004f006067890 */ /* 0x000fe4000ffbe03f */
[----:B------:R-:W-:Y:S02]  /*0180*/  UIADD3.X UR11, URZ, UR7, URZ, UP1, !UPT ;  /* 0x000000073f0b7290 */ /* 0x000fe40008ffe43f */
[----:B------:R-:W-:Y:S02]  /*0190*/  UIADD3.X UR13, URZ, UR7, URZ, UP2, !UPT ;  /* 0x000000073f0d7290 */ /* 0x000fe400097fe43f */
[----:B------:R-:W-:Y:S01]  /*01a0*/  UIADD3.X UR15, URZ, UR7, URZ, UP3, !UPT ;  /* 0x000000073f0f7290 */ /* 0x000fe20009ffe43f */
[----:B------:R2:W-:Y:S01]  /*01b0*/  UTMACCTL.PF [UR8] ;  /* 0x00000000080079b9 */ /* 0x0005e20008040000 */
[----:B------:R-:W-:-:S03]  /*01c0*/  UIADD3.X UR17, URZ, UR7, URZ, UP4, !UPT ;  /* 0x000000073f117290 */ /* 0x000fc6000a7fe43f */
[----:B------:R2:W-:Y:S01]  /*01d0*/  UTMACCTL.PF [UR10] ;  /* 0x000000000a0079b9 */ /* 0x0005e20008040000 */
[----:B------:R-:W-:Y:S01]  /*01e0*/  UIADD3.X UR7, URZ, UR7, URZ, UP5, !UPT ;  /* 0x000000073f077290 */ /* 0x000fe2000affe43f */
[----:B------:R2:W-:Y:S02]  /*01f0*/  UTMACCTL.PF [UR12] ;  /* 0x000000000c0079b9 */ /* 0x0005e40008040000 */
[----:B------:R2:W-:Y:S02]  /*0200*/  UTMACCTL.PF [UR14] ;  /* 0x000000000e0079b9 */ /* 0x0005e40008040000 */
[----:B------:R2:W-:Y:S04]  /*0210*/  UTMACCTL.PF [UR16] ;  /* 0x00000000100079b9 */ /* 0x0005e80008040000 */
[----:B------:R2:W-:Y:S02]  /*0220*/  UTMACCTL.PF [UR6] ;  /* 0x00000000060079b9 */ /* 0x0005e40008040000 */
[----:B--2---:R-:W-:Y:S01]  /*0230*/  NOP ;  /* 0x0000000000007918 */ /* 0x004fe20000000000 */
.L_x_1:
[----:B------:R-:W-:Y:S05]  /*0240*/  BSYNC B0 ;  /* 0x0000000000007941 */ /* 0x000fea0003800000 */
.L_x_0:
[----:B------:R-:W2:Y:S01]  /*0250*/  SHFL.IDX PT, R4, R2, RZ, 0x1f ;  /* 0x00001fff02047589 */ /* 0x000ea200000e0000 */
[----:B-1----:R-:W-:Y:S01]  /*0260*/  R2UR UR12, R3 ;  /* 0x00000000030c72ca */ /* 0x002fe200000e0000 */
[----:B------:R-:W-:-:S12]  /*0270*/  UISETP.NE.AND UP0, UPT, UR4, 0x1, UPT ;  /* 0x000000010400788c */ /* 0x000fd8000bf05270 */
[----:B------:R-:W-:Y:S02]  /*0280*/  UIADD3 UR38, UR12, -0x1, URZ ;  /* 0xffffffff0c267890 */ /* 0x000fe4000fffe03f */
[----:B------:R-:W-:Y:S02]  /*0290*/  ULOP3.LUT UP2, URZ, UR12, UR4, URZ, 0xfc, !UPT ;  /* 0x000000040c3f7292 */ /* 0x000fe4000f84fc3f */
[----:B------:R-:W-:Y:S02]  /*02a0*/  UISETP.EQ.AND UP1, UPT, UR12, URZ, !UP0 ;  /* 0x0000003f0c00728c */ /* 0x000fe4000c722270 */
[----:B------:R-:W-:Y:S02]  /*02b0*/  UISETP.GE.U32.AND UP3, UPT, UR38, 0x4, UPT ;  /* 0x000000042600788c */ /* 0x000fe4000bf66070 */
[----:B------:R-:W-:Y:S01]  /*02c0*/  USEL UR45, URZ, 0x2, UP2 ;  /* 0x000000023f2d7887 */ /* 0x000fe20009000000 */
[----:B--2---:R-:W-:Y:S01]  /*02d0*/  ISETP.NE.AND P0, PT, R4, RZ, PT ;  /* 0x000000ff0400720c */ /* 0x004fe20003f05270 */
[----:B------:R-:W-:-:S02]  /*02e0*/  USEL UR39, URZ, 0x1, !UP1 ;  /* 0x000000013f277887 */ /* 0x000fc4000c800000 */
[----:B------:R-:W-:Y:S02]  /*02f0*/  USEL UR45, UR45, 0x1, UP3 ;  /* 0x000000012d2d7887 */ /* 0x000fe40009800000 */
[----:B------:R-:W-:-:S08]  /*0300*/  USEL UR39, UR39, 0x2, UP3 ;  /* 0x0000000227277887 */ /* 0x000fd00009800000 */
[----:B------:R-:W-:Y:S05]  /*0310*/  @P0 BRA `(.L_x_2) ;  /* 0x0000000000580947 */ /* 0x000fea0003800000 */
[----:B------:R-:W1:Y:S01]  /*0320*/  S2UR UR6, SR_CgaCtaId ;  /* 0x00000000000679c3 */ /* 0x000e620000008800 */
[----:B------:R-:W-:Y:S01]  /*0330*/  UMOV UR5, 0x400 ;  /* 0x0000040000057882 */ /* 0x000fe20000000000 */
[----:B------:R-:W-:Y:S01]  /*0340*/  UMOV UR7, 0x1 ;  /* 0x0000000100077882 */ /* 0x000fe20000000000 */
[----:B------:R-:W-:Y:S01]  /*0350*/  UMOV UR8, 0x80 ;  /* 0x0000008000087882 */ /* 0x000fe20000000000 */
[----:B------:R-:W-:Y:S01]  /*0360*/  ELECT P0, URZ, PT ;  /* 0x00000000003f782f */ /* 0x000fe20003800000 */
[----:B------:R-:W-:-:S04]  /*0370*/  UIADD3 UR8, -UR8, 0x100000, URZ ;  /* 0x0010000008087890 */ /* 0x000fc8000fffe13f */
[----:B------:R-:W-:Y:S02]  /*0380*/  USHF.L.U32 UR9, UR8, 0xb, URZ ;  /* 0x0000000b08097899 */ /* 0x000fe4000800063f */
[----:B------:R-:W-:Y:S02]  /*0390*/  USHF.L.U32 UR8, UR8, 0x1, URZ ;  /* 0x0000000108087899 */ /* 0x000fe4000800063f */
[----:B-1----:R-:W-:Y:S02]  /*03a0*/  ULEA UR5, UR6, UR5, 0x18 ;  /* 0x0000000506057291 */ /* 0x002fe4000f8ec03f */
[----:B------:R-:W-:-:S04]  /*03b0*/  UIADD3 UR6, -UR7, 0x100000, URZ ;  /* 0x0010000007067890 */ /* 0x000fc8000fffe13f */
[----:B------:R-:W-:Y:S02]  /*03c0*/  USHF.L.U32 UR7, UR6, 0xb, URZ ;  /* 0x0000000b06077899 */ /* 0x000fe4000800063f */
[----:B------:R-:W-:Y:S01]  /*03d0*/  USHF.L.U32 UR6, UR6, 0x1, URZ ;  /* 0x0000000106067899 */ /* 0x000fe2000800063f */
[----:B------:R-:W1:Y:S11]  /*03e0*/  FENCE.VIEW.ASYNC.S ;  /* 0x00000000000073c6 */ /* 0x000e760000000000 */
[----:B-1----:R1:W2:Y:S01]  /*03f0*/  SYNCS.EXCH.64 URZ, [UR5+0xc4440], UR6 ;  /* 0x0c444006053f75b2 */ /* 0x0022a20008000100 */
[----:B------:R1:W3:Y:S01]  /*0400*/  SYNCS.EXCH.64 URZ, [UR5+0xc4460], UR8 ;  /* 0x0c446008053f75b2 */ /* 0x0002e20008000100 */
[----:B------:R1:W4:Y:S01]  /*0410*/  SYNCS.EXCH.64 URZ, [UR5+0xc4448], UR6 ;  /* 0x0c444806053f75b2 */ /* 0x0003220008000100 */
[----:B------:R1:W1:Y:S01]  /*0420*/  SYNCS.EXCH.64 URZ, [UR5+0xc4468], UR8 ;  /* 0x0c446808053f75b2 */ /* 0x0002620008000100 */
[----:B------:R1:W1:Y:S01]  /*0430*/  SYNCS.EXCH.64 URZ, [UR5+0xc4450], UR6 ;  /* 0x0c445006053f75b2 */ /* 0x0002620008000100 */
[----:B------:R1:W1:Y:S01]  /*0440*/  SYNCS.EXCH.64 URZ, [UR5+0xc4470], UR8 ;  /* 0x0c447008053f75b2 */ /* 0x0002620008000100 */
[----:B------:R1:W1:Y:S01]  /*0450*/  SYNCS.EXCH.64 URZ, [UR5+0xc4458], UR6 ;  /* 0x0c445806053f75b2 */ /* 0x0002620008000100 */
[----:B------:R1:W1:Y:S01]  /*0460*/  SYNCS.EXCH.64 URZ, [UR5+0xc4478], UR8 ;  /* 0x0c447808053f75b2 */ /* 0x0002620008000100 */
[----:B------:R-:W-:Y:S01]  /*0470*/  NOP ;  /* 0x0000000000007918 */ /* 0x000fe20000000000 */
.L_x_2:
[----:B------:R-:W5:Y:S01]  /*0480*/  SHFL.IDX PT, R3, R2, RZ, 0x1f ;  /* 0x00001fff02037589 */ /* 0x000f6200000e0000 */
[----:B------:R-:W-:Y:S01]  /*0490*/  NOP ;  /* 0x0000000000007918 */ /* 0x000fe20000000000 */
[----:B-----5:R-:W-:-:S13]  /*04a0*/  ISETP.NE.AND P0, PT, R3, RZ, PT ;  /* 0x000000ff0300720c */ /* 0x020fda0003f05270 */
[----:B------:R-:W-:Y:S05]  /*04b0*/  @P0 BRA `(.L_x_3) ;  /* 0x0000000000580947 */ /* 0x000fea0003800000 */
[----:B-1----:R-:W1:Y:S01]  /*04c0*/  S2UR UR6, SR_CgaCtaId ;  /* 0x00000000000679c3 */ /* 0x002e620000008800 */
[----:B------:R-:W-:Y:S01]  /*04d0*/  UMOV UR5, 0x400 ;  /* 0x0000040000057882 */ /* 0x000fe20000000000 */
[----:B------:R-:W-:Y:S01]  /*04e0*/  UMOV UR8, 0x1 ;  /* 0x0000000100087882 */ /* 0x000fe20000000000 */
[----:B------:R-:W-:Y:S01]  /*04f0*/  UMOV UR7, 0x100 ;  /* 0x0000010000077882 */ /* 0x000fe20000000000 */
[----:B------:R-:W-:-:S04]  /*0500*/  UIADD3 UR8, -UR8, 0x100000, URZ ;  /* 0x0010000008087890 */ /* 0x000fc8000fffe13f */
[----:B------:R-:W-:Y:S02]  /*0510*/  USHF.L.U32 UR9, UR8, 0xb, URZ ;  /* 0x0000000b08097899 */ /* 0x000fe4000800063f */
[----:B------:R-:W-:Y:S01]  /*0520*/  USHF.L.U32 UR8, UR8, 0x1, URZ ;  /* 0x0000000108087899 */ /* 0x000fe2000800063f */
[----:B------:R-:W-:Y:S01]  /*0530*/  ELECT P0, URZ, PT ;  /* 0x00000000003f782f */ /* 0x000fe20003800000 */
[----:B-1----:R-:W-:Y:S02]  /*0540*/  ULEA UR5, UR6, UR5, 0x18 ;  /* 0x0000000506057291 */ /* 0x002fe4000f8ec03f */
[----:B------:R-:W-:-:S04]  /*0550*/  UIADD3 UR6, -UR7, 0x100000, URZ ;  /* 0x0010000007067890 */ /* 0x000fc8000fffe13f */
[----:B------:R-:W-:Y:S02]  /*0560*/  USHF.L.U32 UR7, UR6, 0xb, URZ ;  /* 0x0000000b06077899 */ /* 0x000fe4000800063f */
[----:B------:R-:W-:Y:S01]  /*0570*/  USHF.L.U32 UR6, UR6, 0x1, URZ ;  /* 0x0000000106067899 */ /* 0x000fe2000800063f */
[----:B------:R-:W1:Y:S03]  /*0580*/  FENCE.VIEW.ASYNC.S ;  /* 0x00000000000073c6 */ /* 0x000e660000000000 */
[----:B-1----:R1:W1:Y:S08]  /*0590*/  SYNCS.EXCH.64 URZ, [UR5+0xc4400], UR8 ;  /* 0x0c440008053f75b2 */ /* 0x0022700008000100 */
[----:B------:R1:W1:Y:S01]  /*05a0*/  SYNCS.EXCH.64 URZ, [UR5+0xc4420], UR6 ;  /* 0x0c442006053f75b2 */ /* 0x0002620008000100 */
[----:B------:R1:W1:Y:S01]  /*05b0*/  SYNCS.EXCH.64 URZ, [UR5+0xc4408], UR8 ;  /* 0x0c440808053f75b2 */ /* 0x0002620008000100 */
[----:B------:R1:W1:Y:S01]  /*05c0*/  SYNCS.EXCH.64 URZ, [UR5+0xc4428], UR6 ;  /* 0x0c442806053f75b2 */ /* 0x0002620008000100 */
[----:B------:R1:W1:Y:S01]  /*05d0*/  SYNCS.EXCH.64 URZ, [UR5+0xc4410], UR8 ;  /* 0x0c441008053f75b2 */ /* 0x0002620008000100 */
[----:B------:R1:W1:Y:S01]  /*05e0*/  SYNCS.EXCH.64 URZ, [UR5+0xc4430], UR6 ;  /* 0x0c443006053f75b2 */ /* 0x0002620008000100 */
[----:B------:R1:W1:Y:S01]  /*05f0*/  SYNCS.EXCH.64 URZ, [UR5+0xc4418], UR8 ;  /* 0x0c441808053f75b2 */ /* 0x0002620008000100 */
[----:B------:R1:W1:Y:S01]  /*0600*/  SYNCS.EXCH.64 URZ, [UR5+0xc4438], UR6 ;  /* 0x0c443806053f75b2 */ /* 0x0002620008000100 */
[----:B------:R-:W-:Y:S01]  /*0610*/  NOP ;  /* 0x0000000000007918 */ /* 0x000fe20000000000 */
.L_x_3:
        /* <DEDUP_REMOVED lines=21> */
[----:B------:R-:W-:Y:S01]  /*0770*/  NOP ;  /* 0x0000000000007918 */ /* 0x000fe20000000000 */
.L_x_4:
[----:B------:R-:W5:Y:S01]  /*0780*/  SHFL.IDX PT, R3, R2, RZ, 0x1f ;  /* 0x00001fff02037589 */ /* 0x000f6200000e0000 */
[----:B------:R-:W-:Y:S01]  /*0790*/  ELECT P0, URZ, PT ;  /* 0x00000000003f782f */ /* 0x000fe20003800000 */
[----:B------:R-:W-:Y:S01]  /*07a0*/  NOP ;  /* 0x0000000000007918 */ /* 0x000fe20000000000 */
[----:B-1----:R-:W-:Y:S02]  /*07b0*/  UMOV UR8, 0x80 ;  /* 0x0000008000087882 */ /* 0x002fe40000000000 */
[C---:B-----5:R-:W-:Y:S02]  /*07c0*/  ISETP.NE.OR P0, PT, R3.reuse, RZ, !P0 ;  /* 0x000000ff0300720c */ /* 0x060fe40004705670 */
[----:B------:R-:W-:-:S11]  /*07d0*/  ISETP.NE.AND P2, PT, R3, RZ, PT ;  /* 0x000000ff0300720c */ /* 0x000fd60003f45270 */
[----:B------:R-:W-:Y:S01]  /*07e0*/  VOTEU.ALL UP1, P0 ;  /* 0x00000000003f7886 */ /* 0x000fe20000020000 */
[----:B------:R-:W-:Y:S01]  /*07f0*/  VOTEU.ALL UP2, P0 ;  /* 0x00000000003f7886 */ /* 0x000fe20000040000 */
[----:B------:R-:W-:Y:S01]  /*0800*/  VOTEU.ALL UP3, P0 ;  /* 0x00000000003f7886 */ /* 0x000fe20000060000 */
[----:B------:R-:W-:Y:S01]  /*0810*/  VOTEU.ALL UP4, P0 ;  /* 0x00000000003f7886 */ /* 0x000fe20000080000 */
[----:B------:R-:W-:Y:S01]  /*0820*/  VOTEU.ALL UP5, P0 ;  /* 0x00000000003f7886 */ /* 0x000fe200000a0000 */
[----:B------:R-:W1:Y:S01]  /*0830*/  @!UP1 S2UR UR6, SR_CgaCtaId ;  /* 0x00000000000699c3 */ /* 0x000e620000008800 */
[----:B------:R-:W-:Y:S01]  /*0840*/  @!UP1 UMOV UR5, 0x400 ;  /* 0x0000040000059882 */ /* 0x000fe20000000000 */
[----:B------:R-:W-:-:S04]  /*0850*/  @!UP1 UIADD3 UR8, -UR8, 0x100000, URZ ;  /* 0x0010000008089890 */ /* 0x000fc8000fffe13f */
[----:B------:R-:W-:Y:S02]  /*0860*/  @!UP1 USHF.L.U32 UR9, UR8, 0xb, URZ ;  /* 0x0000000b08099899 */ /* 0x000fe4000800063f */
[----:B------:R-:W-:Y:S02]  /*0870*/  @!UP1 USHF.L.U32 UR8, UR8, 0x1, URZ ;  /* 0x0000000108089899 */ /* 0x000fe4000800063f */
[----:B-1----:R-:W-:Y:S02]  /*0880*/  @!UP1 ULEA UR5, UR6, UR5, 0x18 ;  /* 0x0000000506059291 */ /* 0x002fe4000f8ec03f */
[----:B------:R-:W-:-:S04]  /*0890*/  UISETP.NE.AND UP1, UPT, UR38, URZ, UPT ;  /* 0x0000003f2600728c */ /* 0x000fc8000bf25270 */
[----:B------:R-:W-:Y:S01]  /*08a0*/  USEL UR6, URZ, 0x1, UP1 ;  /* 0x000000013f067887 */ /* 0x000fe20008800000 */
[----:B------:R-:W1:Y:S05]  /*08b0*/  FENCE.VIEW.ASYNC.S ;  /* 0x00000000000073c6 */ /* 0x000e6a0000000000 */
[----:B-1----:R1:W1:Y:S01]  /*08c0*/  @!UP2 SYNCS.EXCH.64 URZ, [UR5+0xc44a0], UR8 ;  /* 0x0c44a008053fa5b2 */ /* 0x0022620008000100 */
[----:B------:R1:W1:Y:S01]  /*08d0*/  @!UP3 SYNCS.EXCH.64 URZ, [UR5+0xc44a8], UR8 ;  /* 0x0c44a808053fb5b2 */ /* 0x0002620008000100 */
[----:B------:R1:W1:Y:S01]  /*08e0*/  @!UP4 SYNCS.EXCH.64 URZ, [UR5+0xc44b0], UR8 ;  /* 0x0c44b008053fc5b2 */ /* 0x0002620008000100 */
[----:B------:R1:W1:Y:S01]  /*08f0*/  @!UP5 SYNCS.EXCH.64 URZ, [UR5+0xc44b8], UR8 ;  /* 0x0c44b808053fd5b2 */ /* 0x0002620008000100 */
[----:B------:R-:W-:Y:S01]  /*0900*/  NOP ;  /* 0x0000000000007918 */ /* 0x000fe20000000000 */
[----:B------:R-:W-:Y:S05]  /*0910*/  @P2 BRA `(.L_x_5) ;  /* 0x0000000000582947 */ /* 0x000fea0003800000 */
[----:B------:R-:W5:Y:S01]  /*0920*/  S2UR UR7, SR_CgaCtaId ;  /* 0x00000000000779c3 */ /* 0x000f620000008800 */
[----:B-1----:R-:W-:Y:S01]  /*0930*/  UMOV UR5, 0x400 ;  /* 0x0000040000057882 */ /* 0x002fe20000000000 */
[----:B------:R-:W-:Y:S01]  /*0940*/  UMOV UR8, 0x20 ;  /* 0x0000002000087882 */ /* 0x000fe20000000000 */
[----:B------:R-:W-:Y:S01]  /*0950*/  UMOV UR10, 0x80 ;  /* 0x00000080000a7882 */ /* 0x000fe20000000000 */
[----:B------:R-:W-:-:S04]  /*0960*/  UIADD3 UR8, -UR8, 0x100000, URZ ;  /* 0x0010000008087890 */ /* 0x000fc8000fffe13f */
[----:B------:R-:W-:Y:S02]  /*0970*/  USHF.L.U32 UR9, UR8, 0xb, URZ ;  /* 0x0000000b08097899 */ /* 0x000fe4000800063f */
[----:B------:R-:W-:Y:S02]  /*0980*/  USHF.L.U32 UR8, UR8, 0x1, URZ ;  /* 0x0000000108087899 */ /* 0x000fe4000800063f */
[----:B------:R-:W-:-:S04]  /*0990*/  UIADD3 UR10, -UR10, 0x100000, URZ ;  /* 0x001000000a0a7890 */ /* 0x000fc8000fffe13f */
[----:B------:R-:W-:Y:S02]  /*09a0*/  USHF.L.U32 UR11, UR10, 0xb, URZ ;  /* 0x0000000b0a0b7899 */ /* 0x000fe4000800063f */
[----:B------:R-:W-:Y:S01]  /*09b0*/  USHF.L.U32 UR10, UR10, 0x1, URZ ;  /* 0x000000010a0a7899 */ /* 0x000fe2000800063f */
[----:B------:R-:W-:Y:S01]  /*09c0*/  ELECT P0, URZ, PT ;  /* 0x00000000003f782f */ /* 0x000fe20003800000 */
[----:B-----5:R-:W-:Y:S01]  /*09d0*/  ULEA UR5, UR7, UR5, 0x18 ;  /* 0x0000000507057291 */ /* 0x020fe2000f8ec03f */
[----:B------:R-:W1:Y:S11]  /*09e0*/  FENCE.VIEW.ASYNC.S ;  /* 0x00000000000073c6 */ /* 0x000e760000000000 */
[----:B-1----:R1:W1:Y:S01]  /*09f0*/  SYNCS.EXCH.64 URZ, [UR5+0xc44d0], UR8 ;  /* 0x0c44d008053f75b2 */ /* 0x0022620008000100 */
        /* <DEDUP_REMOVED lines=8> */
.L_x_5:
[----:B------:R-:W-:Y:S01]  /*0a80*/  ISETP.NE.AND P0, PT, RZ, UR12, PT ;  /* 0x0000000cff007c0c */ /* 0x000fe2000bf05270 */
[----:B------:R-:W-:Y:S01]  /*0a90*/  IMAD.U32 R2, RZ, RZ, UR4 ;  /* 0x00000004ff027e24 */ /* 0x000fe2000f8e00ff */
[----:B------:R-:W-:Y:S01]  /*0aa0*/  NOP ;  /* 0x0000000000007918 */ /* 0x000fe20000000000 */
[----:B-1234-:R-:W-:Y:S03]  /*0ab0*/  BAR.SYNC.DEFER_BLOCKING 0x0 ;  /* 0x0000000000007b1d */ /* 0x01efe60000010000 */
[----:B------:R-:W-:-:S07]  /*0ac0*/  ISETP.EQ.AND P2, PT, R2, 0x1, P1 ;  /* 0x000000010200780c */ /* 0x000fce0000f42270 */
[----:B------:R-:W-:Y:S06]  /*0ad0*/  @!P0 BRA `(.L_x_6) ;  /* 0x0000021400188947 */ /* 0x000fec0003800000 */
[----:B------:R-:W-:-:S06]  /*0ae0*/  UISETP.GT.U32.AND UP0, UPT, UR38, 0x3, UPT ;  /* 0x000000032600788c */ /* 0x000fcc000bf04070 */
[----:B------:R-:W-:-:S13]  /*0af0*/  PLOP3.LUT P0, PT, PT, PT, UP0, 0x80, 0x0 ;  /* 0x000000000000781c */ /* 0x000fda0003f0f008 */
[----:B------:R-:W-:Y:S05]  /*0b00*/  @P0 EXIT ;  /* 0x000000000000094d */ /* 0x000fea0003800000 */
.L_x_7:
[----:B------:R-:W-:-:S08]  /*0b10*/  NOP ;  /* 0x0000000000007918 */ /* 0x000fd00000000000 */
[----:B------:R-:W1:Y:S02]  /*0b20*/  USETMAXREG.TRY_ALLOC.CTAPOOL UP0, 0xf0 ;  /* 0x000000f0000079c8 */ /* 0x000e640008000600 */
[----:B-1----:R-:W-:-:S13]  /*0b30*/  PLOP3.LUT P0, PT, PT, PT, UP0, 0x80, 0x0 ;  /* 0x000000000000781c */ /* 0x002fda0003f0f008 */
[----:B------:R-:W-:Y:S05]  /*0b40*/  @!P0 BRA `(.L_x_7) ;  /* 0xfffffffc00f08947 */ /* 0x000fea000383ffff */
[----:B------:R-:W-:Y:S01]  /*0b50*/  UISETP.NE.AND UP0, UPT, UR12, 0x1, UPT ;  /* 0x000000010c00788c */ /* 0x000fe2000bf05270 */
[----:B------:R-:W1:Y:S01]  /*0b60*/  S2UR UR42, SR_CTAID.X ;  /* 0x00000000002a79c3 */ /* 0x000e620000002500 */
[----:B------:R-:W-:Y:S01]  /*0b70*/  UMOV UR4, URZ ;  /* 0x0000003f00047c82 */ /* 0x000fe20008000000 */
[----:B------:R-:W-:-:S03]  /*0b80*/  UMOV UR31, URZ ;  /* 0x0000003f001f7c82 */ /* 0x000fc60008000000 */
[----:B------:R-:W-:-:S13]  /*0b90*/  PLOP3.LUT P0, PT, PT, PT, UP0, 0x80, 0x0 ;  /* 0x000000000000781c */ /* 0x000fda0003f0f008 */
[----:B------:R-:W-:Y:S05]  /*0ba0*/  @!P0 BRA `(.L_x_8) ;  /* 0x0000000000388947 */ /* 0x000fea0003800000 */
[----:B------:R-:W-:Y:S01]  /*0bb0*/  UISETP.NE.AND UP0, UPT, UR12, 0x2, UPT ;  /* 0x000000020c00788c */ /* 0x000fe2000bf05270 */
[----:B------:R-:W-:-:S05]  /*0bc0*/  UMOV UR31, 0x2 ;  /* 0x00000002001f7882 */ /* 0x000fca0000000000 */
[----:B------:R-:W-:-:S13]  /*0bd0*/  PLOP3.LUT P1, PT, PT, PT, UP0, 0x80, 0x0 ;  /* 0x000000000000781c */ /* 0x000fda0003f2f008 */
[----:B------:R-:W-:Y:S05]  /*0be0*/  @!P1 BRA `(.L_x_8) ;  /* 0x0000000000289947 */ /* 0x000fea0003800000 */
[----:B------:R-:W-:-:S06]  /*0bf0*/  UISETP.NE.AND UP0, UPT, UR12, 0x3, UPT ;  /* 0x000000030c00788c */ /* 0x000fcc000bf05270 */
[----:B------:R-:W-:-:S13]  /*0c00*/  PLOP3.LUT P1, PT, PT, PT, UP0, 0x80, 0x0 ;  /* 0x000000000000781c */ /* 0x000fda0003f2f008 */
[----:B------:R-:W-:Y:S05]  /*0c10*/  @!P1 BRA `(.L_x_9) ;  /* 0x0000000000149947 */ /* 0x000fea0003800000 */
[----:B------:R-:W-:-:S11]  /*0c20*/  UISETP.NE.AND UP0, UPT, UR12, 0x4, UPT ;  /* 0x000000040c00788c */ /* 0x000fd6000bf05270 */
[----:B------:R-:W-:Y:S01]  /*0c30*/  @!UP0 UMOV UR4, 0x1 ;  /* 0x0000000100048882 */ /* 0x000fe20000000000 */
[----:B------:R-:W-:Y:S01]  /*0c40*/  @UP0 UMOV UR31, URZ ;  /* 0x0000003f001f0c82 */ /* 0x000fe20008000000 */
[----:B------:R-:W-:Y:S01]  /*0c50*/  @UP0 UMOV UR4, URZ ;  /* 0x0000003f00040c82 */ /* 0x000fe20008000000 */
[----:B------:R-:W-:Y:S05]  /*0c60*/  BRA `(.L_x_8) ;  /* 0x0000000000087947 */ /* 0x000fea0003800000 */
.L_x_9:
[----:B------:R-:W-:Y:S01]  /*0c70*/  UMOV UR4, 0x1 ;  /* 0x0000000100047882 */ /* 0x000fe20000000000 */
[----:B------:R-:W-:-:S05]  /*0c80*/  UMOV UR31, URZ ;  /* 0x0000003f001f7c82 */ /* 0x000fca0008000000 */
.L_x_8:
[----:B------:R-:W-:Y:S05]  /*0c90*/  @!P0 BRA `(.L_x_10) ;  /* 0x00000000003c8947 */ /* 0x000fea0003800000 */
[----:B------:R-:W-:-:S06]  /*0ca0*/  UISETP.NE.AND UP0, UPT, UR12, 0x2, UPT ;  /* 0x000000020c00788c */ /* 0x000fcc000bf05270 */
[----:B------:R-:W-:-:S13]  /*0cb0*/  PLOP3.LUT P0, PT, PT, PT, UP0, 0x80, 0x0 ;  /* 0x000000000000781c */ /* 0x000fda0003f0f008 */
[----:B------:R-:W-:Y:S05]  /*0cc0*/  @!P0 BRA `(.L_x_11) ;  /* 0x0000000000288947 */ /* 0x000fea0003800000 */
[----:B------:R-:W-:-:S06]  /*0cd0*/  UISETP.NE.AND UP0, UPT, UR12, 0x3, UPT ;  /* 0x000000030c00788c */ /* 0x000fcc000bf05270 */
[----:B------:R-:W-:-:S13]  /*0ce0*/  PLOP3.LUT P0, PT, PT, PT, UP0, 0x80, 0x0 ;  /* 0x000000000000781c */ /* 0x000fda0003f0f008 */
[----:B------:R-:W-:Y:S05]  /*0cf0*/  @!P0 BRA `(.L_x_12) ;  /* 0x0000000000148947 */ /* 0x000fea0003800000 */
[----:B------:R-:W-:-:S06]  /*0d00*/  UISETP.NE.AND UP0, UPT, UR12, 0x4, UPT ;  /* 0x000000040c00788c */ /* 0x000fcc000bf05270 */
[----:B------:R-:W-:-:S13]  /*0d10*/  PLOP3.LUT P0, PT, PT, PT, UP0, 0x80, 0x0 ;  /* 0x000000000000781c */ /* 0x000fda0003f0f008 */
[----:B------:R-:W-:Y:S05]  /*0d20*/  @P0 BRA `(.L_x_13) ;  /* 0x00000000001c0947 */ /* 0x000fea0003800000 */
[----:B-1----:R-:W-:Y:S01]  /*0d30*/  ULEA UR42, UR42, 0x3, 0x1 ;  /* 0x000000032a2a7891 */ /* 0x002fe2000f8e083f */
[----:B------:R-:W-:Y:S11]  /*0d40*/  BRA `(.L_x_13) ;  /* 0x0000000000147947 */ /* 0x000ff60003800000 */
.L_x_12:
[----:B-1----:R-:W-:Y:S01]  /*0d50*/  ULEA UR42, UR42, 0x2, 0x1 ;  /* 0x000000022a2a7891 */ /* 0x002fe2000f8e083f */
[----:B------:R-:W-:Y:S11]  /*0d60*/  BRA `(.L_x_13) ;  /* 0x00000000000c7947 */ /* 0x000ff60003800000 */
.L_x_11:
[----:B-1----:R-:W-:Y:S01]  /*0d70*/  ULEA UR42, UR42, 0x1, 0x1 ;  /* 0x000000012a2a7891 */ /* 0x002fe2000f8e083f */
[----:B------:R-:W-:Y:S11]  /*0d80*/  BRA `(.L_x_13) ;  /* 0x0000000000047947 */ /* 0x000ff60003800000 */
.L_x_10:
[----:B-1----:R-:W-:-:S12]  /*0d90*/  USHF.L.U32 UR42, UR42, 0x1, URZ ;  /* 0x000000012a2a7899 */ /* 0x002fd8000800063f */
.L_x_13:
[----:B------:R-:W-:-:S04]  /*0da0*/  ULOP3.LUT UR5, UR39, 0x1, URZ, 0xfc, !UPT ;  /* 0x0000000127057892 */ /* 0x000fc8000f8efc3f */
[----:B------:R-:W-:-:S06]  /*0db0*/  UISETP.NE.AND UP0, UPT, UR5, 0x3, UPT ;  /* 0x000000030500788c */ /* 0x000fcc000bf05270 */
[----:B------:R-:W-:-:S13]  /*0dc0*/  PLOP3.LUT P0, PT, PT, PT, UP0, 0x80, 0x0 ;  /* 0x000000000000781c */ /* 0x000fda0003f0f008 */
[----:B------:R-:W-:Y:S05]  /*0dd0*/  @!P0 BRA `(.L_x_14) ;  /* 0x0000000000048947 */ /* 0x000fea0003800000 */
[----:B-1----:R-:W-:Y:S01]  /*0de0*/  BPT.TRAP 0x1 ;  /* 0x000000040000795c */ /* 0x002fe20000300000 */
.L_x_14:
[----:B------:R-:W2:Y:S01]  /*0df0*/  S2UR UR5, SR_CgaCtaId ;  /* 0x00000000000579c3 */ /* 0x000ea20000008800 */
[----:B------:R-:W-:Y:S01]  /*0e00*/  UMOV UR36, 0x400 ;  /* 0x0000040000247882 */ /* 0x000fe20000000000 */
[----:B------:R-:W-:-:S05]  /*0e10*/  IMAD.U32 R2, RZ, RZ, UR4 ;  /* 0x00000004ff027e24 */ /* 0x000fca000f8e00ff */
[----:B------:R-:W-:Y:S01]  /*0e20*/  SHF.L.U32 R2, R2, 0x1f, RZ ;  /* 0x0000001f02027819 */ /* 0x000fe200000006ff */
[----:B--2---:R-:W-:-:S04]  /*0e30*/  ULEA UR36, UR5, UR36, 0x18 ;  /* 0x0000002405247291 */ /* 0x004fc8000f8ec03f */
[----:B------:R-:W-:-:S09]  /*0e40*/  ULEA UR32, UR31, UR36, 0x3 ;  /* 0x000000241f207291 */ /* 0x000fd2000f8e183f */
[----:B------:R-:W2:Y:S02]  /*0e50*/  SYNCS.PHASECHK.TRANS64.TRYWAIT P1, [UR32+0xc4440], R2 ;  /* 0x0c444002ff0075a7 */ /* 0x000ea40008020160 */
[----:B--2---:R-:W-:Y:S05]  /*0e60*/  @!P1 BRA `(.L_x_15) ;  /* 0x0000027000ec9947 */ /* 0x004fea0003800000 */
.L_x_180:
[----:B------:R-:W-:Y:S05]  /*0e70*/  @!P0 BRA `(.L_x_16) ;  /* 0x0000000000048947 */ /* 0x000fea0003800000 */
[----:B-1----:R-:W-:Y:S01]  /*0e80*/  BPT.TRAP 0x1 ;  /* 0x000000040000795c */ /* 0x002fe20000300000 */
.L_x_16:
[----:B------:R-:W3:Y:S01]  /*0e90*/  SYNCS.PHASECHK.TRANS64.TRYWAIT P1, [UR32+0xc4448], R2 ;  /* 0x0c444802ff0075a7 */ /* 0x000ee20008020160 */
[----:B--2---:R-:W-:Y:S01]  /*0ea0*/  SHF.R.S32.HI R3, RZ, 0x1f, R0 ;  /* 0x0000001fff037819 */ /* 0x004fe20000011400 */
[----:B------:R-:W-:-:S03]  /*0eb0*/  UMOV UR25, 0x1 ;  /* 0x0000000100197882 */ /* 0x000fc60000000000 */
[----:B------:R-:W-:-:S04]  /*0ec0*/  LEA.HI R3, R3, R0, RZ, 0x7 ;  /* 0x0000000003037211 */ /* 0x000fc800078f38ff */
[----:B------:R-:W-:-:S05]  /*0ed0*/  LOP3.LUT R3, R3, 0xffffff80, RZ, 0xc0, !PT ;  /* 0xffffff8003037812 */ /* 0x000fca00078ec0ff */
[----:B------:R-:W-:Y:S01]  /*0ee0*/  IMAD.IADD R0, R0, 0x1, -R3 ;  /* 0x0000000100007824 */ /* 0x000fe200078e0a03 */
[----:B---3--:R-:W-:Y:S06]  /*0ef0*/  @!P1 BRA `(.L_x_17) ;  /* 0x0000027000e09947 */ /* 0x008fec0003800000 */
.L_x_181:
[----:B------:R3:W-:Y:S01]  /*0f00*/  STL [R1+0x880], RZ ;  /* 0x000880ff01007387 */ /* 0x0007e20000100800 */
[----:B------:R-:W-:Y:S01]  /*0f10*/  ULDC UR5, c[0x0][0x288] ;  /* 0x0000a20000057ab9 */ /* 0x000fe20000000800 */
[----:B------:R-:W-:Y:S01]  /*0f20*/  UMOV UR4, URZ ;  /* 0x0000003f00047c82 */ /* 0x000fe20008000000 */
[----:B------:R-:W-:Y:S01]  /*0f30*/  UISETP.GE.AND UP0, UPT, UR5, 0x1, UPT ;  /* 0x000000010500788c */ /* 0x000fe2000bf06270 */
[----:B------:R3:W-:Y:S01]  /*0f40*/  STL [R1+0x884], RZ ;  /* 0x000884ff01007387 */ /* 0x0007e20000100800 */
[----:B------:R-:W-:-:S03]  /*0f50*/  UMOV UR37, URZ ;  /* 0x0000003f00257c82 */ /* 0x000fc60008000000 */
[----:B------:R3:W-:Y:S01]  /*0f60*/  STL [R1+0x888], RZ ;  /* 0x000888ff01007387 */ /* 0x0007e20000100800 */
[----:B------:R-:W-:-:S03]  /*0f70*/  PLOP3.LUT P1, PT, PT, PT, UP0, 0x80, 0x0 ;  /* 0x000000000000781c */ /* 0x000fc60003f2f008 */
[----:B------:R3:W-:Y:S04]  /*0f80*/  STL [R1+0x88c], RZ ;  /* 0x00088cff01007387 */ /* 0x0007e80000100800 */
        /* <DEDUP_REMOVED lines=507> */
[----:B------:R3:W-:Y:S01]  /*2f40*/  STL [R1+0x47c], RZ ;  /* 0x00047cff01007387 */ /* 0x0007e20000100800 */
[----:B------:R-:W-:Y:S05]  /*2f50*/  @!P1 BRA `(.L_x_18) ;  /* 0x0000018400149947 */ /* 0x000fea0003800000 */
[----:B------:R-:W-:Y:S01]  /*2f60*/  SHF.R.S32.HI R4, RZ, 0x1f, R0 ;  /* 0x0000001fff047819 */ /* 0x000fe20000011400 */
[----:B------:R4:W-:Y:S01]  /*2f70*/  STL [R1+0x880], RZ ;  /* 0x000880ff01007387 */ /* 0x0009e20000100800 */
[----:B------:R-:W-:Y:S02]  /*2f80*/  UIADD3 UR4, UR5, 0x3f, URZ ;  /* 0x0000003f05047890 */ /* 0x000fe4000fffe03f */
[CC--:B--2---:R-:W-:Y:S01]  /*2f90*/  LEA.HI R2, R4.reuse, R0.reuse, RZ, 0x2 ;  /* 0x0000000004027211 */ /* 0x0c4fe200078f10ff */
[----:B-1----:R-:W-:Y:S01]  /*2fa0*/  ULOP3.LUT UR27, UR42, 0x1, URZ, 0xc0, !UPT ;  /* 0x000000012a1b7892 */ /* 0x002fe2000f8ec03f */
[----:B------:R-:W-:Y:S01]  /*2fb0*/  LEA.HI R4, R4, R0, RZ, 0x5 ;  /* 0x0000000004047211 */ /* 0x000fe200078f28ff */
[----:B------:R-:W-:Y:S01]  /*2fc0*/  USHF.R.S32.HI UR5, URZ, 0x1f, UR4 ;  /* 0x0000001f3f057899 */ /* 0x000fe20008011404 */
[----:B------:R-:W-:Y:S01]  /*2fd0*/  LOP3.LUT R5, R2, 0x7ffffffc, RZ, 0xc0, !PT ;  /* 0x7ffffffc02057812 */ /* 0x000fe200078ec0ff */
[----:B------:R-:W-:Y:S01]  /*2fe0*/  ULOP3.LUT UR30, UR45, 0x2, URZ, 0xfc, !UPT ;  /* 0x000000022d1e7892 */ /* 0x000fe2000f8efc3f */
[--C-:B------:R-:W-:Y:S01]  /*2ff0*/  SHF.R.S32.HI R3, RZ, 0x2, R2.reuse ;  /* 0x00000002ff037819 */ /* 0x100fe20000011402 */
[----:B------:R-:W-:Y:S01]  /*3000*/  IMAD.U32 R152, RZ, RZ, UR27 ;  /* 0x0000001bff987e24 */ /* 0x000fe2000f8e00ff */
[----:B------:R-:W-:Y:S01]  /*3010*/  SHF.R.S32.HI R2, RZ, 0x1f, R2 ;  /* 0x0000001fff027819 */ /* 0x000fe20000011402 */
[----:B------:R-:W-:Y:S01]  /*3020*/  IMAD.IADD R5, R0, 0x1, -R5 ;  /* 0x0000000100057824 */ /* 0x000fe200078e0a05 */
[----:B------:R-:W-:-:S02]  /*3030*/  ULEA.HI UR5, UR5, UR4, URZ, 0x6 ;  /* 0x0000000405057291 */ /* 0x000fc4000f8f303f */
[----:B------:R-:W-:Y:S01]  /*3040*/  LEA.HI R0, R2, R3, RZ, 0x3 ;  /* 0x0000000302007211 */ /* 0x000fe200078f18ff */
[----:B------:R-:W-:Y:S01]  /*3050*/  UMOV UR25, 0x1 ;  /* 0x0000000100197882 */ /* 0x000fe20000000000 */
[----:B------:R-:W-:Y:S01]  /*3060*/  SHF.R.S32.HI R2, RZ, 0x5, R4 ;  /* 0x00000005ff027819 */ /* 0x000fe20000011404 */
[----:B------:R-:W-:Y:S01]  /*3070*/  USHF.R.S32.HI UR29, URZ, 0x6, UR5 ;  /* 0x000000063f1d7899 */ /* 0x000fe20008011405 */
[----:B------:R-:W-:Y:S01]  /*3080*/  LOP3.LUT R0, R0, 0xfffffff8, RZ, 0xc0, !PT ;  /* 0xfffffff800007812 */ /* 0x000fe200078ec0ff */
[----:B------:R-:W-:Y:S01]  /*3090*/  UMOV UR28, URZ ;  /* 0x0000003f001c7c82 */ /* 0x000fe20008000000 */
[----:B------:R-:W-:Y:S01]  /*30a0*/  SHF.L.U32 R6, R5, 0x1, RZ ;  /* 0x0000000105067819 */ /* 0x000fe200000006ff */
[----:B------:R-:W-:Y:S01]  /*30b0*/  UMOV UR37, URZ ;  /* 0x0000003f00257c82 */ /* 0x000fe20008000000 */
[----:B------:R-:W-:Y:S01]  /*30c0*/  UMOV UR4, URZ ;  /* 0x0000003f00047c82 */ /* 0x000fe20008000000 */
[----:B------:R-:W-:Y:S01]  /*30d0*/  IMAD.IADD R3, R3, 0x1, -R0 ;  /* 0x0000000103037824 */ /* 0x000fe200078e0a00 */
[----:B------:R-:W-:Y:S01]  /*30e0*/  UMOV UR5, URZ ;  /* 0x0000003f00057c82 */ /* 0x000fe20008000000 */
[C---:B------:R-:W-:Y:S01]  /*30f0*/  IMAD R0, R2.reuse, 0x400, R6 ;  /* 0x0000040002007824 */ /* 0x040fe200078e0206 */
[----:B------:R4:W-:Y:S01]  /*3100*/  STL [R1+0xa80], R6 ;  /* 0x000a800601007387 */ /* 0x0009e20000100800 */
[----:B------:R-:W-:Y:S01]  /*3110*/  UMOV UR24, URZ ;  /* 0x0000003f00187c82 */ /* 0x000fe20008000000 */
[----:B------:R-:W-:Y:S01]  /*3120*/  ULDC.64 UR16, c[0x0][0x208] ;  /* 0x0000820000107ab9 */ /* 0x000fe20000000a00 */
[--C-:B------:R-:W-:Y:S01]  /*3130*/  IMAD R2, R2, 0x1c00, R0.reuse ;  /* 0x00001c0002027824 */ /* 0x100fe200078e0200 */
[----:B------:R-:W-:Y:S01]  /*3140*/  ULDC UR7, c[0x0][0xa04] ;  /* 0x0002810000077ab9 */ /* 0x000fe20000000800 */
[C---:B------:R-:W-:Y:S01]  /*3150*/  IMAD R0, R3.reuse, 0x8, R0 ;  /* 0x0000000803007824 */ /* 0x040fe200078e0200 */
[----:B------:R-:W-:Y:S01]  /*3160*/  ULDC UR8, c[0x0][0xa00] ;  /* 0x0002800000087ab9 */ /* 0x000fe20000000800 */
[----:B------:R-:W-:-:S03]  /*3170*/  IMAD R2, R3, 0x20, R2 ;  /* 0x0000002003027824 */ /* 0x000fc600078e0202 */
[----:B------:R-:W-:Y:S02]  /*3180*/  LEA R0, R0, UR36, 0x1 ;  /* 0x0000002400007c11 */ /* 0x000fe4000f8e08ff */
[----:B------:R4:W-:Y:S02]  /*3190*/  STL [R1+0xa84], R2 ;  /* 0x000a840201007387 */ /* 0x0009e40000100800 */
[----:B------:R-:W-:-:S07]  /*31a0*/  LEA R152, R152, R0, 0xd ;  /* 0x0000000098987211 */ /* 0x000fce00078e68ff */
.L_x_40:
[----:B-12--5:R-:W-:Y:S05]  /*31b0*/  @!P0 BRA `(.L_x_19) ;  /* 0x0000000000048947 */ /* 0x026fea0003800000 */
[----:B------:R-:W-:Y:S01]  /*31c0*/  BPT.TRAP 0x1 ;  /* 0x000000040000795c */ /* 0x000fe20000300000 */
.L_x_19:
[----:B------:R-:W-:Y:S01]  /*31d0*/  ULEA UR9, UR5, UR36, 0x3 ;  /* 0x0000002405097291 */ /* 0x000fe2000f8e183f */
[----:B------:R-:W-:-:S05]  /*31e0*/  IMAD.U32 R0, RZ, RZ, UR24 ;  /* 0x00000018ff007e24 */ /* 0x000fca000f8e00ff */
[----:B------:R-:W-:-:S04]  /*31f0*/  SHF.L.U32 R0, R0, 0x1f, RZ ;  /* 0x0000001f00007819 */ /* 0x000fc800000006ff */
[----:B------:R-:W1:Y:S02]  /*3200*/  SYNCS.PHASECHK.TRANS64.TRYWAIT P1, [UR9+0xc4400], R0 ;  /* 0x0c440000ff0075a7 */ /* 0x000e640008020149 */
[----:B-1----:R-:W-:Y:S05]  /*3210*/  @!P1 BRA `(.L_x_20) ;  /* 0x0000025000309947 */ /* 0x002fea0003800000 */
.L_x_182:
[----:B------:R-:W-:Y:S01]  /*3220*/  UIADD3 UR9, UR36, 0x44000, URZ ;  /* 0x0004400024097890 */ /* 0x000fe2000fffe03f */
[----:B------:R-:W-:Y:S01]  /*3230*/  WARPGROUP.ARRIVE ;  /* 0x00000000000079c5 */ /* 0x000fe20000000000 */
[----:B------:R-:W-:Y:S02]  /*3240*/  USHF.R.U32.HI UR26, URZ, 0x4, UR36 ;  /* 0x000000043f1a7899 */ /* 0x000fe40008011624 */
[----:B------:R-:W-:Y:S02]  /*3250*/  USHF.R.U32.HI UR9, URZ, 0x4, UR9 ;  /* 0x000000043f097899 */ /* 0x000fe40008011609 */
[----:B------:R-:W-:Y:S02]  /*3260*/  ULOP3.LUT UR26, UR26, 0x3fff, URZ, 0xc0, !UPT ;  /* 0x00003fff1a1a7892 */ /* 0x000fe4000f8ec03f */
[----:B------:R-:W-:Y:S02]  /*3270*/  ULOP3.LUT UR14, UR9, 0x3fff, URZ, 0xc0, !UPT ;  /* 0x00003fff090e7892 */ /* 0x000fe4000f8ec03f */
[----:B------:R-:W-:-:S02]  /*3280*/  USHF.L.U32 UR13, UR31, 0xc, URZ ;  /* 0x0000000c1f0d7899 */ /* 0x000fc4000800063f */
[----:B------:R-:W-:Y:S02]  /*3290*/  ULOP3.LUT UR11, UR26, 0x10000, URZ, 0xfc, !UPT ;  /* 0x000100001a0b7892 */ /* 0x000fe4000f8efc3f */
[----:B------:R-:W-:Y:S02]  /*32a0*/  ULOP3.LUT UR10, UR14, 0x10000, URZ, 0xfc, !UPT ;  /* 0x000100000e0a7892 */ /* 0x000fe4000f8efc3f */
[----:B------:R-:W-:Y:S02]  /*32b0*/  UIADD3 UR11, UR13, UR11, URZ ;  /* 0x0000000b0d0b7290 */ /* 0x000fe4000fffe03f */
[----:B------:R-:W-:Y:S01]  /*32c0*/  ULEA UR9, UR5, UR10, 0xc ;  /* 0x0000000a05097291 */ /* 0x000fe2000f8e603f */
[----:B------:R-:W-:Y:S01]  /*32d0*/  UMOV UR21, 0x40000040 ;  /* 0x4000004000157882 */ /* 0x000fe20000000000 */
[----:B------:R-:W-:-:S03]  /*32e0*/  UMOV UR23, 0x40000040 ;  /* 0x4000004000177882 */ /* 0x000fc60000000000 */
[----:B------:R-:W-:Y:S02]  /*32f0*/  UMOV UR20, UR11 ;  /* 0x0000000b00147c82 */ /* 0x000fe40008000000 */
[----:B------:R-:W-:Y:S02]  /*3300*/  UMOV UR22, UR9 ;  /* 0x0000000900167c82 */ /* 0x000fe40008000000 */
[----:B------:R-:W-:Y:S01]  /*3310*/  HGMMA.64x64x16.F32 R56, gdesc[UR20], RZ, !UPT, gsb0 ;  /* 0x00e00000143879f0 */ /* 0x000fe2000c0008ff */
[----:B------:R-:W-:Y:S02]  /*3320*/  UIADD3 UR20, UR11, 0x2, URZ ;  /* 0x000000020b147890 */ /* 0x000fe4000fffe03f */
[----:B------:R-:W-:Y:S01]  /*3330*/  UIADD3 UR22, UR9, 0x2, URZ ;  /* 0x0000000209167890 */ /* 0x000fe2000fffe03f */
[----:B------:R-:W-:Y:S01]  /*3340*/  UMOV UR21, 0x40000040 ;  /* 0x4000004000157882 */ /* 0x000fe20000000000 */
[----:B------:R-:W-:Y:S01]  /*3350*/  UMOV UR23, 0x40000040 ;  /* 0x4000004000177882 */ /* 0x000fe20000000000 */
[----:B------:R-:W-:-:S02]  /*3360*/  WARPGROUP.DEPBAR.LE gsb0, 0x0 ;  /* 0x00008000000079c5 */ /* 0x000fc40000010000 */
[----:B------:R-:W-:-:S06]  /*3370*/  WARPGROUP.ARRIVE ;  /* 0x00000000000079c5 */ /* 0x000fcc0000000000 */
[----:B------:R-:W-:Y:S01]  /*3380*/  HGMMA.64x64x16.F32 R56, gdesc[UR20], R56, gsb0 ;  /* 0x00e00000143879f0 */ /* 0x000fe20008000838 */
[----:B------:R-:W-:Y:S02]  /*3390*/  UIADD3 UR20, UR11, 0x4, URZ ;  /* 0x000000040b147890 */ /* 0x000fe4000fffe03f */
[----:B------:R-:W-:Y:S01]  /*33a0*/  UIADD3 UR22, UR9, 0x4, URZ ;  /* 0x0000000409167890 */ /* 0x000fe2000fffe03f */
[----:B------:R-:W-:Y:S01]  /*33b0*/  UMOV UR21, 0x40000040 ;  /* 0x4000004000157882 */ /* 0x000fe20000000000 */
[----:B------:R-:W-:Y:S01]  /*33c0*/  UMOV UR23, 0x40000040 ;  /* 0x4000004000177882 */ /* 0x000fe20000000000 */
[----:B------:R-:W-:Y:S02]  /*33d0*/  WARPGROUP.DEPBAR.LE gsb0, 0x0 ;  /* 0x00008000000079c5 */ /* 0x000fe40000010000 */
        /* <DEDUP_REMOVED lines=202> */
[----:B------:R-:W-:-:S04]  /*4080*/  UIADD3 UR9, UR5, 0x1, URZ ;  /* 0x0000000105097890 */ /* 0x000fc8000fffe03f */
[----:B------:R-:W-:-:S04]  /*4090*/  UISETP.NE.AND UP0, UPT, UR9, 0x4, UPT ;  /* 0x000000040900788c */ /* 0x000fc8000bf05270 */
[----:B------:R-:W-:Y:S02]  /*40a0*/  USEL UR12, URZ, 0x1, UP0 ;  /* 0x000000013f0c7887 */ /* 0x000fe40008000000 */
[----:B------:R-:W-:Y:S02]  /*40b0*/  USEL UR9, UR9, URZ, UP0 ;  /* 0x0000003f09097287 */ /* 0x000fe40008000000 */
[----:B------:R-:W-:Y:S01]  /*40c0*/  ULOP3.LUT UR24, UR24, UR12, URZ, 0x3c, !UPT ;  /* 0x0000000c18187292 */ /* 0x000fe2000f8e3c3f */
[----:B------:R-:W-:Y:S02]  /*40d0*/  WARPGROUP.DEPBAR.LE gsb0, 0x0 ;  /* 0x00008000000079c5 */ /* 0x000fe40000010000 */
[----:B------:R-:W-:-:S06]  /*40e0*/  WARPGROUP.ARRIVE ;  /* 0x00000000000079c5 */ /* 0x000fcc0000000000 */
[----:B------:R-:W-:Y:S03]  /*40f0*/  HGMMA.64x64x16.F32 R56, gdesc[UR20], R56, gsb0 ;  /* 0x00e00000143879f0 */ /* 0x000fe60008000838 */
[----:B------:R-:W-:Y:S02]  /*4100*/  WARPGROUP.DEPBAR.LE gsb0, 0x0 ;  /* 0x00008000000079c5 */ /* 0x000fe40000010000 */
[----:B------:R-:W-:Y:S05]  /*4110*/  @!P0 BRA `(.L_x_21) ;  /* 0x0000000000048947 */ /* 0x000fea0003800000 */
[----:B------:R-:W-:Y:S01]  /*4120*/  BPT.TRAP 0x1 ;  /* 0x000000040000795c */ /* 0x000fe20000300000 */
.L_x_21:
[----:B------:R-:W-:Y:S01]  /*4130*/  ULEA UR12, UR9, UR36, 0x3 ;  /* 0x00000024090c7291 */ /* 0x000fe2000f8e183f */
[----:B-1----:R-:W-:-:S05]  /*4140*/  IMAD.U32 R0, RZ, RZ, UR24 ;  /* 0x00000018ff007e24 */ /* 0x002fca000f8e00ff */
[----:B------:R-:W-:-:S04]  /*4150*/  SHF.L.U32 R0, R0, 0x1f, RZ ;  /* 0x0000001f00007819 */ /* 0x000fc800000006ff */
[----:B------:R-:W1:Y:S02]  /*4160*/  SYNCS.PHASECHK.TRANS64.TRYWAIT P1, [UR12+0xc4400], R0 ;  /* 0x0c440000ff0075a7 */ /* 0x000e64000802014c */
[----:B-1----:R-:W-:Y:S05]  /*4170*/  @!P1 BRA `(.L_x_22) ;  /* 0x0000024000709947 */ /* 0x002fea0003800000 */
.L_x_183:
[----:B------:R-:W-:Y:S01]  /*4180*/  ULEA UR12, UR9, UR10, 0xc ;  /* 0x0000000a090c7291 */ /* 0x000fe2000f8e603f */
[----:B------:R-:W2:Y:S01]  /*4190*/  LDL R100, [R1+0xa80] ;  /* 0x000a800001647983 */ /* 0x000ea20000100800 */
[----:B------:R-:W-:Y:S01]  /*41a0*/  UIADD3 UR20, UR11, 0x1000, URZ ;  /* 0x000010000b147890 */ /* 0x000fe2000fffe03f */
[----:B------:R-:W-:Y:S01]  /*41b0*/  WARPGROUP.ARRIVE ;  /* 0x00000000000079c5 */ /* 0x000fe20000000000 */
[----:B------:R-:W-:Y:S01]  /*41c0*/  UMOV UR23, 0x40000040 ;  /* 0x4000004000177882 */ /* 0x000fe20000000000 */
[----:B------:R-:W-:Y:S01]  /*41d0*/  UMOV UR21, 0x40000040 ;  /* 0x4000004000157882 */ /* 0x000fe20000000000 */
[----:B------:R-:W5:Y:S01]  /*41e0*/  MUFU.RCP64H R3, 2.3591403961181640625 ;  /* 0x4002df8500037908 */ /* 0x000f620000001800 */
[----:B------:R-:W-:Y:S01]  /*41f0*/  UMOV UR22, UR12 ;  /* 0x0000000c00167c82 */ /* 0x000fe20008000000 */
[----:B----4-:R-:W-:Y:S01]  /*4200*/  IMAD.MOV.U32 R6, RZ, RZ, 0x458a2bb4 ;  /* 0x458a2bb4ff067424 */ /* 0x010fe200078e00ff */
[----:B------:R-:W-:Y:S01]  /*4210*/  UMOV UR18, 0x2c515da4 ;  /* 0x2c515da400127882 */ /* 0x000fe20000000000 */
[----:B------:R-:W-:Y:S01]  /*4220*/  IMAD.MOV.U32 R7, RZ, RZ, 0x4002df85 ;  /* 0x4002df85ff077424 */ /* 0x000fe200078e00ff */
[----:B------:R-:W-:Y:S01]  /*4230*/  HGMMA.64x64x16.F32 R24, gdesc[UR20], RZ, !UPT, gsb0 ;  /* 0x00e00000141879f0 */ /* 0x000fe2000c0008ff */
[----:B------:R-:W-:Y:S01]  /*4240*/  UIADD3 UR20, UR11, 0x1002, URZ ;  /* 0x000010020b147890 */ /* 0x000fe2000fffe03f */
[----:B-1----:R-:W-:Y:S01]  /*4250*/  IMAD.MOV.U32 R2, RZ, RZ, RZ ;  /* 0x000000ffff027224 */ /* 0x002fe200078e00ff */
[----:B------:R-:W-:Y:S01]  /*4260*/  UIADD3 UR22, UR12, 0x2, URZ ;  /* 0x000000020c167890 */ /* 0x000fe2000fffe03f */
[----:B------:R-:W-:Y:S01]  /*4270*/  MOV R8, 0x8b7a8b04 ;  /* 0x8b7a8b0400087802 */ /* 0x000fe20000000f00 */
[----:B------:R-:W-:Y:S01]  /*4280*/  UMOV UR21, 0x40000040 ;  /* 0x4000004000157882 */ /* 0x000fe20000000000 */
[----:B------:R-:W-:Y:S01]  /*4290*/  UMOV UR23, 0x40000040 ;  /* 0x4000004000177882 */ /* 0x000fe20000000000 */
[----:B------:R-:W-:Y:S01]  /*42a0*/  UMOV UR19, 0x3fd6fc2a ;  /* 0x3fd6fc2a00137882 */ /* 0x000fe20000000000 */
[----:B------:R-:W-:Y:S01]  /*42b0*/  IMAD.MOV.U32 R9, RZ, RZ, 0x3ed0ee25 ;  /* 0x3ed0ee25ff097424 */ /* 0x000fe200078e00ff */
[----:B------:R-:W-:Y:S01]  /*42c0*/  MOV R0, UR5 ;  /* 0x0000000500007c02 */ /* 0x000fe20008000f00 */
[----:B------:R-:W-:Y:S01]  /*42d0*/  UIADD3 UR10, UR36, 0xc44a0, URZ ;  /* 0x000c44a0240a7890 */ /* 0x000fe2000fffe03f */
[----:B------:R-:W-:Y:S01]  /*42e0*/  STL.128 [R1], RZ ;  /* 0x000000ff01007387 */ /* 0x000fe20000100c00 */
[----:B-----5:R-:W-:-:S03]  /*42f0*/  DFMA R6, R2, -R6, 1 ;  /* 0x3ff000000206742b */ /* 0x020fc60000000806 */
[----:B------:R-:W-:Y:S04]  /*4300*/  STL.128 [R1+0x10], RZ ;  /* 0x000010ff01007387 */ /* 0x000fe80000100c00 */
[----:B------:R-:W-:Y:S01]  /*4310*/  STL.128 [R1+0x20], RZ ;  /* 0x000020ff01007387 */ /* 0x000fe20000100c00 */
[----:B------:R-:W-:-:S03]  /*4320*/  DFMA R6, R6, R6, R6 ;  /* 0x000000060606722b */ /* 0x000fc60000000006 */
[----:B------:R-:W-:Y:S04]  /*4330*/  STL.128 [R1+0x30], RZ ;  /* 0x000030ff01007387 */ /* 0x000fe80000100c00 */
[----:B------:R-:W-:Y:S01]  /*4340*/  STL.128 [R1+0x40], RZ ;  /* 0x000040ff01007387 */ /* 0x000fe20000100c00 */
[----:B------:R-:W-:-:S03]  /*4350*/  DFMA R6, R2, R6, R2 ;  /* 0x000000060206722b */ /* 0x000fc60000000002 */
[----:B------:R-:W-:Y:S04]  /*4360*/  STL.128 [R1+0x50], RZ ;  /* 0x000050ff01007387 */ /* 0x000fe80000100c00 */
[----:B------:R-:W-:Y:S01]  /*4370*/  STL.128 [R1+0x70], RZ ;  /* 0x000070ff01007387 */ /* 0x000fe20000100c00 */
[----:B------:R-:W-:-:S03]  /*4380*/  DMUL R4, R6, UR18 ;  /* 0x0000001206047c28 */ /* 0x000fc60008000000 */
[----:B------:R-:W-:Y:S05]  /*4390*/  STL.128 [R1+0x60], RZ ;  /* 0x000060ff01007387 */ /* 0x000fea0000100c00 */
[----:B------:R-:W-:-:S08]  /*43a0*/  DFMA R4, R6, UR18, R4 ;  /* 0x0000001206047c2b */ /* 0x000fd00008000004 */
[----:B------:R-:W-:Y:S01]  /*43b0*/  DMUL R2, R4, R4 ;  /* 0x0000000404027228 */ /* 0x000fe20000000000 */
        /* <DEDUP_REMOVED lines=21> */
[----:B--2---:R-:W-:-:S05]  /*4510*/  IMAD R0, R0, 0x40, R100 ;  /* 0x0000004000007824 */ /* 0x004fca00078e0264 */
[----:B------:R-:W-:Y:S01]  /*4520*/  LEA R0, R0, UR36, 0x2 ;  /* 0x0000002400007c11 */ /* 0x000fe2000f8e10ff */
        /* <DEDUP_REMOVED lines=164> */
[----:B------:R-:W-:Y:S01]  /*4f70*/  UMOV UR20, 0x3ae80f1e ;  /* 0x3ae80f1e00147882 */ /* 0x000fe20000000000 */
[----:B------:R-:W-:Y:S01]  /*4f80*/  UMOV UR21, 0x3eb1380b ;  /* 0x3eb1380b00157882 */ /* 0x000fe20000000000 */
[----:B------:R-:W-:Y:S01]  /*4f90*/  UIADD3 UR22, UR12, 0xe00, URZ ;  /* 0x00000e000c167890 */ /* 0x000fe2000fffe03f */
[----:B------:R-:W-:Y:S01]  /*4fa0*/  DFMA R8, R2, UR20, R8 ;  /* 0x0000001402087c2b */ /* 0x000fe20008000008 */
[----:B------:R-:W-:Y:S01]  /*4fb0*/  UMOV UR20, 0x9f02676f ;  /* 0x9f02676f00147882 */ /* 0x000fe20000000000 */
[----:B------:R-:W-:Y:S01]  /*4fc0*/  UMOV UR21, 0x3ef3b266 ;  /* 0x3ef3b26600157882 */ /* 0x000fe20000000000 */
[----:B------:R-:W-:-:S05]  /*4fd0*/  UMOV UR23, 0x40000040 ;  /* 0x4000004000177882 */ /* 0x000fca0000000000 */
[----:B------:R-:W-:Y:S01]  /*4fe0*/  DFMA R8, R2, R8, UR20 ;  /* 0x0000001402087e2b */ /* 0x000fe20008000008 */
[----:B------:R-:W-:Y:S01]  /*4ff0*/  UMOV UR20, 0xa9ab0956 ;  /* 0xa9ab095600147882 */ /* 0x000fe20000000000 */
[----:B------:R-:W-:-:S06]  /*5000*/  UMOV UR21, 0x3f1745cb ;  /* 0x3f1745cb00157882 */ /* 0x000fcc0000000000 */
        /* <DEDUP_REMOVED lines=8> */
[----:B------:R-:W-:Y:S01]  /*5090*/  UMOV UR21, 0x3f899999 ;  /* 0x3f89999900157882 */ /* 0x000fe20000000000 */
[----:B------:R-:W-:-:S05]  /*50a0*/  DADD R8, -R4, UR18 ;  /* 0x0000001204087e29 */ /* 0x000fca0008000100 */
[----:B------:R-:W-:Y:S01]  /*50b0*/  DFMA R10, R2, R10, UR20 ;  /* 0x00000014020a7e2b */ /* 0x000fe2000800000a */
[----:B------:R-:W-:Y:S01]  /*50c0*/  UMOV UR20, 0x55555554 ;  /* 0x5555555400147882 */ /* 0x000fe20000000000 */
[----:B------:R-:W-:Y:S01]  /*50d0*/  UMOV UR21, 0x3fb55555 ;  /* 0x3fb5555500157882 */ /* 0x000fe20000000000 */
[----:B------:R-:W-:-:S05]  /*50e0*/  DADD R8, R8, R8 ;  /* 0x0000000008087229 */ /* 0x000fca0000000008 */
[----:B------:R-:W-:Y:S01]  /*50f0*/  DFMA R10, R2, R10, UR20 ;  /* 0x00000014020a7e2b */ /* 0x000fe2000800000a */
[----:B------:R-:W-:Y:S01]  /*5100*/  UIADD3 UR20, UR11, 0x1e00, URZ ;  /* 0x00001e000b147890 */ /* 0x000fe2000fffe03f */
[----:B------:R-:W-:Y:S01]  /*5110*/  UMOV UR21, 0x40000040 ;  /* 0x4000004000157882 */ /* 0x000fe20000000000 */
[----:B------:R-:W-:Y:S01]  /*5120*/  DFMA R8, -R4, UR18, R8 ;  /* 0x0000001204087c2b */ /* 0x000fe20008000108 */
[----:B------:R-:W-:Y:S01]  /*5130*/  UMOV UR18, 0xffda0d24 ;  /* 0xffda0d2400127882 */ /* 0x000fe20000000000 */
[----:B------:R-:W-:-:S06]  /*5140*/  UMOV UR19, 0x3c7777d0 ;  /* 0x3c7777d000137882 */ /* 0x000fcc0000000000 */
[----:B------:R-:W-:Y:S01]  /*5150*/  DMUL R12, R6, R8 ;  /* 0x00000008060c7228 */ /* 0x000fe20000000000 */
[----:B------:R-:W-:Y:S01]  /*5160*/  IMAD.MOV.U32 R6, RZ, RZ, -0x105c611 ;  /* 0xfefa39efff067424 */ /* 0x000fe200078e00ff */
[----:B------:R-:W-:Y:S01]  /*5170*/  DMUL R8, R2, R10 ;  /* 0x0000000a02087228 */ /* 0x000fe20000000000 */
[----:B------:R-:W-:-:S06]  /*5180*/  IMAD.MOV.U32 R7, RZ, RZ, 0x3fe62e42 ;  /* 0x3fe62e42ff077424 */ /* 0x000fcc00078e00ff */
[----:B------:R-:W-:Y:S01]  /*5190*/  DFMA R2, R6, 1, R4 ;  /* 0x3ff000000602782b */ /* 0x000fe20000000004 */
[----:B------:R-:W-:Y:S02]  /*51a0*/  WARPGROUP.DEPBAR.LE gsb0, 0x0 ;  /* 0x00008000000079c5 */ /* 0x000fe40000010000 */
[----:B------:R-:W-:Y:S01]  /*51b0*/  WARPGROUP.ARRIVE ;  /* 0x00000000000079c5 */ /* 0x000fe20000000000 */
[----:B------:R-:W-:-:S04]  /*51c0*/  DFMA R8, R4, R8, R12 ;  /* 0x000000080408722b */ /* 0x000fc8000000000c */
[----:B------:R-:W-:Y:S02]  /*51d0*/  DFMA R6, R6, -1, R2 ;  /* 0xbff000000606782b */ /* 0x000fe40000000002 */
[----:B------:R-:W-:Y:S01]  /*51e0*/  HGMMA.64x64x16.F32 R24, gdesc[UR20], R24, gsb0 ;  /* 0x00e00000141879f0 */ /* 0x000fe20008000818 */
[----:B------:R-:W-:Y:S02]  /*51f0*/  UIADD3 UR20, UR11, 0x1e02, URZ ;  /* 0x00001e020b147890 */ /* 0x000fe4000fffe03f */
[----:B------:R-:W-:Y:S01]  /*5200*/  UIADD3 UR22, UR12, 0xe02, URZ ;  /* 0x00000e020c167890 */ /* 0x000fe2000fffe03f */
[----:B------:R-:W-:Y:S01]  /*5210*/  UMOV UR21, 0x40000040 ;  /* 0x4000004000157882 */ /* 0x000fe20000000000 */
[----:B------:R-:W-:Y:S01]  /*5220*/  UMOV UR23, 0x40000040 ;  /* 0x4000004000177882 */ /* 0x000fe20000000000 */
[----:B------:R-:W-:Y:S01]  /*5230*/  DADD R4, -R4, R6 ;  /* 0x0000000004047229 */ /* 0x000fe20000000106 */
[----:B------:R-:W-:Y:S02]  /*5240*/  IMAD.MOV.U32 R6, RZ, RZ, 0x3b39803f ;  /* 0x3b39803fff067424 */ /* 0x000fe400078e00ff */
[----:B------:R-:W-:-:S05]  /*5250*/  IMAD.MOV.U32 R7, RZ, RZ, 0x3c7abc9e ;  /* 0x3c7abc9eff077424 */ /* 0x000fca00078e00ff */
[----:B------:R-:W-:-:S08]  /*5260*/  DADD R4, R8, -R4 ;  /* 0x0000000008047229 */ /* 0x000fd00000000804 */
[----:B------:R-:W-:-:S08]  /*5270*/  DFMA R4, R6, 1, R4 ;  /* 0x3ff000000604782b */ /* 0x000fd00000000004 */
[----:B------:R-:W-:-:S08]  /*5280*/  DADD R2, R2, R4 ;  /* 0x0000000002027229 */ /* 0x000fd00000000004 */
[----:B------:R-:W-:Y:S01]  /*5290*/  DMUL R4, R2, UR18 ;  /* 0x0000001202047c28 */ /* 0x000fe20008000000 */
[----:B------:R-:W-:Y:S01]  /*52a0*/  UMOV UR18, 0x652b82fe ;  /* 0x652b82fe00127882 */ /* 0x000fe20000000000 */
[----:B------:R-:W-:-:S06]  /*52b0*/  UMOV UR19, 0x3ff71547 ;  /* 0x3ff7154700137882 */ /* 0x000fcc0000000000 */
[----:B------:R-:W-:-:S06]  /*52c0*/  DFMA R2, R2, UR18, R4 ;  /* 0x0000001202027c2b */ /* 0x000fcc0008000004 */
[----:B------:R-:W1:Y:S01]  /*52d0*/  F2F.F32.F64 R93, R2 ;  /* 0x00000002005d7310 */ /* 0x000e620000301000 */
[----:B------:R-:W-:Y:S02]  /*52e0*/  WARPGROUP.DEPBAR.LE gsb0, 0x0 ;  /* 0x00008000000079c5 */ /* 0x000fe40000010000 */
[----:B------:R-:W1:Y:S01]  /*52f0*/  LDS.64 R16, [R0+0xc4000] ;  /* 0x0c40000000107984 */ /* 0x000e620000000a00 */
[----:B------:R-:W-:-:S06]  /*5300*/  WARPGROUP.ARRIVE ;  /* 0x00000000000079c5 */ /* 0x000fcc0000000000 */
[----:B------:R-:W-:Y:S01]  /*5310*/  HGMMA.64x64x16.F32 R24, gdesc[UR20], R24, gsb0 ;  /* 0x00e00000141879f0 */ /* 0x000fe20008000818 */
[----:B------:R-:W-:Y:S02]  /*5320*/  UIADD3 UR20, UR11, 0x1e04, URZ ;  /* 0x00001e040b147890 */ /* 0x000fe4000fffe03f */
[----:B------:R-:W-:Y:S01]  /*5330*/  UIADD3 UR22, UR12, 0xe04, URZ ;  /* 0x00000e040c167890 */ /* 0x000fe2000fffe03f */
[----:B------:R-:W-:Y:S01]  /*5340*/  UMOV UR21, 0x40000040 ;  /* 0x4000004000157882 */ /* 0x000fe20000000000 */
[----:B------:R-:W-:Y:S01]  /*5350*/  UMOV UR23, 0x40000040 ;  /* 0x4000004000177882 */ /* 0x000fe20000000000 */
[C---:B-1----:R-:W-:Y:S01]  /*5360*/  FMUL R16, R93.reuse, R16 ;  /* 0x000000105d107220 */ /* 0x042fe20000400000 */
[----:B------:R-:W-:-:S03]  /*5370*/  FMUL R17, R93, R17 ;  /* 0x000000115d117220 */ /* 0x000fc60000400000 */
[--C-:B------:R-:W-:Y:S02]  /*5380*/  IMAD.MOV.U32 R18, RZ, RZ, R16.reuse ;  /* 0x000000ffff127224 */ /* 0x100fe400078e0010 */
[----:B------:R-:W-:Y:S01]  /*5390*/  FFMA R56, R56, UR7, -R16 ;  /* 0x0000000738387c23 */ /* 0x000fe20008000810 */
[--C-:B------:R-:W-:Y:S02]  /*53a0*/  IMAD.MOV.U32 R19, RZ, RZ, R17.reuse ;  /* 0x000000ffff137224 */ /* 0x100fe400078e0011 */
[----:B------:R-:W-:Y:S02]  /*53b0*/  FFMA R59, R59, UR7, -R17 ;  /* 0x000000073b3b7c23 */ /* 0x000fe40008000811 */
[----:B------:R-:W-:Y:S01]  /*53c0*/  FSETP.GEU.AND P1, PT, R56, -126, PT ;  /* 0xc2fc00003800780b */ /* 0x000fe20003f2e000 */
[----:B------:R1:W-:Y:S02]  /*53d0*/  STL.128 [R1], R16 ;  /* 0x0000001001007387 */ /* 0x0003e40000100c00 */
[----:B------:R-:W-:-:S10]  /*53e0*/  FSETP.GEU.AND P5, PT, R59, -126, PT ;  /* 0xc2fc00003b00780b */ /* 0x000fd40003fae000 */
[----:B------:R-:W-:-:S03]  /*53f0*/  @!P1 FMUL R56, R56, 0.5 ;  /* 0x3f00000038389820 */ /* 0x000fc60000400000 */
[----:B------:R-:W-:Y:S01]  /*5400*/  @!P5 FMUL R59, R59, 0.5 ;  /* 0x3f0000003b3bd820 */ /* 0x000fe20000400000 */
[----:B-1----:R-:W-:Y:S01]  /*5410*/  FFMA R16, R58, UR7, -R16 ;  /* 0x000000073a107c23 */ /* 0x002fe20008000810 */
[----:B------:R-:W-:-:S04]  /*5420*/  FFMA R17, R57, UR7, -R17 ;  /* 0x0000000739117c23 */ /* 0x000fc80008000811 */
[C---:B------:R-:W-:Y:S02]  /*5430*/  FSETP.GEU.AND P6, PT, R16.reuse, -126, PT ;  /* 0xc2fc00001000780b */ /* 0x040fe40003fce000 */
[----:B------:R-:W-:Y:S01]  /*5440*/  FSETP.GEU.AND P4, PT, R17, -126, PT ;  /* 0xc2fc00001100780b */ /* 0x000fe20003f8e000 */
[----:B------:R-:W-:Y:S02]  /*5450*/  WARPGROUP.DEPBAR.LE gsb0, 0x0 ;  /* 0x00008000000079c5 */ /* 0x000fe40000010000 */
[----:B------:R-:W1:Y:S08]  /*5460*/  LDS.64 R8, [R0+0xc4020] ;  /* 0x0c40200000087984 */ /* 0x000e700000000a00 */
[----:B------:R-:W-:Y:S01]  /*5470*/  @!P6 FMUL R16, R16, 0.5 ;  /* 0x3f0000001010e820 */ /* 0x000fe20000400000 */
[----:B------:R-:W2:Y:S04]  /*5480*/  LDS.64 R12, [R0+0xc4040] ;  /* 0x0c404000000c7984 */ /* 0x000ea80000000a00 */
[----:B------:R-:W4:Y:S04]  /*5490*/  LDS.64 R4, [R0+0xc4060] ;  /* 0x0c40600000047984 */ /* 0x000f280000000a00 */
[----:B------:R-:W5:Y:S04]  /*54a0*/  LDS.64 R88, [R0+0xc4080] ;  /* 0x0c40800000587984 */ /* 0x000f680000000a00 */
[----:B------:R-:W3:Y:S01]  /*54b0*/  LDS.64 R20, [R0+0xc40a0] ;  /* 0x0c40a00000147984 */ /* 0x000ee20000000a00 */
[----:B------:R-:W-:-:S06]  /*54c0*/  WARPGROUP.ARRIVE ;  /* 0x00000000000079c5 */ /* 0x000fcc0000000000 */
[----:B------:R-:W-:Y:S01]  /*54d0*/  HGMMA.64x64x16.F32 R24, gdesc[UR20], R24, gsb0 ;  /* 0x00e00000141879f0 */ /* 0x000fe20008000818 */
[----:B------:R-:W-:Y:S02]  /*54e0*/  UIADD3 UR20, UR11, 0x1e06, URZ ;  /* 0x00001e060b147890 */ /* 0x000fe4000fffe03f */
[----:B------:R-:W-:Y:S01]  /*54f0*/  UIADD3 UR22, UR12, 0xe06, URZ ;  /* 0x00000e060c167890 */ /* 0x000fe2000fffe03f */
[----:B------:R-:W-:Y:S01]  /*5500*/  UMOV UR21, 0x40000040 ;  /* 0x4000004000157882 */ /* 0x000fe20000000000 */
[----:B------:R-:W-:Y:S01]  /*5510*/  UMOV UR23, 0x40000040 ;  /* 0x4000004000177882 */ /* 0x000fe20000000000 */
[----:B------:R-:W-:-:S04]  /*5520*/  ULEA UR11, UR37, UR38, 0x1 ;  /* 0x00000026250b7291 */ /* 0x000fc8000f8e083f */
[----:B------:R-:W-:Y:S01]  /*5530*/  ULEA UR11, UR11, UR10, 0x3 ;  /* 0x0000000a0b0b7291 */ /* 0x000fe2000f8e183f */
[C---:B-1----:R-:W-:Y:S01]  /*5540*/  FMUL R8, R93.reuse, R8 ;  /* 0x000000085d087220 */ /* 0x042fe20000400000 */
[C---:B------:R-:W-:Y:S01]  /*5550*/  FMUL R9, R93.reuse, R9 ;  /* 0x000000095d097220 */ /* 0x040fe20000400000 */
[C---:B--2---:R-:W-:Y:S01]  /*5560*/  FMUL R12, R93.reuse, R12 ;  /* 0x0000000c5d0c7220 */ /* 0x044fe20000400000 */
[C---:B------:R-:W-:Y:S01]  /*5570*/  FMUL R13, R93.reuse, R13 ;  /* 0x0000000d5d0d7220 */ /* 0x040fe20000400000 */
[--C-:B------:R-:W-:Y:S02]  /*5580*/  IMAD.MOV.U32 R10, RZ, RZ, R8.reuse ;  /* 0x000000ffff0a7224 */ /* 0x100fe400078e0008 */
[----:B------:R-:W-:Y:S01]  /*5590*/  FFMA R60, R60, UR7, -R8 ;  /* 0x000000073c3c7c23 */ /* 0x000fe20008000808 */
[C---:B----4-:R-:W-:Y:S01]  /*55a0*/  FMUL R4, R93.reuse, R4 ;  /* 0x000000045d047220 */ /* 0x050fe20000400000 */
[C---:B------:R-:W-:Y:S01]  /*55b0*/  FMUL R5, R93.reuse, R5 ;  /* 0x000000055d057220 */ /* 0x040fe20000400000 */
[----:B------:R-:W-:Y:S01]  /*55c0*/  IMAD.MOV.U32 R11, RZ, RZ, R9 ;  /* 0x000000ffff0b7224 */ /* 0x000fe200078e0009 */
[----:B------:R-:W-:Y:S01]  /*55d0*/  MOV R14, R12 ;  /* 0x0000000c000e7202 */ /* 0x000fe20000000f00 */
[C---:B-----5:R-:W-:Y:S01]  /*55e0*/  FMUL R88, R93.reuse, R88 ;  /* 0x000000585d587220 */ /* 0x060fe20000400000 */
[C---:B------:R-:W-:Y:S01]  /*55f0*/  FMUL R89, R93.reuse, R89 ;  /* 0x000000595d597220 */ /* 0x040fe20000400000 */
[----:B------:R-:W-:Y:S01]  /*5600*/  IMAD.MOV.U32 R15, RZ, RZ, R13 ;  /* 0x000000ffff0f7224 */ /* 0x000fe200078e000d */
[----:B------:R1:W-:Y:S01]  /*5610*/  STL.128 [R1+0x10], R8 ;  /* 0x0000100801007387 */ /* 0x0003e20000100c00 */
[C---:B---3--:R-:W-:Y:S01]  /*5620*/  FMUL R20, R93.reuse, R20 ;  /* 0x000000145d147220 */ /* 0x048fe20000400000 */
[----:B------:R-:W-:Y:S01]  /*5630*/  FMUL R21, R93, R21 ;  /* 0x000000155d157220 */ /* 0x000fe20000400000 */
[----:B------:R-:W-:Y:S01]  /*5640*/  IMAD.MOV.U32 R6, RZ, RZ, R4 ;  /* 0x000000ffff067224 */ /* 0x000fe200078e0004 */
[----:B------:R-:W-:Y:S01]  /*5650*/  STL.128 [R1+0x20], R12 ;  /* 0x0000200c01007387 */ /* 0x000fe20000100c00 */
[----:B------:R-:W-:Y:S01]  /*5660*/  IMAD.MOV.U32 R7, RZ, RZ, R5 ;  /* 0x000000ffff077224 */ /* 0x000fe200078e0005 */
[----:B------:R-:W-:Y:S01]  /*5670*/  MOV R22, R20 ;  /* 0x0000001400167202 */ /* 0x000fe20000000f00 */
[----:B------:R-:W-:-:S02]  /*5680*/  IMAD.MOV.U32 R90, RZ, RZ, R88 ;  /* 0x000000ffff5a7224 */ /* 0x000fc400078e0058 */
[----:B------:R-:W-:Y:S01]  /*5690*/  FFMA R61, R61, UR7, -R9 ;  /* 0x000000073d3d7c23 */ /* 0x000fe20008000809 */
[----:B------:R-:W-:Y:S01]  /*56a0*/  IMAD.MOV.U32 R91, RZ, RZ, R89 ;  /* 0x000000ffff5b7224 */ /* 0x000fe200078e0059 */
[----:B------:R-:W-:Y:S01]  /*56b0*/  STL.128 [R1+0x30], R4 ;  /* 0x0000300401007387 */ /* 0x000fe20000100c00 */
[----:B------:R-:W-:Y:S01]  /*56c0*/  IMAD.MOV.U32 R23, RZ, RZ, R21 ;  /* 0x000000ffff177224 */ /* 0x000fe200078e0015 */
[----:B------:R-:W-:Y:S02]  /*56d0*/  FSETP.GEU.AND P3, PT, R60, -126, PT ;  /* 0xc2fc00003c00780b */ /* 0x000fe40003f6e000 */
[----:B------:R-:W-:Y:S01]  /*56e0*/  STL.128 [R1+0x40], R88 ;  /* 0x0000405801007387 */ /* 0x000fe20000100c00 */
[----:B-1----:R-:W-:Y:S01]  /*56f0*/  FFMA R8, R62, UR7, -R8 ;  /* 0x000000073e087c23 */ /* 0x002fe20008000808 */
[----:B------:R-:W-:Y:S02]  /*5700*/  FFMA R9, R63, UR7, -R9 ;  /* 0x000000073f097c23 */ /* 0x000fe40008000809 */
[----:B------:R-:W-:Y:S01]  /*5710*/  STL.128 [R1+0x50], R20 ;  /* 0x0000501401007387 */ /* 0x000fe20000100c00 */
[----:B------:R-:W-:-:S03]  /*5720*/  WARPGROUP.DEPBAR.LE gsb0, 0x0 ;  /* 0x00008000000079c5 */ /* 0x000fc60000010000 */
[----:B------:R-:W1:Y:S04]  /*5730*/  LDS.64 R96, [R0+0xc40c0] ;  /* 0x0c40c00000607984 */ /* 0x000e680000000a00 */
[----:B------:R2:W3:Y:S01]  /*5740*/  LDS.64 R2, [R0+0xc40e0] ;  /* 0x0c40e00000027984 */ /* 0x0004e20000000a00 */
[----:B------:R-:W-:-:S06]  /*5750*/  WARPGROUP.ARRIVE ;  /* 0x00000000000079c5 */ /* 0x000fcc0000000000 */
[----:B------:R-:W-:Y:S01]  /*5760*/  HGMMA.64x64x16.F32 R24, gdesc[UR20], R24, gsb0 ;  /* 0x00e00000141879f0 */ /* 0x000fe20008000818 */
[----:B--2---:R-:W-:Y:S01]  /*5770*/  MOV R0, UR9 ;  /* 0x0000000900007c02 */ /* 0x004fe20008000f00 */
[C---:B-1----:R-:W-:Y:S01]  /*5780*/  FMUL R96, R93.reuse, R96 ;  /* 0x000000605d607220 */ /* 0x042fe20000400000 */
[C---:B------:R-:W-:Y:S01]  /*5790*/  FMUL R97, R93.reuse, R97 ;  /* 0x000000615d617220 */ /* 0x040fe20000400000 */
[C---:B---3--:R-:W-:Y:S02]  /*57a0*/  FMUL R92, R93.reuse, R2 ;  /* 0x000000025d5c7220 */ /* 0x048fe40000400000 */
[----:B------:R-:W-:Y:S02]  /*57b0*/  IMAD R2, R0, 0x40, R100 ;  /* 0x0000004000027824 */ /* 0x000fe400078e0264 */
[----:B------:R-:W-:Y:S01]  /*57c0*/  FMUL R93, R93, R3 ;  /* 0x000000035d5d7220 */ /* 0x000fe20000400000 */
[----:B------:R-:W-:Y:S02]  /*57d0*/  IMAD.U32 R0, RZ, RZ, UR6 ;  /* 0x00000006ff007e24 */ /* 0x000fe4000f8e00ff */
[----:B------:R-:W-:-:S02]  /*57e0*/  IMAD.MOV.U32 R94, RZ, RZ, R92 ;  /* 0x000000ffff5e7224 */ /* 0x000fc400078e005c */
[----:B------:R-:W-:Y:S01]  /*57f0*/  IMAD.MOV.U32 R95, RZ, RZ, R93 ;  /* 0x000000ffff5f7224 */ /* 0x000fe200078e005d */
[----:B------:R-:W-:Y:S01]  /*5800*/  SHF.L.U32 R58, R0, 0x1f, RZ ;  /* 0x0000001f003a7819 */ /* 0x000fe200000006ff */
[----:B------:R-:W-:Y:S01]  /*5810*/  IMAD.MOV.U32 R98, RZ, RZ, R96 ;  /* 0x000000ffff627224 */ /* 0x000fe200078e0060 */
[----:B------:R-:W-:Y:S01]  /*5820*/  LEA R0, R2, UR36, 0x2 ;  /* 0x0000002402007c11 */ /* 0x000fe2000f8e10ff */
[----:B------:R-:W-:Y:S01]  /*5830*/  IMAD.MOV.U32 R99, RZ, RZ, R97 ;  /* 0x000000ffff637224 */ /* 0x000fe200078e0061 */
[----:B------:R-:W-:Y:S04]  /*5840*/  STL.128 [R1+0x70], R92 ;  /* 0x0000705c01007387 */ /* 0x000fe80000100c00 */
[----:B------:R1:W-:Y:S02]  /*5850*/  STL.128 [R1+0x60], R96 ;  /* 0x0000606001007387 */ /* 0x0003e40000100c00 */
[----:B-1----:R1:W2:Y:S08]  /*5860*/  MUFU.EX2 R98, R16 ;  /* 0x0000001000627308 */ /* 0x0022b00000000800 */
[----:B------:R1:W3:Y:S01]  /*5870*/  MUFU.EX2 R16, R59 ;  /* 0x0000003b00107308 */ /* 0x0002e20000000800 */
[----:B------:R-:W-:-:S02]  /*5880*/  WARPGROUP.DEPBAR.LE gsb0, 0x0 ;  /* 0x00008000000079c5 */ /* 0x000fc40000010000 */
[----:B------:R-:W4:Y:S04]  /*5890*/  LDS.64 R94, [R0+0xc4000] ;  /* 0x0c400000005e7984 */ /* 0x000f280000000a00 */
[----:B------:R-:W1:Y:S04]  /*58a0*/  LDS.64 R90, [R0+0xc4020] ;  /* 0x0c402000005a7984 */ /* 0x000e680000000a00 */
[----:B------:R-:W1:Y:S04]  /*58b0*/  LDS.64 R22, [R0+0xc4040] ;  /* 0x0c40400000167984 */ /* 0x000e680000000a00 */
[----:B------:R-:W1:Y:S04]  /*58c0*/  LDS.64 R18, [R0+0xc4060] ;  /* 0x0c40600000127984 */ /* 0x000e680000000a00 */
[----:B------:R-:W1:Y:S04]  /*58d0*/  LDS.64 R14, [R0+0xc4080] ;  /* 0x0c408000000e7984 */ /* 0x000e680000000a00 */
[----:B------:R-:W1:Y:S04]  /*58e0*/  LDS.64 R10, [R0+0xc40a0] ;  /* 0x0c40a000000a7984 */ /* 0x000e680000000a00 */
[----:B------:R-:W1:Y:S04]  /*58f0*/  LDS.64 R6, [R0+0xc40c0] ;  /* 0x0c40c00000067984 */ /* 0x000e680000000a00 */
[----:B------:R5:W1:Y:S01]  /*5900*/  LDS.64 R2, [R0+0xc40e0] ;  /* 0x0c40e00000027984 */ /* 0x000a620000000a00 */
[----:B------:R-:W2:Y:S01]  /*5910*/  SYNCS.PHASECHK.TRANS64.TRYWAIT P2, [UR11], R58 ;  /* 0x0000003aff0075a7 */ /* 0x000ea2000804014b */
[----:B-----5:R1:W1:Y:S02]  /*5920*/  MUFU.EX2 R0, R56 ;  /* 0x0000003800007308 */ /* 0x0202640000000800 */
[----:B-1234-:R-:W-:Y:S05]  /*5930*/  @!P2 BRA `(.L_x_23) ;  /* 0x000002280098a947 */ /* 0x01efea0003800000 */
.L_x_184:
[----:B------:R2:W-:Y:S04]  /*5940*/  STL [R1+0xa88], R152 ;  /* 0x000a889801007387 */ /* 0x0005e80000100800 */
[----:B------:R-:W3:Y:S04]  /*5950*/  LDL.LU.128 R100, [R1+0x280] ;  /* 0x0002800001647983 */ /* 0x000ee80000300c00 */
[----:B------:R-:W4:Y:S04]  /*5960*/  LDL.LU.128 R104, [R1+0x290] ;  /* 0x0002900001687983 */ /* 0x000f280000300c00 */
        /* <DEDUP_REMOVED lines=11> */
[----:B--2---:R-:W2:Y:S04]  /*5a20*/  LDL.LU.128 R152, [R1+0x350] ;  /* 0x0003500001987983 */ /* 0x004ea80000300c00 */
[----:B------:R-:W2:Y:S04]  /*5a30*/  LDL.LU.128 R156, [R1+0x360] ;  /* 0x00036000019c7983 */ /* 0x000ea80000300c00 */
        /* <DEDUP_REMOVED lines=17> */
[----:B------:R-:W-:Y:S04]  /*5b50*/  STL [R1+0xd5c], R80 ;  /* 0x000d5c5001007387 */ /* 0x000fe80000100800 */
        /* <DEDUP_REMOVED lines=42> */
[----:B---3--:R3:W-:Y:S04]  /*5e00*/  STL.128 [R1+0x1180], R100 ;  /* 0x0011806401007387 */ /* 0x0087e80000100c00 */
[----:B----4-:R4:W-:Y:S04]  /*5e10*/  STL.128 [R1+0x1190], R104 ;  /* 0x0011906801007387 */ /* 0x0109e80000100c00 */
[----:B------:R1:W-:Y:S04]  /*5e20*/  STL.128 [R1+0x11a0], R108 ;  /* 0x0011a06c01007387 */ /* 0x0003e80000100c00 */
        /* <DEDUP_REMOVED lines=10> */
[----:B--2---:R2:W-:Y:S04]  /*5ed0*/  STL.128 [R1+0x1250], R152 ;  /* 0x0012509801007387 */ /* 0x0045e80000100c00 */
        /* <DEDUP_REMOVED lines=18> */
[----:B---3--:R-:W3:Y:S04]  /*6000*/  LDL.LU.128 R100, [R1+0x480] ;  /* 0x0004800001647983 */ /* 0x008ee80000300c00 */
[----:B----4-:R-:W3:Y:S04]  /*6010*/  LDL.LU.128 R104, [R1+0x490] ;  /* 0x0004900001687983 */ /* 0x010ee80000300c00 */
[----:B-1----:R-:W3:Y:S04]  /*6020*/  LDL.LU.128 R108, [R1+0x4a0] ;  /* 0x0004a000016c7983 */ /* 0x002ee80000300c00 */
[----:B------:R-:W3:Y:S04]  /*6030*/  LDL.LU.128 R112, [R1+0x4b0] ;  /* 0x0004b00001707983 */ /* 0x000ee80000300c00 */
        /* <DEDUP_REMOVED lines=9> */
[----:B--2---:R-:W3:Y:S04]  /*60d0*/  LDL.LU.128 R152, [R1+0x550] ;  /* 0x0005500001987983 */ /* 0x004ee80000300c00 */
        /* <DEDUP_REMOVED lines=17> */
[----:B------:R-:W3:Y:S01]  /*61f0*/  LDL.LU.128 R224, [R1+0x670] ;  /* 0x0006700001e07983 */ /* 0x000ee20000300c00 */
[----:B------:R-:W-:Y:S01]  /*6200*/  @!P6 FMUL R98, R98, R98 ;  /* 0x000000626262e220 */ /* 0x000fe20000400000 */
[----:B------:R-:W-:Y:S01]  /*6210*/  @!P5 FMUL R16, R16, R16 ;  /* 0x000000101010d220 */ /* 0x000fe20000400000 */
[----:B------:R-:W-:Y:S01]  /*6220*/  FSETP.GEU.AND P2, PT, R61, -126, PT ;  /* 0xc2fc00003d00780b */ /* 0x000fe20003f4e000 */
[----:B------:R-:W-:Y:S01]  /*6230*/  STL [R1+0xcb0], R10 ;  /* 0x000cb00a01007387 */ /* 0x000fe20000100800 */
[----:B------:R-:W-:-:S02]  /*6240*/  FSETP.GEU.AND P6, PT, R8, -126, PT ;  /* 0xc2fc00000800780b */ /* 0x000fc40003fce000 */
[----:B------:R-:W-:Y:S01]  /*6250*/  FSETP.GEU.AND P5, PT, R9, -126, PT ;  /* 0xc2fc00000900780b */ /* 0x000fe20003fae000 */
[----:B------:R-:W-:Y:S01]  /*6260*/  @!P4 FMUL R17, R17, 0.5 ;  /* 0x3f0000001111c820 */ /* 0x000fe20000400000 */
[----:B------:R-:W-:Y:S01]  /*6270*/  @!P3 FMUL R60, R60, 0.5 ;  /* 0x3f0000003c3cb820 */ /* 0x000fe20000400000 */
[----:B------:R-:W-:Y:S04]  /*6280*/  STL [R1+0xcac], R46 ;  /* 0x000cac2e01007387 */ /* 0x000fe80000100800 */
[----:B------:R-:W-:Y:S02]  /*6290*/  STL [R1+0xca8], R45 ;  /* 0x000ca82d01007387 */ /* 0x000fe40000100800 */
[----:B------:R-:W-:Y:S02]  /*62a0*/  @!P2 FMUL R61, R61, 0.5 ;  /* 0x3f0000003d3da820 */ /* 0x000fe40000400000 */
[----:B------:R-:W-:Y:S01]  /*62b0*/  @!P6 FMUL R8, R8, 0.5 ;  /* 0x3f0000000808e820 */ /* 0x000fe20000400000 */
[----:B------:R-:W-:Y:S01]  /*62c0*/  STL [R1+0xca4], R11 ;  /* 0x000ca40b01007387 */ /* 0x000fe20000100800 */
[----:B------:R-:W-:Y:S01]  /*62d0*/  @!P5 FMUL R9, R9, 0.5 ;  /* 0x3f0000000909d820 */ /* 0x000fe20000400000 */
[----:B------:R-:W1:Y:S02]  /*62e0*/  MUFU.EX2 R17, R17 ;  /* 0x0000001100117308 */ /* 0x000e640000000800 */
[----:B------:R-:W-:Y:S04]  /*62f0*/  STL [R1+0xca0], R47 ;  /* 0x000ca02f01007387 */ /* 0x000fe80000100800 */
[----:B------:R-:W-:Y:S02]  /*6300*/  STL [R1+0xc9c], R48 ;  /* 0x000c9c3001007387 */ /* 0x000fe40000100800 */
[----:B------:R-:W2:Y:S02]  /*6310*/  MUFU.EX2 R60, R60 ;  /* 0x0000003c003c7308 */ /* 0x000ea40000000800 */
[----:B------:R-:W-:Y:S04]  /*6320*/  STL [R1+0xc98], R6 ;  /* 0x000c980601007387 */ /* 0x000fe80000100800 */
[----:B------:R-:W-:Y:S02]  /*6330*/  STL [R1+0xc94], R49 ;  /* 0x000c943101007387 */ /* 0x000fe40000100800 */
[----:B------:R-:W4:Y:S02]  /*6340*/  MUFU.EX2 R61, R61 ;  /* 0x0000003d003d7308 */ /* 0x000f240000000800 */
[----:B------:R-:W-:Y:S04]  /*6350*/  STL [R1+0xc90], R7 ;  /* 0x000c900701007387 */ /* 0x000fe80000100800 */
[----:B------:R-:W-:Y:S02]  /*6360*/  STL [R1+0xc8c], R50 ;  /* 0x000c8c3201007387 */ /* 0x000fe40000100800 */
[----:B------:R-:W4:Y:S02]  /*6370*/  MUFU.EX2 R8, R8 ;  /* 0x0000000800087308 */ /* 0x000f240000000800 */
[----:B------:R-:W-:Y:S04]  /*6380*/  STL [R1+0xc88], R51 ;  /* 0x000c883301007387 */ /* 0x000fe80000100800 */
[----:B------:R-:W-:Y:S02]  /*6390*/  STL [R1+0xc84], R52 ;  /* 0x000c843401007387 */ /* 0x000fe40000100800 */
[----:B------:R-:W4:Y:S01]  /*63a0*/  MUFU.EX2 R9, R9 ;  /* 0x0000000900097308 */ /* 0x000f220000000800 */
[----:B------:R-:W-:Y:S01]  /*63b0*/  ULOP3.LUT UR15, UR38, 0x1, URZ, 0xc, !UPT ;  /* 0x00000001260f7892 */ /* 0x000fe2000f8e0c3f */
[----:B------:R-:W-:Y:S01]  /*63c0*/  STL [R1+0xc80], R2 ;  /* 0x000c800201007387 */ /* 0x000fe20000100800 */
[----:B------:R-:W-:-:S03]  /*63d0*/  USHF.L.U32 UR12, UR37, 0x1, URZ ;  /* 0x00000001250c7899 */ /* 0x000fc6000800063f */
[----:B------:R-:W-:Y:S01]  /*63e0*/  STL [R1+0xc7c], R53 ;  /* 0x000c7c3501007387 */ /* 0x000fe20000100800 */
[----:B------:R-:W-:Y:S01]  /*63f0*/  ULOP3.LUT UR12, UR12, 0xfffffffe, UR15, 0xe2, !UPT ;  /* 0xfffffffe0c0c7892 */ /* 0x000fe2000f8ee20f */
[----:B------:R-:W-:Y:S01]  /*6400*/  @!P1 FMUL R0, R0, R0 ;  /* 0x0000000000009220 */ /* 0x000fe20000400000 */
[----:B-1----:R-:W-:Y:S01]  /*6410*/  @!P4 FMUL R17, R17, R17 ;  /* 0x000000111111c220 */ /* 0x002fe20000400000 */
[----:B--2---:R-:W-:Y:S01]  /*6420*/  @!P3 FMUL R60, R60, R60 ;  /* 0x0000003c3c3cb220 */ /* 0x004fe20000400000 */
[----:B------:R-:W-:Y:S01]  /*6430*/  ULEA UR12, UR12, UR10, 0x3 ;  /* 0x0000000a0c0c7291 */ /* 0x000fe2000f8e183f */
[----:B----4-:R-:W-:Y:S01]  /*6440*/  @!P2 FMUL R61, R61, R61 ;  /* 0x0000003d3d3da220 */ /* 0x010fe20000400000 */
[----:B------:R-:W-:Y:S01]  /*6450*/  @!P6 FMUL R8, R8, R8 ;  /* 0x000000080808e220 */ /* 0x000fe20000400000 */
[----:B------:R-:W-:Y:S01]  /*6460*/  ULOP3.LUT UR11, UR14, 0x2000000, URZ, 0xfc, !UPT ;  /* 0x020000000e0b7892 */ /* 0x000fe2000f8efc3f */
[----:B------:R-:W-:Y:S01]  /*6470*/  STL [R1+0xc78], R3 ;  /* 0x000c780301007387 */ /* 0x000fe20000100800 */
[----:B------:R-:W-:Y:S01]  /*6480*/  @!P5 FMUL R9, R9, R9 ;  /* 0x000000090909d220 */ /* 0x000fe20000400000 */
[----:B------:R-:W-:Y:S01]  /*6490*/  F2FP.F16.F32.PACK_AB R57, R16, R98 ;  /* 0x000000621039723e */ /* 0x000fe200000000ff */
[----:B------:R-:W-:Y:S01]  /*64a0*/  ULEA UR14, UR9, UR11, 0xc ;  /* 0x0000000b090e7291 */ /* 0x000fe2000f8e603f */
[----:B------:R-:W-:Y:S01]  /*64b0*/  F2FP.F16.F32.PACK_AB R56, R17, R0 ;  /* 0x000000001138723e */ /* 0x000fe200000000ff */
[----:B------:R-:W-:Y:S01]  /*64c0*/  SYNCS.ARRIVE.TRANS64.A1T0 RZ, [UR12], RZ ;  /* 0x000000ffffff79a7 */ /* 0x000fe2000810000c */
[----:B------:R-:W-:Y:S01]  /*64d0*/  F2FP.F16.F32.PACK_AB R58, R61, R60 ;  /* 0x0000003c3d3a723e */ /* 0x000fe200000000ff */
[----:B------:R-:W-:Y:S01]  /*64e0*/  STL [R1+0xc74], R54 ;  /* 0x000c743601007387 */ /* 0x000fe20000100800 */
[----:B------:R-:W-:Y:S01]  /*64f0*/  F2FP.F16.F32.PACK_AB R59, R9, R8 ;  /* 0x00000008093b723e */ /* 0x000fe200000000ff */
[----:B------:R-:W-:Y:S01]  /*6500*/  UMOV UR19, 0x40000040 ;  /* 0x4000004000137882 */ /* 0x000fe20000000000 */
[----:B------:R-:W-:Y:S01]  /*6510*/  UMOV UR18, UR14 ;  /* 0x0000000e00127c82 */ /* 0x000fe20008000000 */
[----:B------:R-:W-:Y:S04]  /*6520*/  STL [R1+0xc70], R55 ;  /* 0x000c703701007387 */ /* 0x000fe80000100800 */
[----:B------:R1:W-:Y:S04]  /*6530*/  STL [R1+0xd64], R98 ;  /* 0x000d646201007387 */ /* 0x0003e80000100800 */
[----:B------:R-:W-:Y:S04]  /*6540*/  STL [R1+0xd60], R16 ;  /* 0x000d601001007387 */ /* 0x000fe80000100800 */
[----:B------:R-:W-:Y:S04]  /*6550*/  STL [R1+0xd6c], R0 ;  /* 0x000d6c0001007387 */ /* 0x000fe80000100800 */
[----:B------:R-:W-:Y:S04]  /*6560*/  STL [R1+0xd68], R17 ;  /* 0x000d681101007387 */ /* 0x000fe80000100800 */
[----:B------:R-:W-:Y:S04]  /*6570*/  STL [R1+0xd74], R60 ;  /* 0x000d743c01007387 */ /* 0x000fe80000100800 */
[----:B------:R2:W-:Y:S04]  /*6580*/  STL [R1+0xd70], R61 ;  /* 0x000d703d01007387 */ /* 0x0005e80000100800 */
[----:B------:R-:W-:Y:S04]  /*6590*/  STL [R1+0xd7c], R8 ;  /* 0x000d7c0801007387 */ /* 0x000fe80000100800 */
[----:B------:R4:W-:Y:S01]  /*65a0*/  STL [R1+0xd78], R9 ;  /* 0x000d780901007387 */ /* 0x0009e20000100800 */
[----:B---3--:R-:W-:-:S06]  /*65b0*/  WARPGROUP.ARRIVE ;  /* 0x00000000000079c5 */ /* 0x008fcc0000000000 */
[----:B------:R-:W-:Y:S03]  /*65c0*/  HGMMA.64x256x16.F32 R100, R56, gdesc[UR16].tnspB, R100, gsb0 ;  /* 0x43e0001038647df0 */ /* 0x000fe60008000864 */
[----:B------:R-:W-:Y:S02]  /*65d0*/  WARPGROUP.DEPBAR.LE gsb0, 0x0 ;  /* 0x00008000000079c5 */ /* 0x000fe40000010000 */
[----:B------:R-:W-:Y:S01]  /*65e0*/  IMAD.MOV.U32 R235, RZ, RZ, R149 ;  /* 0x000000ffffeb7224 */ /* 0x000fe200078e0095 */
[----:B------:R-:W-:Y:S01]  /*65f0*/  MOV R232, R152 ;  /* 0x0000009800e87202 */ /* 0x000fe20000000f00 */
[----:B------:R-:W-:Y:S01]  /*6600*/  IMAD.MOV.U32 R234, RZ, RZ, R150 ;  /* 0x000000ffffea7224 */ /* 0x000fe200078e0096 */
[----:B-1----:R-:W-:Y:S01]  /*6610*/  MOV R98, R158 ;  /* 0x0000009e00627202 */ /* 0x002fe20000000f00 */
[----:B------:R-:W-:Y:S01]  /*6620*/  IMAD.MOV.U32 R233, RZ, RZ, R151 ;  /* 0x000000ffffe97224 */ /* 0x000fe200078e0097 */
[----:B------:R-:W-:Y:S01]  /*6630*/  MOV R92, R164 ;  /* 0x000000a4005c7202 */ /* 0x000fe20000000f00 */
        /* <DEDUP_REMOVED lines=21> */
[----:B------:R-:W-:Y:S01]  /*6790*/  STL.128 [R1+0x480], R100 ;  /* 0x0004806401007387 */ /* 0x000fe20000100c00 */
[----:B------:R-:W-:-:S02]  /*67a0*/  IMAD.MOV.U32 R90, RZ, RZ, R166 ;  /* 0x000000ffff5a7224 */ /* 0x000fc400078e00a6 */
[----:B------:R-:W-:Y:S01]  /*67b0*/  IMAD.MOV.U32 R87, RZ, RZ, R167 ;  /* 0x000000ffff577224 */ /* 0x000fe200078e00a7 */
[----:B------:R-:W-:Y:S01]  /*67c0*/  STL.128 [R1+0x490], R104 ;  /* 0x0004906801007387 */ /* 0x000fe20000100c00 */
[----:B------:R-:W-:Y:S02]  /*67d0*/  IMAD.MOV.U32 R86, RZ, RZ, R168 ;  /* 0x000000ffff567224 */ /* 0x000fe400078e00a8 */
[----:B------:R-:W-:Y:S01]  /*67e0*/  IMAD.MOV.U32 R85, RZ, RZ, R169 ;  /* 0x000000ffff557224 */ /* 0x000fe200078e00a9 */
[----:B------:R-:W-:Y:S01]  /*67f0*/  STL.128 [R1+0x4a0], R108 ;  /* 0x0004a06c01007387 */ /* 0x000fe20000100c00 */
[----:B------:R-:W-:Y:S02]  /*6800*/  IMAD.MOV.U32 R83, RZ, RZ, R171 ;  /* 0x000000ffff537224 */ /* 0x000fe400078e00ab */
[----:B------:R-:W-:Y:S01]  /*6810*/  IMAD.MOV.U32 R82, RZ, RZ, R172 ;  /* 0x000000ffff527224 */ /* 0x000fe200078e00ac */
[----:B------:R-:W-:Y:S01]  /*6820*/  STL.128 [R1+0x4b0], R112 ;  /* 0x0004b07001007387 */ /* 0x000fe20000100c00 */
[----:B------:R-:W-:-:S02]  /*6830*/  IMAD.MOV.U32 R81, RZ, RZ, R173 ;  /* 0x000000ffff517224 */ /* 0x000fc400078e00ad */
[----:B------:R-:W-:Y:S01]  /*6840*/  IMAD.MOV.U32 R80, RZ, RZ, R174 ;  /* 0x000000ffff507224 */ /* 0x000fe200078e00ae */
[----:B------:R-:W-:Y:S01]  /*6850*/  STL.128 [R1+0x4c0], R116 ;  /* 0x0004c07401007387 */ /* 0x000fe20000100c00 */
[----:B------:R-:W-:Y:S02]  /*6860*/  IMAD.MOV.U32 R63, RZ, RZ, R175 ;  /* 0x000000ffff3f7224 */ /* 0x000fe400078e00af */
[----:B--2---:R-:W-:Y:S01]  /*6870*/  IMAD.MOV.U32 R61, RZ, RZ, R177 ;  /* 0x000000ffff3d7224 */ /* 0x004fe200078e00b1 */
        /* <DEDUP_REMOVED lines=21> */
[----:B------:R1:W-:Y:S01]  /*69d0*/  STL [R1+0x540], R148 ;  /* 0x0005409401007387 */ /* 0x0003e20000100800 */
[----:B------:R-:W-:-:S02]  /*69e0*/  IMAD.MOV.U32 R39, RZ, RZ, R195 ;  /* 0x000000ffff277224 */ /* 0x000fc400078e00c3 */
[----:B------:R-:W-:Y:S01]  /*69f0*/  IMAD.MOV.U32 R38, RZ, RZ, R196 ;  /* 0x000000ffff267224 */ /* 0x000fe200078e00c4 */
[----:B------:R-:W2:Y:S01]  /*6a00*/  LDL.LU.128 R192, [R1+0x12f0] ;  /* 0x0012f00001c07983 */ /* 0x000ea20000300c00 */
[----:B------:R-:W-:Y:S02]  /*6a10*/  IMAD.MOV.U32 R37, RZ, RZ, R197 ;  /* 0x000000ffff257224 */ /* 0x000fe400078e00c5 */
[----:B------:R-:W-:Y:S01]  /*6a20*/  IMAD.MOV.U32 R36, RZ, RZ, R198 ;  /* 0x000000ffff247224 */ /* 0x000fe200078e00c6 */
[----:B------:R-:W2:Y:S01]  /*6a30*/  LDL.LU.128 R188, [R1+0x12e0] ;  /* 0x0012e00001bc7983 */ /* 0x000ea20000300c00 */
[----:B------:R-:W-:Y:S02]  /*6a40*/  IMAD.MOV.U32 R35, RZ, RZ, R199 ;  /* 0x000000ffff237224 */ /* 0x000fe400078e00c7 */
[----:B------:R-:W-:Y:S01]  /*6a50*/  IMAD.MOV.U32 R33, RZ, RZ, R201 ;  /* 0x000000ffff217224 */ /* 0x000fe200078e00c9 */
[----:B------:R-:W2:Y:S01]  /*6a60*/  LDL.LU.128 R196, [R1+0x1300] ;  /* 0x0013000001c47983 */ /* 0x000ea20000300c00 */
        /* <DEDUP_REMOVED lines=24> */
[----:B----4-:R-:W-:Y:S02]  /*6bf0*/  IMAD.MOV.U32 R9, RZ, RZ, R221 ;  /* 0x000000ffff097224 */ /* 0x010fe400078e00dd */
[----:B------:R-:W-:Y:S01]  /*6c00*/  IMAD.MOV.U32 R8, RZ, RZ, R222 ;  /* 0x000000ffff087224 */ /* 0x000fe200078e00de */
[----:B------:R-:W2:Y:S01]  /*6c10*/  LDL.LU.128 R172, [R1+0x12a0] ;  /* 0x0012a00001ac7983 */ /* 0x000ea20000300c00 */
[----:B------:R-:W-:-:S02]  /*6c20*/  IMAD.MOV.U32 R7, RZ, RZ, R223 ;  /* 0x000000ffff077224 */ /* 0x000fc400078e00df */
[----:B------:R-:W-:Y:S01]  /*6c30*/  IMAD.MOV.U32 R3, RZ, RZ, R225 ;  /* 0x000000ffff037224 */ /* 0x000fe200078e00e1 */
[----:B------:R-:W2:Y:S01]  /*6c40*/  LDL.LU.128 R220, [R1+0x1360] ;  /* 0x0013600001dc7983 */ /* 0x000ea20000300c00 */
[----:B------:R-:W-:Y:S02]  /*6c50*/  IMAD.MOV.U32 R2, RZ, RZ, R226 ;  /* 0x000000ffff027224 */ /* 0x000fe400078e00e2 */
[----:B------:R-:W-:Y:S01]  /*6c60*/  IMAD.MOV.U32 R0, RZ, RZ, R227 ;  /* 0x000000ffff007224 */ /* 0x000fe200078e00e3 */
[----:B------:R-:W2:Y:S04]  /*6c70*/  LDL.LU.128 R168, [R1+0x1290] ;  /* 0x0012900001a87983 */ /* 0x000ea80000300c00 */
[----:B------:R-:W2:Y:S04]  /*6c80*/  LDL.LU.128 R224, [R1+0x1370] ;  /* 0x0013700001e07983 */ /* 0x000ea80000300c00 */
[----:B------:R-:W2:Y:S04]  /*6c90*/  LDL.LU.128 R164, [R1+0x1280] ;  /* 0x0012800001a47983 */ /* 0x000ea80000300c00 */
[----:B------:R-:W2:Y:S04]  /*6ca0*/  LDL.LU.128 R160, [R1+0x1270] ;  /* 0x0012700001a07983 */ /* 0x000ea80000300c00 */
[----:B------:R-:W2:Y:S04]  /*6cb0*/  LDL.LU.128 R156, [R1+0x1260] ;  /* 0x00126000019c7983 */ /* 0x000ea80000300c00 */
[----:B------:R-:W2:Y:S04]  /*6cc0*/  LDL.LU.128 R152, [R1+0x1250] ;  /* 0x0012500001987983 */ /* 0x000ea80000300c00 */
[----:B-1----:R-:W2:Y:S04]  /*6cd0*/  LDL.LU.128 R148, [R1+0x1240] ;  /* 0x0012400001947983 */ /* 0x002ea80000300c00 */
        /* <DEDUP_REMOVED lines=11> */
[----:B------:R-:W2:Y:S01]  /*6d90*/  LDL.LU.128 R100, [R1+0x1180] ;  /* 0x0011800001647983 */ /* 0x000ea20000300c00 */
[----:B------:R-:W-:Y:S01]  /*6da0*/  UIADD3 UR18, UR14, 0x800, URZ ;  /* 0x000008000e127890 */ /* 0x000fe2000fffe03f */
[----:B------:R-:W-:Y:S01]  /*6db0*/  UMOV UR19, 0x40000040 ;  /* 0x4000004000137882 */ /* 0x000fe20000000000 */
[----:B--2---:R-:W-:-:S07]  /*6dc0*/  WARPGROUP.ARRIVE ;  /* 0x00000000000079c5 */ /* 0x004fce0000000000 */
[----:B------:R-:W-:Y:S01]  /*6dd0*/  HGMMA.64x256x16.F32 R100, R56, gdesc[UR16].tnspB, R100, gsb0 ;  /* 0x43e0001038647df0 */ /* 0x000fe20008000864 */
[----:B------:R-:W-:Y:S01]  /*6de0*/  FFMA R64, R64, UR7, -R12 ;  /* 0x0000000740407c23 */ /* 0x000fe2000800080c */
[----:B------:R-:W-:-:S04]  /*6df0*/  FFMA R65, R65, UR7, -R13 ;  /* 0x0000000741417c23 */ /* 0x000fc8000800080d */
[----:B------:R-:W-:Y:S02]  /*6e00*/  FSETP.GEU.AND P6, PT, R64, -126, PT ;  /* 0xc2fc00004000780b */ /* 0x000fe40003fce000 */
[----:B------:R-:W-:-:S11]  /*6e10*/  FSETP.GEU.AND P1, PT, R65, -126, PT ;  /* 0xc2fc00004100780b */ /* 0x000fd60003f2e000 */
[----:B------:R-:W-:Y:S02]  /*6e20*/  @!P6 FMUL R64, R64, 0.5 ;  /* 0x3f0000004040e820 */ /* 0x000fe40000400000 */
[----:B------:R-:W-:-:S04]  /*6e30*/  @!P1 FMUL R65, R65, 0.5 ;  /* 0x3f00000041419820 */ /* 0x000fc80000400000 */
[----:B------:R-:W1:Y:S01]  /*6e40*/  MUFU.EX2 R64, R64 ;  /* 0x0000004000407308 */ /* 0x000e620000000800 */
[----:B------:R-:W-:Y:S02]  /*6e50*/  WARPGROUP.DEPBAR.LE gsb0, 0x0 ;  /* 0x00008000000079c5 */ /* 0x000fe40000010000 */
[----:B------:R2:W-:Y:S04]  /*6e60*/  STL.128 [R1+0xfa0], R108 ;  /* 0x000fa06c01007387 */ /* 0x0005e80000100c00 */
[----:B------:R-:W-:Y:S04]  /*6e70*/  STL.128 [R1+0x1170], R224 ;  /* 0x001170e001007387 */ /* 0x000fe80000100c00 */
        /* <DEDUP_REMOVED lines=27> */
[----:B------:R3:W-:Y:S04]  /*7030*/  STL.128 [R1+0xfb0], R112 ;  /* 0x000fb07001007387 */ /* 0x0007e80000100c00 */
[----:B--2---:R-:W2:Y:S04]  /*7040*/  LDL.LU R108, [R1+0x480] ;  /* 0x00048000016c7983 */ /* 0x004ea80000300800 */
[----:B------:R-:W2:Y:S04]  /*7050*/  LDL.LU R109, [R1+0x484] ;  /* 0x00048400016d7983 */ /* 0x000ea80000300800 */
[----:B------:R-:W2:Y:S04]  /*7060*/  LDL.LU R110, [R1+0x488] ;  /* 0x00048800016e7983 */ /* 0x000ea80000300800 */
[----:B------:R-:W2:Y:S04]  /*7070*/  LDL.LU R111, [R1+0x48c] ;  /* 0x00048c00016f7983 */ /* 0x000ea80000300800 */
[----:B---3--:R-:W2:Y:S04]  /*7080*/  LDL.LU R112, [R1+0x490] ;  /* 0x0004900001707983 */ /* 0x008ea80000300800 */
[----:B------:R-:W2:Y:S04]  /*7090*/  LDL.LU R113, [R1+0x494] ;  /* 0x0004940001717983 */ /* 0x000ea80000300800 */
        /* <DEDUP_REMOVED lines=42> */
[----:B------:R-:W2:Y:S01]  /*7340*/  LDL.LU R156, [R1+0x540] ;  /* 0x00054000019c7983 */ /* 0x000ea20000300800 */
[----:B------:R-:W3:Y:S01]  /*7350*/  MUFU.EX2 R65, R65 ;  /* 0x0000004100417308 */ /* 0x000ee20000000800 */
[----:B------:R-:W-:Y:S01]  /*7360*/  FFMA R68, R68, UR7, -R4 ;  /* 0x0000000744447c23 */ /* 0x000fe20008000804 */
[----:B------:R-:W-:Y:S01]  /*7370*/  FFMA R69, R69, UR7, -R5 ;  /* 0x0000000745457c23 */ /* 0x000fe20008000805 */
[----:B------:R-:W-:Y:S01]  /*7380*/  FFMA R12, R66, UR7, -R12 ;  /* 0x00000007420c7c23 */ /* 0x000fe2000800080c */
[----:B------:R-:W-:Y:S01]  /*7390*/  FFMA R13, R67, UR7, -R13 ;  /* 0x00000007430d7c23 */ /* 0x000fe2000800080d */
[----:B------:R-:W-:Y:S01]  /*73a0*/  FFMA R4, R70, UR7, -R4 ;  /* 0x0000000746047c23 */ /* 0x000fe20008000804 */
[----:B------:R-:W-:Y:S01]  /*73b0*/  FFMA R5, R71, UR7, -R5 ;  /* 0x0000000747057c23 */ /* 0x000fe20008000805 */
[----:B-1----:R-:W-:Y:S01]  /*73c0*/  @!P6 FMUL R64, R64, R64 ;  /* 0x000000404040e220 */ /* 0x002fe20000400000 */
[----:B------:R-:W-:-:S02]  /*73d0*/  FSETP.GEU.AND P2, PT, R12, -126, PT ;  /* 0xc2fc00000c00780b */ /* 0x000fc40003f4e000 */
[----:B------:R-:W-:Y:S02]  /*73e0*/  FSETP.GEU.AND P3, PT, R13, -126, PT ;  /* 0xc2fc00000d00780b */ /* 0x000fe40003f6e000 */
[----:B------:R-:W-:Y:S02]  /*73f0*/  FSETP.GEU.AND P4, PT, R68, -126, PT ;  /* 0xc2fc00004400780b */ /* 0x000fe40003f8e000 */
[----:B------:R-:W-:Y:S02]  /*7400*/  FSETP.GEU.AND P5, PT, R69, -126, PT ;  /* 0xc2fc00004500780b */ /* 0x000fe40003fae000 */
[----:B------:R-:W-:Y:S01]  /*7410*/  FSETP.GEU.AND P6, PT, R4, -126, PT ;  /* 0xc2fc00000400780b */ /* 0x000fe20003fce000 */
[----:B---3--:R-:W-:Y:S01]  /*7420*/  @!P1 FMUL R65, R65, R65 ;  /* 0x0000004141419220 */ /* 0x008fe20000400000 */
[----:B------:R-:W-:-:S03]  /*7430*/  FSETP.GEU.AND P1, PT, R5, -126, PT ;  /* 0xc2fc00000500780b */ /* 0x000fc60003f2e000 */
[----:B------:R-:W-:Y:S02]  /*7440*/  @!P2 FMUL R12, R12, 0.5 ;  /* 0x3f0000000c0ca820 */ /* 0x000fe40000400000 */
[----:B------:R-:W-:Y:S02]  /*7450*/  @!P3 FMUL R13, R13, 0.5 ;  /* 0x3f0000000d0db820 */ /* 0x000fe40000400000 */
[----:B------:R-:W-:Y:S02]  /*7460*/  @!P4 FMUL R68, R68, 0.5 ;  /* 0x3f0000004444c820 */ /* 0x000fe40000400000 */
[----:B------:R-:W-:Y:S02]  /*7470*/  @!P5 FMUL R69, R69, 0.5 ;  /* 0x3f0000004545d820 */ /* 0x000fe40000400000 */
[----:B------:R-:W-:Y:S02]  /*7480*/  @!P6 FMUL R4, R4, 0.5 ;  /* 0x3f0000000404e820 */ /* 0x000fe40000400000 */
[----:B------:R-:W-:Y:S01]  /*7490*/  @!P1 FMUL R5, R5, 0.5 ;  /* 0x3f00000005059820 */ /* 0x000fe20000400000 */
[----:B------:R-:W1:Y:S08]  /*74a0*/  MUFU.EX2 R12, R12 ;  /* 0x0000000c000c7308 */ /* 0x000e700000000800 */
[----:B------:R-:W3:Y:S08]  /*74b0*/  MUFU.EX2 R13, R13 ;  /* 0x0000000d000d7308 */ /* 0x000ef00000000800 */
[----:B------:R-:W4:Y:S08]  /*74c0*/  MUFU.EX2 R68, R68 ;  /* 0x0000004400447308 */ /* 0x000f300000000800 */
[----:B------:R-:W4:Y:S08]  /*74d0*/  MUFU.EX2 R69, R69 ;  /* 0x0000004500457308 */ /* 0x000f300000000800 */
[----:B------:R-:W4:Y:S08]  /*74e0*/  MUFU.EX2 R4, R4 ;  /* 0x0000000400047308 */ /* 0x000f300000000800 */
[----:B------:R-:W4:Y:S01]  /*74f0*/  MUFU.EX2 R5, R5 ;  /* 0x0000000500057308 */ /* 0x000f220000000800 */
[----:B-1----:R-:W-:Y:S01]  /*7500*/  @!P2 FMUL R12, R12, R12 ;  /* 0x0000000c0c0ca220 */ /* 0x002fe20000400000 */
[----:B---3--:R-:W-:Y:S01]  /*7510*/  @!P3 FMUL R13, R13, R13 ;  /* 0x0000000d0d0db220 */ /* 0x008fe20000400000 */
[----:B----4-:R-:W-:Y:S01]  /*7520*/  @!P4 FMUL R68, R68, R68 ;  /* 0x000000444444c220 */ /* 0x010fe20000400000 */
[----:B------:R-:W-:Y:S01]  /*7530*/  @!P5 FMUL R69, R69, R69 ;  /* 0x000000454545d220 */ /* 0x000fe20000400000 */
[----:B------:R-:W-:Y:S01]  /*7540*/  IMAD.MOV.U32 R157, RZ, RZ, R235 ;  /* 0x000000ffff9d7224 */ /* 0x000fe200078e00eb */
[----:B------:R-:W-:Y:S01]  /*7550*/  MOV R159, R233 ;  /* 0x000000e9009f7202 */ /* 0x000fe20000000f00 */
[----:B------:R-:W-:-:S02]  /*7560*/  IMAD.MOV.U32 R158, RZ, RZ, R234 ;  /* 0x000000ffff9e7224 */ /* 0x000fc400078e00ea */
[----:B------:R-:W-:Y:S01]  /*7570*/  @!P6 FMUL R4, R4, R4 ;  /* 0x000000040404e220 */ /* 0x000fe20000400000 */
[----:B------:R-:W-:Y:S01]  /*7580*/  IMAD.MOV.U32 R160, RZ, RZ, R232 ;  /* 0x000000ffffa07224 */ /* 0x000fe200078e00e8 */
[----:B------:R-:W-:Y:S01]  /*7590*/  MOV R165, R99 ;  /* 0x0000006300a57202 */ /* 0x000fe20000000f00 */
[----:B------:R-:W-:Y:S01]  /*75a0*/  IMAD.MOV.U32 R161, RZ, RZ, R231 ;  /* 0x000000ffffa17224 */ /* 0x000fe200078e00e7 */
[----:B------:R-:W-:Y:S01]  /*75b0*/  MOV R171, R93 ;  /* 0x0000005d00ab7202 */ /* 0x000fe20000000f00 */
[----:B------:R-:W-:Y:S02]  /*75c0*/  IMAD.MOV.U32 R162, RZ, RZ, R230 ;  /* 0x000000ffffa27224 */ /* 0x000fe400078e00e6 */
[----:B------:R-:W-:Y:S01]  /*75d0*/  @!P1 FMUL R5, R5, R5 ;  /* 0x0000000505059220 */ /* 0x000fe20000400000 */
        /* <DEDUP_REMOVED lines=20> */
[----:B------:R-:W-:-:S02]  /*7720*/  IMAD.MOV.U32 R175, RZ, RZ, R87 ;  /* 0x000000ffffaf7224 */ /* 0x000fc400078e0057 */
[----:B------:R-:W-:Y:S02]  /*7730*/  IMAD.MOV.U32 R176, RZ, RZ, R86 ;  /* 0x000000ffffb07224 */ /* 0x000fe400078e0056 */
[----:B------:R-:W-:Y:S02]  /*7740*/  IMAD.MOV.U32 R178, RZ, RZ, R84 ;  /* 0x000000ffffb27224 */ /* 0x000fe400078e0054 */
[----:B------:R-:W-:Y:S02]  /*7750*/  IMAD.MOV.U32 R179, RZ, RZ, R83 ;  /* 0x000000ffffb37224 */ /* 0x000fe400078e0053 */
[----:B------:R-:W-:Y:S02]  /*7760*/  IMAD.MOV.U32 R180, RZ, RZ, R82 ;  /* 0x000000ffffb47224 */ /* 0x000fe400078e0052 */
[----:B------:R-:W-:Y:S02]  /*7770*/  IMAD.MOV.U32 R181, RZ, RZ, R81 ;  /* 0x000000ffffb57224 */ /* 0x000fe400078e0051 */
        /* <DEDUP_REMOVED lines=44> */
[----:B------:R-:W-:Y:S01]  /*7a40*/  IMAD.MOV.U32 R235, RZ, RZ, R0 ;  /* 0x000000ffffeb7224 */ /* 0x000fe200078e0000 */
[----:B------:R-:W-:Y:S01]  /*7a50*/  F2FP.F16.F32.PACK_AB R56, R65, R64 ;  /* 0x000000404138723e */ /* 0x000fe200000000ff */
[----:B------:R-:W-:Y:S01]  /*7a60*/  UIADD3 UR18, UR14, 0x80, URZ ;  /* 0x000000800e127890 */ /* 0x000fe2000fffe03f */
[----:B------:R-:W-:Y:S02]  /*7a70*/  F2FP.F16.F32.PACK_AB R57, R13, R12 ;  /* 0x0000000c0d39723e */ /* 0x000fe400000000ff */
[----:B------:R-:W-:Y:S02]  /*7a80*/  F2FP.F16.F32.PACK_AB R58, R69, R68 ;  /* 0x00000044453a723e */ /* 0x000fe400000000ff */
[----:B------:R-:W-:Y:S01]  /*7a90*/  F2FP.F16.F32.PACK_AB R59, R5, R4 ;  /* 0x00000004053b723e */ /* 0x000fe200000000ff */
[----:B------:R-:W-:-:S03]  /*7aa0*/  UMOV UR19, 0x40000040 ;  /* 0x4000004000137882 */ /* 0x000fc60000000000 */
[----:B--2---:R-:W-:-:S06]  /*7ab0*/  WARPGROUP.ARRIVE ;  /* 0x00000000000079c5 */ /* 0x004fcc0000000000 */
[----:B------:R-:W-:Y:S03]  /*7ac0*/  HGMMA.64x256x16.F32 R108, R56, gdesc[UR16].tnspB, R108, gsb0 ;  /* 0x43e00010386c7df0 */ /* 0x000fe6000800086c */
[----:B------:R-:W-:Y:S02]  /*7ad0*/  WARPGROUP.DEPBAR.LE gsb0, 0x0 ;  /* 0x00008000000079c5 */ /* 0x000fe40000010000 */
        /* <DEDUP_REMOVED lines=27> */
[----:B------:R2:W-:Y:S04]  /*7c90*/  STL.128 [R1+0x630], R216 ;  /* 0x000630d801007387 */ /* 0x0005e80000100c00 */
[----:B------:R3:W-:Y:S04]  /*7ca0*/  STL.128 [R1+0x640], R220 ;  /* 0x000640dc01007387 */ /* 0x0007e80000100c00 */
[----:B------:R4:W-:Y:S04]  /*7cb0*/  STL.128 [R1+0x650], R224 ;  /* 0x000650e001007387 */ /* 0x0009e80000100c00 */
[----:B-1----:R-:W4:Y:S04]  /*7cc0*/  LDL.LU.128 R212, [R1+0x1140] ;  /* 0x0011400001d47983 */ /* 0x002f280000300c00 */
[----:B--2---:R-:W2:Y:S04]  /*7cd0*/  LDL.LU.128 R216, [R1+0x1150] ;  /* 0x0011500001d87983 */ /* 0x004ea80000300c00 */
[----:B---3--:R-:W2:Y:S04]  /*7ce0*/  LDL.LU.128 R220, [R1+0x1160] ;  /* 0x0011600001dc7983 */ /* 0x008ea80000300c00 */
[----:B----4-:R-:W2:Y:S04]  /*7cf0*/  LDL.LU.128 R224, [R1+0x1170] ;  /* 0x0011700001e07983 */ /* 0x010ea80000300c00 */
        /* <DEDUP_REMOVED lines=27> */
[----:B------:R-:W-:-:S02]  /*7eb0*/  UMOV UR19, 0x40000040 ;  /* 0x4000004000137882 */ /* 0x000fc40000000000 */
[----:B------:R-:W-:Y:S04]  /*7ec0*/  STL.128 [R1+0x660], R228 ;  /* 0x000660e401007387 */ /* 0x000fe80000100c00 */
[----:B------:R-:W-:Y:S01]  /*7ed0*/  STL.128 [R1+0x670], R232 ;  /* 0x000670e801007387 */ /* 0x000fe20000100c00 */
[----:B--2---:R-:W-:-:S06]  /*7ee0*/  WARPGROUP.ARRIVE ;  /* 0x00000000000079c5 */ /* 0x004fcc0000000000 */
        /* <DEDUP_REMOVED lines=41> */
[----:B--2---:R-:W2:Y:S04]  /*8180*/  LDL.LU.128 R112, [R1+0x4b0] ;  /* 0x0004b00001707983 */ /* 0x004ea80000300c00 */
[----:B---3--:R-:W2:Y:S04]  /*8190*/  LDL.LU.128 R108, [R1+0x4a0] ;  /* 0x0004a000016c7983 */ /* 0x008ea80000300c00 */
[----:B----4-:R-:W2:Y:S04]  /*81a0*/  LDL.LU.128 R104, [R1+0x490] ;  /* 0x0004900001687983 */ /* 0x010ea80000300c00 */
        /* <DEDUP_REMOVED lines=29> */
[----:B------:R-:W1:Y:S01]  /*8380*/  MUFU.EX2 R73, R73 ;  /* 0x0000004900497308 */ /* 0x000e620000000800 */
[----:B------:R-:W-:Y:S01]  /*8390*/  FFMA R76, R76, UR7, -R20 ;  /* 0x000000074c4c7c23 */ /* 0x000fe20008000814 */
[----:B------:R-:W-:Y:S01]  /*83a0*/  FFMA R77, R77, UR7, -R21 ;  /* 0x000000074d4d7c23 */ /* 0x000fe20008000815 */
[----:B------:R-:W-:Y:S01]  /*83b0*/  FFMA R74, R74, UR7, -R88 ;  /* 0x000000074a4a7c23 */ /* 0x000fe20008000858 */
[----:B------:R-:W-:Y:S01]  /*83c0*/  FFMA R75, R75, UR7, -R89 ;  /* 0x000000074b4b7c23 */ /* 0x000fe20008000859 */
[----:B------:R-:W-:Y:S01]  /*83d0*/  FFMA R20, R78, UR7, -R20 ;  /* 0x000000074e147c23 */ /* 0x000fe20008000814 */
[----:B------:R-:W-:Y:S01]  /*83e0*/  FFMA R21, R79, UR7, -R21 ;  /* 0x000000074f157c23 */ /* 0x000fe20008000815 */
[----:B------:R-:W-:Y:S01]  /*83f0*/  @!P6 FMUL R72, R72, R72 ;  /* 0x000000484848e220 */ /* 0x000fe20000400000 */
[----:B------:R-:W-:-:S02]  /*8400*/  FSETP.GEU.AND P2, PT, R74, -126, PT ;  /* 0xc2fc00004a00780b */ /* 0x000fc40003f4e000 */
[----:B------:R-:W-:Y:S02]  /*8410*/  FSETP.GEU.AND P3, PT, R75, -126, PT ;  /* 0xc2fc00004b00780b */ /* 0x000fe40003f6e000 */
[----:B------:R-:W-:Y:S02]  /*8420*/  FSETP.GEU.AND P4, PT, R76, -126, PT ;  /* 0xc2fc00004c00780b */ /* 0x000fe40003f8e000 */
[----:B------:R-:W-:Y:S02]  /*8430*/  FSETP.GEU.AND P5, PT, R77, -126, PT ;  /* 0xc2fc00004d00780b */ /* 0x000fe40003fae000 */
[----:B------:R-:W-:Y:S01]  /*8440*/  FSETP.GEU.AND P6, PT, R20, -126, PT ;  /* 0xc2fc00001400780b */ /* 0x000fe20003fce000 */
[----:B-1----:R-:W-:Y:S01]  /*8450*/  @!P1 FMUL R73, R73, R73 ;  /* 0x0000004949499220 */ /* 0x002fe20000400000 */
        /* <DEDUP_REMOVED lines=17> */
[----:B------:R-:W-:Y:S01]  /*8570*/  @!P6 FMUL R20, R20, R20 ;  /* 0x000000141414e220 */ /* 0x000fe20000400000 */
[----:B------:R-:W-:Y:S01]  /*8580*/  F2FP.F16.F32.PACK_AB R56, R73, R72 ;  /* 0x000000484938723e */ /* 0x000fe200000000ff */
[----:B------:R-:W-:Y:S01]  /*8590*/  UIADD3 UR18, UR14, 0x100, URZ ;  /* 0x000001000e127890 */ /* 0x000fe2000fffe03f */
[----:B------:R-:W-:Y:S01]  /*85a0*/  F2FP.F16.F32.PACK_AB R57, R75, R74 ;  /* 0x0000004a4b39723e */ /* 0x000fe200000000ff */
[----:B------:R-:W-:Y:S01]  /*85b0*/  @!P1 FMUL R21, R21, R21 ;  /* 0x0000001515159220 */ /* 0x000fe20000400000 */
[----:B------:R-:W-:-:S04]  /*85c0*/  F2FP.F16.F32.PACK_AB R58, R77, R76 ;  /* 0x0000004c4d3a723e */ /* 0x000fc800000000ff */
[----:B------:R-:W-:Y:S01]  /*85d0*/  F2FP.F16.F32.PACK_AB R59, R21, R20 ;  /* 0x00000014153b723e */ /* 0x000fe200000000ff */
[----:B------:R-:W-:Y:S01]  /*85e0*/  UMOV UR19, 0x40000040 ;  /* 0x4000004000137882 */ /* 0x000fe20000000000 */
[----:B------:R-:W-:Y:S04]  /*85f0*/  STL [R1+0xd84], R64 ;  /* 0x000d844001007387 */ /* 0x000fe80000100800 */
[----:B------:R-:W-:Y:S04]  /*8600*/  STL [R1+0xd80], R65 ;  /* 0x000d804101007387 */ /* 0x000fe80000100800 */
[----:B------:R-:W-:Y:S04]  /*8610*/  STL [R1+0xd8c], R12 ;  /* 0x000d8c0c01007387 */ /* 0x000fe80000100800 */
[----:B------:R-:W-:Y:S04]  /*8620*/  STL [R1+0xd88], R13 ;  /* 0x000d880d01007387 */ /* 0x000fe80000100800 */
[----:B------:R-:W-:Y:S04]  /*8630*/  STL [R1+0xd94], R68 ;  /* 0x000d944401007387 */ /* 0x000fe80000100800 */
[----:B------:R-:W-:Y:S04]  /*8640*/  STL [R1+0xd90], R69 ;  /* 0x000d904501007387 */ /* 0x000fe80000100800 */
[----:B------:R1:W-:Y:S04]  /*8650*/  STL [R1+0xd9c], R4 ;  /* 0x000d9c0401007387 */ /* 0x0003e80000100800 */
[----:B------:R3:W-:Y:S01]  /*8660*/  STL [R1+0xd98], R5 ;  /* 0x000d980501007387 */ /* 0x0007e20000100800 */
[----:B--2---:R-:W-:-:S06]  /*8670*/  WARPGROUP.ARRIVE ;  /* 0x00000000000079c5 */ /* 0x004fcc0000000000 */
[----:B------:R-:W-:Y:S03]  /*8680*/  HGMMA.64x256x16.F32 R100, R56, gdesc[UR16].tnspB, R100, gsb0 ;  /* 0x43e0001038647df0 */ /* 0x000fe60008000864 */
[----:B------:R-:W-:Y:S02]  /*8690*/  WARPGROUP.DEPBAR.LE gsb0, 0x0 ;  /* 0x00008000000079c5 */ /* 0x000fe40000010000 */
[----:B-1----:R-:W-:Y:S01]  /*86a0*/  IMAD.MOV.U32 R4, RZ, RZ, R133 ;  /* 0x000000ffff047224 */ /* 0x002fe200078e0085 */
[----:B---3--:R-:W-:Y:S01]  /*86b0*/  MOV R5, R134 ;  /* 0x0000008600057202 */ /* 0x008fe20000000f00 */
        /* <DEDUP_REMOVED lines=55> */
[----:B------:R1:W-:Y:S01]  /*8a30*/  STL [R1+0x500], R132 ;  /* 0x0005008401007387 */ /* 0x0003e20000100800 */
        /* <DEDUP_REMOVED lines=81> */
[----:B------:R-:W-:Y:S03]  /*8f50*/  HGMMA.64x256x16.F32 R100, R56, gdesc[UR16].tnspB, R100, gsb0 ;  /* 0x43e0001038647df0 */ /* 0x000fe60008000864 */
[----:B------:R-:W-:Y:S02]  /*8f60*/  WARPGROUP.DEPBAR.LE gsb0, 0x0 ;  /* 0x00008000000079c5 */ /* 0x000fe40000010000 */
[----:B------:R1:W-:Y:S04]  /*8f70*/  STL.128 [R1+0xb60], R160 ;  /* 0x000b60a001007387 */ /* 0x0003e80000100c00 */
[----:B------:R2:W-:Y:S01]  /*8f80*/  STL.128 [R1+0xb50], R156 ;  /* 0x000b509c01007387 */ /* 0x0005e20000100c00 */
[----:B-1----:R-:W-:-:S03]  /*8f90*/  IMAD.MOV.U32 R160, RZ, RZ, R97 ;  /* 0x000000ffffa07224 */ /* 0x002fc600078e0061 */
[----:B------:R-:W3:Y:S01]  /*8fa0*/  LDL.LU R97, [R1+0xd50] ;  /* 0x000d500001617983 */ /* 0x000ee20000300800 */
[----:B--2---:R-:W-:Y:S02]  /*8fb0*/  IMAD.MOV.U32 R157, RZ, RZ, R80 ;  /* 0x000000ffff9d7224 */ /* 0x004fe400078e0050 */
[----:B------:R-:W-:Y:S01]  /*8fc0*/  IMAD.MOV.U32 R158, RZ, RZ, R96 ;  /* 0x000000ffff9e7224 */ /* 0x000fe200078e0060 */
[----:B------:R-:W2:Y:S01]  /*8fd0*/  LDL.LU R80, [R1+0xd5c] ;  /* 0x000d5c0001507983 */ /* 0x000ea20000300800 */
[----:B------:R-:W-:-:S03]  /*8fe0*/  IMAD.MOV.U32 R159, RZ, RZ, R81 ;  /* 0x000000ffff9f7224 */ /* 0x000fc600078e0051 */
[----:B------:R-:W2:Y:S04]  /*8ff0*/  LDL.LU R96, [R1+0xd58] ;  /* 0x000d580001607983 */ /* 0x000ea80000300800 */
[----:B------:R-:W3:Y:S01]  /*9000*/  LDL.LU R81, [R1+0xd54] ;  /* 0x000d540001517983 */ /* 0x000ee20000300800 */
[----:B------:R-:W-:Y:S01]  /*9010*/  MOV R161, R82 ;  /* 0x0000005200a17202 */ /* 0x000fe20000000f00 */
[----:B------:R-:W-:Y:S02]  /*9020*/  IMAD.MOV.U32 R162, RZ, RZ, R83 ;  /* 0x000000ffffa27224 */ /* 0x000fe400078e0053 */
[----:B------:R1:W-:Y:S01]  /*9030*/  STL.128 [R1+0xb80], R168 ;  /* 0x000b80a801007387 */ /* 0x0003e20000100c00 */
[----:B------:R-:W-:-:S03]  /*9040*/  IMAD.MOV.U32 R163, RZ, RZ, R84 ;  /* 0x000000ffffa37224 */ /* 0x000fc600078e0054 */
[----:B------:R4:W-:Y:S04]  /*9050*/  STL.128 [R1+0xb70], R164 ;  /* 0x000b70a401007387 */ /* 0x0009e80000100c00 */
[----:B------:R-:W3:Y:S04]  /*9060*/  LDL.LU R82, [R1+0xd4c] ;  /* 0x000d4c0001527983 */ /* 0x000ee80000300800 */
[----:B------:R-:W3:Y:S01]  /*9070*/  LDL.LU R83, [R1+0xd48] ;  /* 0x000d480001537983 */ /* 0x000ee20000300800 */
[----:B-1----:R-:W-:-:S03]  /*9080*/  IMAD.MOV.U32 R168, RZ, RZ, R87 ;  /* 0x000000ffffa87224 */ /* 0x002fc600078e0057 */
[----:B------:R-:W3:Y:S01]  /*9090*/  LDL.LU R84, [R1+0xd44] ;  /* 0x000d440001547983 */ /* 0x000ee20000300800 */
[----:B----4-:R-:W-:Y:S01]  /*90a0*/  IMAD.MOV.U32 R164, RZ, RZ, R92 ;  /* 0x000000ffffa47224 */ /* 0x010fe200078e005c */
[----:B------:R-:W-:Y:S01]  /*90b0*/  MOV R167, R93 ;  /* 0x0000005d00a77202 */ /* 0x000fe20000000f00 */
[----:B------:R-:W-:Y:S01]  /*90c0*/  IMAD.MOV.U32 R165, RZ, RZ, R86 ;  /* 0x000000ffffa57224 */ /* 0x000fe200078e0056 */
[----:B------:R-:W4:Y:S01]  /*90d0*/  LDL.LU R92, [R1+0xd40] ;  /* 0x000d4000015c7983 */ /* 0x000f220000300800 */
[----:B------:R-:W-:-:S03]  /*90e0*/  IMAD.MOV.U32 R166, RZ, RZ, R85 ;  /* 0x000000ffffa67224 */ /* 0x000fc600078e0055 */
[----:B------:R-:W4:Y:S04]  /*90f0*/  LDL.LU R86, [R1+0xd3c] ;  /* 0x000d3c0001567983 */ /* 0x000f280000300800 */
[----:B------:R-:W4:Y:S04]  /*9100*/  LDL.LU R85, [R1+0xd38] ;  /* 0x000d380001557983 */ /* 0x000f280000300800 */
[----:B------:R-:W4:Y:S04]  /*9110*/  LDL.LU R93, [R1+0xd34] ;  /* 0x000d3400015d7983 */ /* 0x000f280000300800 */
[----:B------:R-:W4:Y:S04]  /*9120*/  LDL.LU R87, [R1+0xd30] ;  /* 0x000d300001577983 */ /* 0x000f280000300800 */
        /* <DEDUP_REMOVED lines=9> */
[----:B-1----:R-:W4:Y:S04]  /*91c0*/  LDL.LU R120, [R1+0x4b0] ;  /* 0x0004b00001787983 */ /* 0x002f280000300800 */
[----:B------:R-:W4:Y:S04]  /*91d0*/  LDL.LU R116, [R1+0x4a0] ;  /* 0x0004a00001747983 */ /* 0x000f280000300800 */
        /* <DEDUP_REMOVED lines=30> */
[----:B------:R-:W4:Y:S01]  /*93c0*/  LDL.LU R140, [R1+0x500] ;  /* 0x00050000018c7983 */ /* 0x000f220000300800 */
[----:B------:R-:W-:Y:S01]  /*93d0*/  IMAD.MOV.U32 R141, RZ, RZ, R4 ;  /* 0x000000ffff8d7224 */ /* 0x000fe200078e0004 */
[----:B------:R-:W-:-:S02]  /*93e0*/  MOV R143, R68 ;  /* 0x00000044008f7202 */ /* 0x000fc40000000f00 */
[----:B------:R-:W-:Y:S01]  /*93f0*/  STL.128 [R1+0xc60], R224 ;  /* 0x000c60e001007387 */ /* 0x000fe20000100c00 */
[----:B--2---:R-:W-:Y:S01]  /*9400*/  FFMA R80, R80, UR7, -R96 ;  /* 0x0000000750507c23 */ /* 0x004fe20008000860 */
[----:B---3--:R-:W-:-:S04]  /*9410*/  FFMA R81, R81, UR7, -R97 ;  /* 0x0000000751517c23 */ /* 0x008fc80008000861 */
[----:B------:R-:W-:Y:S01]  /*9420*/  FSETP.GEU.AND P6, PT, R80, -126, PT ;  /* 0xc2fc00005000780b */ /* 0x000fe20003fce000 */
[----:B------:R-:W-:Y:S01]  /*9430*/  FFMA R82, R82, UR7, -R96 ;  /* 0x0000000752527c23 */ /* 0x000fe20008000860 */
[----:B------:R-:W-:-:S11]  /*9440*/  FSETP.GEU.AND P1, PT, R81, -126, PT ;  /* 0xc2fc00005100780b */ /* 0x000fd60003f2e000 */
[----:B------:R-:W-:Y:S01]  /*9450*/  @!P6 FMUL R80, R80, 0.5 ;  /* 0x3f0000005050e820 */ /* 0x000fe20000400000 */
[----:B------:R-:W-:Y:S01]  /*9460*/  FFMA R83, R83, UR7, -R97 ;  /* 0x0000000753537c23 */ /* 0x000fe20008000861 */
[----:B----4-:R-:W-:Y:S01]  /*9470*/  FFMA R84, R84, UR7, -R92 ;  /* 0x0000000754547c23 */ /* 0x010fe2000800085c */
[----:B------:R-:W-:-:S03]  /*9480*/  @!P1 FMUL R81, R81, 0.5 ;  /* 0x3f00000051519820 */ /* 0x000fc60000400000 */
[----:B------:R-:W1:Y:S01]  /*9490*/  MUFU.EX2 R80, R80 ;  /* 0x0000005000507308 */ /* 0x000e620000000800 */
[----:B------:R-:W-:Y:S01]  /*94a0*/  FFMA R86, R86, UR7, -R92 ;  /* 0x0000000756567c23 */ /* 0x000fe2000800085c */
[----:B------:R-:W-:-:S06]  /*94b0*/  FFMA R85, R85, UR7, -R93 ;  /* 0x0000000755557c23 */ /* 0x000fcc000800085d */
[----:B------:R-:W2:Y:S01]  /*94c0*/  MUFU.EX2 R81, R81 ;  /* 0x0000005100517308 */ /* 0x000ea20000000800 */
[----:B------:R-:W-:Y:S01]  /*94d0*/  FFMA R87, R87, UR7, -R93 ;  /* 0x0000000757577c23 */ /* 0x000fe2000800085d */
[----:B------:R-:W-:Y:S01]  /*94e0*/  FSETP.GEU.AND P2, PT, R82, -126, PT ;  /* 0xc2fc00005200780b */ /* 0x000fe20003f4e000 */
[----:B------:R-:W-:Y:S01]  /*94f0*/  STL.128 [R1+0xc50], R220 ;  /* 0x000c50dc01007387 */ /* 0x000fe20000100c00 */
[----:B-1----:R-:W-:Y:S01]  /*9500*/  @!P6 FMUL R80, R80, R80 ;  /* 0x000000505050e220 */ /* 0x002fe20000400000 */
[----:B------:R-:W-:Y:S02]  /*9510*/  FSETP.GEU.AND P3, PT, R83, -126, PT ;  /* 0xc2fc00005300780b */ /* 0x000fe40003f6e000 */
[----:B------:R-:W-:Y:S01]  /*9520*/  FSETP.GEU.AND P4, PT, R84, -126, PT ;  /* 0xc2fc00005400780b */ /* 0x000fe20003f8e000 */
[----:B------:R1:W-:Y:S01]  /*9530*/  STL.128 [R1+0xc40], R216 ;  /* 0x000c40d801007387 */ /* 0x0003e20000100c00 */
[----:B------:R-:W-:Y:S02]  /*9540*/  FSETP.GEU.AND P5, PT, R85, -126, PT ;  /* 0xc2fc00005500780b */ /* 0x000fe40003fae000 */
[----:B------:R-:W-:Y:S01]  /*9550*/  FSETP.GEU.AND P6, PT, R86, -126, PT ;  /* 0xc2fc00005600780b */ /* 0x000fe20003fce000 */
[----:B------:R-:W-:Y:S01]  /*9560*/  STL.128 [R1+0xc30], R212 ;  /* 0x000c30d401007387 */ /* 0x000fe20000100c00 */
[----:B--2---:R-:W-:Y:S01]  /*9570*/  @!P1 FMUL R81, R81, R81 ;  /* 0x0000005151519220 */ /* 0x004fe20000400000 */
[----:B------:R-:W-:Y:S01]  /*9580*/  FSETP.GEU.AND P1, PT, R87, -126, PT ;  /* 0xc2fc00005700780b */ /* 0x000fe20003f2e000 */
[----:B------:R-:W-:-:S03]  /*9590*/  @!P2 FMUL R82, R82, 0.5 ;  /* 0x3f0000005252a820 */ /* 0x000fc60000400000 */
[----:B------:R-:W-:Y:S01]  /*95a0*/  @!P3 FMUL R83, R83, 0.5 ;  /* 0x3f0000005353b820 */ /* 0x000fe20000400000 */
[----:B------:R2:W-:Y:S01]  /*95b0*/  STL.128 [R1+0xc20], R208 ;  /* 0x000c20d001007387 */ /* 0x0005e20000100c00 */
[----:B------:R-:W-:Y:S02]  /*95c0*/  @!P4 FMUL R84, R84, 0.5 ;  /* 0x3f0000005454c820 */ /* 0x000fe40000400000 */
[----:B------:R-:W-:Y:S01]  /*95d0*/  @!P5 FMUL R85, R85, 0.5 ;  /* 0x3f0000005555d820 */ /* 0x000fe20000400000 */
[----:B------:R-:W-:Y:S01]  /*95e0*/  STL.128 [R1+0xc10], R204 ;  /* 0x000c10cc01007387 */ /* 0x000fe20000100c00 */
[----:B------:R-:W-:Y:S01]  /*95f0*/  @!P6 FMUL R86, R86, 0.5 ;  /* 0x3f0000005656e820 */ /* 0x000fe20000400000 */
[----:B------:R-:W-:Y:S02]  /*9600*/  IMAD.MOV.U32 R142, RZ, RZ, R5 ;  /* 0x000000ffff8e7224 */ /* 0x000fe400078e0005 */
[----:B------:R-:W-:Y:S01]  /*9610*/  STL.128 [R1+0xc00], R200 ;  /* 0x000c00c801007387 */ /* 0x000fe20000100c00 */
[----:B------:R-:W-:Y:S01]  /*9620*/  @!P1 FMUL R87, R87, 0.5 ;  /* 0x3f00000057579820 */ /* 0x000fe20000400000 */
[----:B------:R-:W3:Y:S02]  /*9630*/  MUFU.EX2 R82, R82 ;  /* 0x0000005200527308 */ /* 0x000ee40000000800 */
[----:B------:R-:W-:Y:S01]  /*9640*/  STL.128 [R1+0xbf0], R196 ;  /* 0x000bf0c401007387 */ /* 0x000fe20000100c00 */
[----:B------:R-:W-:-:S02]  /*9650*/  IMAD.MOV.U32 R156, RZ, RZ, R16 ;  /* 0x000000ffff9c7224 */ /* 0x000fc400078e0010 */
[----:B------:R-:W-:Y:S01]  /*9660*/  IMAD.MOV.U32 R169, RZ, RZ, R24 ;  /* 0x000000ffffa97224 */ /* 0x000fe200078e0018 */
[----:B------:R-:W-:Y:S02]  /*9670*/  STL.128 [R1+0xbe0], R192 ;  /* 0x000be0c001007387 */ /* 0x000fe40000100c00 */
[----:B------:R-:W4:Y:S02]  /*9680*/  MUFU.EX2 R83, R83 ;  /* 0x0000005300537308 */ /* 0x000f240000000800 */
[----:B------:R-:W-:Y:S01]  /*9690*/  STL.128 [R1+0xbd0], R188 ;  /* 0x000bd0bc01007387 */ /* 0x000fe20000100c00 */
[----:B------:R-:W-:Y:S02]  /*96a0*/  IMAD.MOV.U32 R170, RZ, RZ, R94 ;  /* 0x000000ffffaa7224 */ /* 0x000fe400078e005e */
[----:B------:R-:W-:Y:S01]  /*96b0*/  IMAD.MOV.U32 R171, RZ, RZ, R26 ;  /* 0x000000ffffab7224 */ /* 0x000fe200078e001a */
[----:B------:R-:W-:Y:S02]  /*96c0*/  STL.128 [R1+0xbc0], R184 ;  /* 0x000bc0b801007387 */ /* 0x000fe40000100c00 */
[----:B------:R-:W4:Y:S02]  /*96d0*/  MUFU.EX2 R84, R84 ;  /* 0x0000005400547308 */ /* 0x000f240000000800 */
[----:B------:R-:W-:Y:S04]  /*96e0*/  STL.128 [R1+0xbb0], R180 ;  /* 0x000bb0b401007387 */ /* 0x000fe80000100c00 */
[----:B------:R-:W-:Y:S02]  /*96f0*/  STL.128 [R1+0xba0], R176 ;  /* 0x000ba0b001007387 */ /* 0x000fe40000100c00 */
[----:B------:R-:W4:Y:S02]  /*9700*/  MUFU.EX2 R85, R85 ;  /* 0x0000005500557308 */ /* 0x000f240000000800 */
[----:B------:R-:W-:Y:S01]  /*9710*/  STL.128 [R1+0xb90], R172 ;  /* 0x000b90ac01007387 */ /* 0x000fe20000100c00 */
[----:B-1----:R-:W-:Y:S01]  /*9720*/  IMAD.MOV.U32 R217, RZ, RZ, R235 ;  /* 0x000000ffffd97224 */ /* 0x002fe200078e00eb */
[----:B------:R-:W-:Y:S01]  /*9730*/  MOV R221, R231 ;  /* 0x000000e700dd7202 */ /* 0x000fe20000000f00 */
[----:B------:R-:W-:Y:S01]  /*9740*/  IMAD.MOV.U32 R218, RZ, RZ, R234 ;  /* 0x000000ffffda7224 */ /* 0x000fe200078e00ea */
[----:B------:R1:W-:Y:S02]  /*9750*/  STL.128 [R1+0xb40], R152 ;  /* 0x000b409801007387 */ /* 0x0003e40000100c00 */
[----:B------:R-:W1:Y:S02]  /*9760*/  MUFU.EX2 R86, R86 ;  /* 0x0000005600567308 */ /* 0x000e640000000800 */
[----:B------:R1:W-:Y:S01]  /*9770*/  STL.128 [R1+0xb30], R148 ;  /* 0x000b309401007387 */ /* 0x0003e20000100c00 */
[----:B------:R-:W-:Y:S01]  /*9780*/  IMAD.MOV.U32 R219, RZ, RZ, R233 ;  /* 0x000000ffffdb7224 */ /* 0x000fe200078e00e9 */
[----:B--2---:R-:W-:Y:S01]  /*9790*/  MOV R209, R50 ;  /* 0x0000003200d17202 */ /* 0x004fe20000000f00 */
[----:B------:R-:W-:Y:S01]  /*97a0*/  IMAD.MOV.U32 R220, RZ, RZ, R232 ;  /* 0x000000ffffdc7224 */ /* 0x000fe200078e00e8 */
[----:B------:R2:W-:Y:S02]  /*97b0*/  STL.128 [R1+0xb20], R144 ;  /* 0x000b209001007387 */ /* 0x0005e40000100c00 */
[----:B------:R-:W2:Y:S01]  /*97c0*/  MUFU.EX2 R87, R87 ;  /* 0x0000005700577308 */ /* 0x000ea20000000800 */
[----:B---3--:R-:W-:Y:S01]  /*97d0*/  @!P2 FMUL R82, R82, R82 ;  /* 0x000000525252a220 */ /* 0x008fe20000400000 */
[----:B----4-:R-:W-:Y:S01]  /*97e0*/  @!P3 FMUL R83, R83, R83 ;  /* 0x000000535353b220 */ /* 0x010fe20000400000 */
[----:B------:R-:W-:Y:S01]  /*97f0*/  @!P4 FMUL R84, R84, R84 ;  /* 0x000000545454c220 */ /* 0x000fe20000400000 */
[----:B------:R-:W-:Y:S01]  /*9800*/  @!P5 FMUL R85, R85, R85 ;  /* 0x000000555555d220 */ /* 0x000fe20000400000 */
[----:B------:R-:W-:Y:S01]  /*9810*/  IMAD.MOV.U32 R222, RZ, RZ, R230 ;  /* 0x000000ffffde7224 */ /* 0x000fe200078e00e6 */
[----:B-1----:R-:W-:Y:S01]  /*9820*/  MOV R155, R98 ;  /* 0x00000062009b7202 */ /* 0x002fe20000000f00 */
[----:B------:R-:W-:Y:S01]  /*9830*/  IMAD.MOV.U32 R223, RZ, RZ, R229 ;  /* 0x000000ffffdf7224 */ /* 0x000fe200078e00e5 */
[----:B------:R-:W-:Y:S01]  /*9840*/  MOV R191, R19 ;  /* 0x0000001300bf7202 */ /* 0x000fe20000000f00 */
[----:B------:R-:W-:Y:S01]  /*9850*/  @!P6 FMUL R86, R86, R86 ;  /* 0x000000565656e220 */ /* 0x000fe20000400000 */
[----:B------:R-:W-:Y:S01]  /*9860*/  IMAD.MOV.U32 R224, RZ, RZ, R228 ;  /* 0x000000ffffe07224 */ /* 0x000fe200078e00e4 */
[----:B------:R-:W-:Y:S01]  /*9870*/  MOV R149, R8 ;  /* 0x0000000800957202 */ /* 0x000fe20000000f00 */
[----:B------:R-:W-:Y:S01]  /*9880*/  IMAD.MOV.U32 R148, RZ, RZ, R65 ;  /* 0x000000ffff947224 */ /* 0x000fe200078e0041 */
[----:B------:R-:W-:Y:S01]  /*9890*/  MOV R173, R95 ;  /* 0x0000005f00ad7202 */ /* 0x000fe20000000f00 */
[----:B--2---:R-:W-:Y:S01]  /*98a0*/  IMAD.MOV.U32 R144, RZ, RZ, R69 ;  /* 0x000000ffff907224 */ /* 0x004fe200078e0045 */
[----:B------:R-:W-:Y:S01]  /*98b0*/  MOV R197, R15 ;  /* 0x0000000f00c57202 */ /* 0x000fe20000000f00 */
[----:B------:R-:W-:-:S02]  /*98c0*/  IMAD.MOV.U32 R188, RZ, RZ, R18 ;  /* 0x000000ffffbc7224 */ /* 0x000fc400078e0012 */
        /* <DEDUP_REMOVED lines=14> */
[----:B------:R-:W-:Y:S01]  /*99b0*/  UIADD3 UR18, UR14, 0x180, URZ ;  /* 0x000001800e127890 */ /* 0x000fe2000fffe03f */
[----:B------:R-:W-:Y:S01]  /*99c0*/  IMAD.MOV.U32 R154, RZ, RZ, R17 ;  /* 0x000000ffff9a7224 */ /* 0x000fe200078e0011 */
[----:B------:R-:W-:Y:S01]  /*99d0*/  UMOV UR19, 0x40000040 ;  /* 0x4000004000137882 */ /* 0x000fe20000000000 */
[----:B------:R-:W-:Y:S01]  /*99e0*/  IMAD.MOV.U32 R172, RZ, RZ, R25 ;  /* 0x000000ffffac7224 */ /* 0x000fe200078e0019 */
[----:B------:R-:W2:Y:S01]  /*99f0*/  LDL.LU R4, [R1+0xd9c] ;  /* 0x000d9c0001047983 */ /* 0x000ea20000300800 */
[----:B------:R-:W-:-:S02]  /*9a00*/  IMAD.MOV.U32 R174, RZ, RZ, R27 ;  /* 0x000000ffffae7224 */ /* 0x000fc400078e001b */
[----:B------:R-:W-:Y:S01]  /*9a10*/  IMAD.MOV.U32 R175, RZ, RZ, R28 ;  /* 0x000000ffffaf7224 */ /* 0x000fe200078e001c */
[----:B------:R-:W3:Y:S01]  /*9a20*/  LDL.LU R68, [R1+0xd94] ;  /* 0x000d940001447983 */ /* 0x000ee20000300800 */
[----:B------:R-:W-:Y:S02]  /*9a30*/  IMAD.MOV.U32 R176, RZ, RZ, R90 ;  /* 0x000000ffffb07224 */ /* 0x000fe400078e005a */
[----:B------:R-:W-:Y:S02]  /*9a40*/  IMAD.MOV.U32 R177, RZ, RZ, R30 ;  /* 0x000000ffffb17224 */ /* 0x000fe400078e001e */
[----:B------:R-:W-:Y:S02]  /*9a50*/  IMAD.MOV.U32 R212, RZ, RZ, R2 ;  /* 0x000000ffffd47224 */ /* 0x000fe400078e0002 */
[----:B------:R-:W-:Y:S02]  /*9a60*/  IMAD.MOV.U32 R213, RZ, RZ, R53 ;  /* 0x000000ffffd57224 */ /* 0x000fe400078e0035 */
[----:B------:R-:W-:-:S02]  /*9a70*/  IMAD.MOV.U32 R214, RZ, RZ, R3 ;  /* 0x000000ffffd67224 */ /* 0x000fc400078e0003 */
[----:B------:R-:W-:Y:S02]  /*9a80*/  IMAD.MOV.U32 R216, RZ, RZ, R55 ;  /* 0x000000ffffd87224 */ /* 0x000fe400078e0037 */
[----:B------:R-:W-:Y:S02]  /*9a90*/  IMAD.MOV.U32 R225, RZ, RZ, R99 ;  /* 0x000000ffffe17224 */ /* 0x000fe400078e0063 */
[----:B------:R-:W-:Y:S01]  /*9aa0*/  IMAD.MOV.U32 R226, RZ, RZ, R89 ;  /* 0x000000ffffe27224 */ /* 0x000fe200078e0059 */
[----:B------:R-:W-:Y:S01]  /*9ab0*/  F2FP.F16.F32.PACK_AB R56, R81, R80 ;  /* 0x000000505138723e */ /* 0x000fe200000000ff */
[----:B------:R-:W-:Y:S01]  /*9ac0*/  IMAD.MOV.U32 R178, RZ, RZ, R29 ;  /* 0x000000ffffb27224 */ /* 0x000fe200078e001d */
[----:B------:R-:W4:Y:S01]  /*9ad0*/  LDL.LU R5, [R1+0xd98] ;  /* 0x000d980001057983 */ /* 0x000f220000300800 */
[----:B------:R-:W-:Y:S02]  /*9ae0*/  IMAD.MOV.U32 R180, RZ, RZ, R31 ;  /* 0x000000ffffb47224 */ /* 0x000fe400078e001f */
[----:B------:R-:W-:Y:S01]  /*9af0*/  IMAD.MOV.U32 R181, RZ, RZ, R32 ;  /* 0x000000ffffb57224 */ /* 0x000fe200078e0020 */
[----:B------:R-:W2:Y:S01]  /*9b00*/  LDL.LU R16, [R1+0xd60] ;  /* 0x000d600001107983 */ /* 0x000ea20000300800 */
[----:B------:R-:W-:-:S02]  /*9b10*/  IMAD.MOV.U32 R182, RZ, RZ, R22 ;  /* 0x000000ffffb67224 */ /* 0x000fc400078e0016 */
[----:B------:R-:W-:Y:S01]  /*9b20*/  IMAD.MOV.U32 R183, RZ, RZ, R34 ;  /* 0x000000ffffb77224 */ /* 0x000fe200078e0022 */
[----:B------:R-:W3:Y:S01]  /*9b30*/  LDL.LU R24, [R1+0xd2c] ;  /* 0x000d2c0001187983 */ /* 0x000ee20000300800 */
[----:B------:R-:W-:Y:S02]  /*9b40*/  IMAD.MOV.U32 R184, RZ, RZ, R33 ;  /* 0x000000ffffb87224 */ /* 0x000fe400078e0021 */
[----:B------:R-:W-:Y:S01]  /*9b50*/  IMAD.MOV.U32 R186, RZ, RZ, R35 ;  /* 0x000000ffffba7224 */ /* 0x000fe200078e0023 */
[----:B------:R-:W3:Y:S01]  /*9b60*/  LDL.LU R94, [R1+0xd28] ;  /* 0x000d2800015e7983 */ /* 0x000ee20000300800 */
[----:B------:R-:W-:Y:S02]  /*9b70*/  IMAD.MOV.U32 R187, RZ, RZ, R36 ;  /* 0x000000ffffbb7224 */ /* 0x000fe400078e0024 */
[----:B------:R-:W-:Y:S01]  /*9b80*/  IMAD.MOV.U32 R189, RZ, RZ, R38 ;  /* 0x000000ffffbd7224 */ /* 0x000fe200078e0026 */
[----:B------:R-:W4:Y:S01]  /*9b90*/  LDL.LU R26, [R1+0xd24] ;  /* 0x000d2400011a7983 */ /* 0x000f220000300800 */
        /* <DEDUP_REMOVED lines=24> */
[----:B------:R-:W-:Y:S01]  /*9d20*/  F2FP.F16.F32.PACK_AB R58, R85, R84 ;  /* 0x00000054553a723e */ /* 0x000fe200000000ff */
[----:B------:R-:W-:Y:S02]  /*9d30*/  IMAD.MOV.U32 R229, RZ, RZ, R78 ;  /* 0x000000ffffe57224 */ /* 0x000fe400078e004e */
[----:B------:R-:W-:Y:S01]  /*9d40*/  IMAD.MOV.U32 R230, RZ, RZ, R71 ;  /* 0x000000ffffe67224 */ /* 0x000fe200078e0047 */
[----:B------:R-:W-:Y:S01]  /*9d50*/  F2FP.F16.F32.PACK_AB R59, R87, R86 ;  /* 0x00000056573b723e */ /* 0x000fe200000000ff */
[----:B------:R-:W2:Y:S04]  /*9d60*/  LDL.LU R69, [R1+0xd90] ;  /* 0x000d900001457983 */ /* 0x000ea80000300800 */
[----:B------:R-:W-:Y:S01]  /*9d70*/  WARPGROUP.ARRIVE ;  /* 0x00000000000079c5 */ /* 0x000fe20000000000 */
[----:B------:R-:W4:Y:S04]  /*9d80*/  LDL.LU R12, [R1+0xd8c] ;  /* 0x000d8c00010c7983 */ /* 0x000f280000300800 */
[----:B------:R-:W2:Y:S01]  /*9d90*/  LDL.LU R13, [R1+0xd88] ;  /* 0x000d8800010d7983 */ /* 0x000ea20000300800 */
[----:B------:R-:W-:Y:S03]  /*9da0*/  HGMMA.64x256x16.F32 R108, R56, gdesc[UR16].tnspB, R108, gsb0 ;  /* 0x43e00010386c7df0 */ /* 0x000fe6000800086c */
[----:B------:R-:W2:Y:S04]  /*9db0*/  LDL.LU R64, [R1+0xd84] ;  /* 0x000d840001407983 */ /* 0x000ea80000300800 */
[----:B------:R-:W2:Y:S04]  /*9dc0*/  LDL.LU R65, [R1+0xd80] ;  /* 0x000d800001417983 */ /* 0x000ea80000300800 */
[----:B------:R-:W2:Y:S04]  /*9dd0*/  LDL.LU R8, [R1+0xd7c] ;  /* 0x000d7c0001087983 */ /* 0x000ea80000300800 */
[----:B------:R-:W2:Y:S04]  /*9de0*/  LDL.LU R9, [R1+0xd78] ;  /* 0x000d780001097983 */ /* 0x000ea80000300800 */
[----:B------:R-:W2:Y:S04]  /*9df0*/  LDL.LU R60, [R1+0xd74] ;  /* 0x000d7400013c7983 */ /* 0x000ea80000300800 */
[----:B------:R-:W2:Y:S04]  /*9e00*/  LDL.LU R61, [R1+0xd70] ;  /* 0x000d7000013d7983 */ /* 0x000ea80000300800 */
[----:B------:R-:W4:Y:S04]  /*9e10*/  LDL.LU R0, [R1+0xd6c] ;  /* 0x000d6c0001007983 */ /* 0x000f280000300800 */
[----:B------:R-:W2:Y:S04]  /*9e20*/  LDL.LU R17, [R1+0xd68] ;  /* 0x000d680001117983 */ /* 0x000ea80000300800 */
[----:B------:R-:W4:Y:S04]  /*9e30*/  LDL.LU R98, [R1+0xd64] ;  /* 0x000d640001627983 */ /* 0x000f280000300800 */
[----:B------:R-:W2:Y:S04]  /*9e40*/  LDL.LU R25, [R1+0xd20] ;  /* 0x000d200001197983 */ /* 0x000ea80000300800 */
[----:B------:R-:W2:Y:S04]  /*9e50*/  LDL.LU R95, [R1+0xd1c] ;  /* 0x000d1c00015f7983 */ /* 0x000ea80000300800 */
[----:B------:R-:W4:Y:S04]  /*9e60*/  LDL.LU R27, [R1+0xd18] ;  /* 0x000d1800011b7983 */ /* 0x000f280000300800 */
[----:B------:R-:W4:Y:S04]  /*9e70*/  LDL.LU R28, [R1+0xd14] ;  /* 0x000d1400011c7983 */ /* 0x000f280000300800 */
[----:B------:R-:W4:Y:S04]  /*9e80*/  LDL.LU R90, [R1+0xd10] ;  /* 0x000d1000015a7983 */ /* 0x000f280000300800 */
[----:B------:R-:W4:Y:S04]  /*9e90*/  LDL.LU R30, [R1+0xd0c] ;  /* 0x000d0c00011e7983 */ /* 0x000f280000300800 */
[----:B------:R-:W4:Y:S04]  /*9ea0*/  LDL.LU R29, [R1+0xd08] ;  /* 0x000d0800011d7983 */ /* 0x000f280000300800 */
[----:B------:R-:W4:Y:S04]  /*9eb0*/  LDL.LU R91, [R1+0xd04] ;  /* 0x000d0400015b7983 */ /* 0x000f280000300800 */
[----:B------:R-:W4:Y:S04]  /*9ec0*/  LDL.LU R31, [R1+0xd00] ;  /* 0x000d0000011f7983 */ /* 0x000f280000300800 */
[----:B------:R-:W3:Y:S04]  /*9ed0*/  LDL.LU R32, [R1+0xcfc] ;  /* 0x000cfc0001207983 */ /* 0x000ee80000300800 */
[----:B------:R-:W3:Y:S04]  /*9ee0*/  LDL.LU R22, [R1+0xcf8] ;  /* 0x000cf80001167983 */ /* 0x000ee80000300800 */
[----:B------:R-:W4:Y:S01]  /*9ef0*/  LDL.LU R34, [R1+0xcf4] ;  /* 0x000cf40001227983 */ /* 0x000f220000300800 */
[----:B------:R-:W-:Y:S01]  /*9f00*/  UIADD3 UR18, UR14, 0x980, URZ ;  /* 0x000009800e127890 */ /* 0x000fe2000fffe03f */
[----:B------:R-:W-:-:S02]  /*9f10*/  UMOV UR19, 0x40000040 ;  /* 0x4000004000137882 */ /* 0x000fc40000000000 */
        /* <DEDUP_REMOVED lines=33> */
[----:B------:R-:W-:-:S03]  /*a130*/  WARPGROUP.DEPBAR.LE gsb0, 0x0 ;  /* 0x00008000000079c5 */ /* 0x000fc60000010000 */
        /* <DEDUP_REMOVED lines=59> */
[----:B------:R-:W3:Y:S02]  /*a4f0*/  LDL.LU.128 R108, [R1+0xa90] ;  /* 0x000a9000016c7983 */ /* 0x000ee40000300c00 */
[----:B---3--:R-:W-:-:S06]  /*a500*/  WARPGROUP.ARRIVE ;  /* 0x00000000000079c5 */ /* 0x008fcc0000000000 */
[----:B------:R-:W-:Y:S03]  /*a510*/  HGMMA.64x256x16.F32 R100, R56, gdesc[UR16].tnspB, R100, gsb0 ;  /* 0x43e0001038647df0 */ /* 0x000fe60008000864 */
[----:B------:R-:W-:Y:S02]  /*a520*/  WARPGROUP.DEPBAR.LE gsb0, 0x0 ;  /* 0x00008000000079c5 */ /* 0x000fe40000010000 */
[----:B------:R1:W-:Y:S04]  /*a530*/  STL.128 [R1+0x350], R152 ;  /* 0x0003509801007387 */ /* 0x0003e80000100c00 */
[----:B-1----:R1:W5:Y:S01]  /*a540*/  LDL.LU R152, [R1+0xa88] ;  /* 0x000a880001987983 */ /* 0x0023620000300800 */
[----:B------:R-:W-:-:S03]  /*a550*/  FADD R32, R32, -R22 ;  /* 0x8000001620207221 */ /* 0x000fc60000000000 */
[----:B------:R1:W-:Y:S01]  /*a560*/  STL.128 [R1+0x660], R228 ;  /* 0x000660e401007387 */ /* 0x0003e20000100c00 */
[----:B--2---:R-:W-:-:S03]  /*a570*/  FADD R33, R33, -R23 ;  /* 0x8000001721217221 */ /* 0x004fc60000000000 */
        /* <DEDUP_REMOVED lines=31> */
[----:B------:R1:W-:Y:S01]  /*a770*/  STL.128 [R1+0x470], R224 ;  /* 0x000470e001007387 */ /* 0x0003e20000100c00 */
[----:B------:R-:W-:Y:S01]  /*a780*/  FADD R24, R24, -R94 ;  /* 0x8000005e18187221 */ /* 0x000fe20000000000 */
[----:B------:R-:W-:Y:S01]  /*a790*/  FADD R25, R25, -R95 ;  /* 0x8000005f19197221 */ /* 0x000fe20000000000 */
[----:B------:R-:W-:Y:S01]  /*a7a0*/  FMUL R17, R17, UR8 ;  /* 0x0000000811117c20 */ /* 0x000fe20008400000 */
[----:B----4-:R-:W-:Y:S01]  /*a7b0*/  FMUL R0, R0, UR8 ;  /* 0x0000000800007c20 */ /* 0x010fe20008400000 */
[----:B------:R-:W-:Y:S01]  /*a7c0*/  FADD R22, R34, -R22 ;  /* 0x8000001622167221 */ /* 0x000fe20000000000 */
[----:B------:R-:W-:Y:S01]  /*a7d0*/  FADD R23, R35, -R23 ;  /* 0x8000001723177221 */ /* 0x000fe20000000000 */
[----:B------:R-:W-:Y:S01]  /*a7e0*/  FMUL R12, R12, UR8 ;  /* 0x000000080c0c7c20 */ /* 0x000fe20008400000 */
[----:B------:R-:W-:Y:S01]  /*a7f0*/  FMUL R13, R13, UR8 ;  /* 0x000000080d0d7c20 */ /* 0x000fe20008400000 */
[----:B------:R-:W-:Y:S01]  /*a800*/  FADD R36, R36, -R18 ;  /* 0x8000001224247221 */ /* 0x000fe20000000000 */
[----:B------:R-:W-:Y:S01]  /*a810*/  FADD R37, R37, -R19 ;  /* 0x8000001325257221 */ /* 0x000fe20000000000 */
[----:B------:R-:W-:Y:S01]  /*a820*/  FADD R26, R26, -R94 ;  /* 0x8000005e1a1a7221 */ /* 0x000fe20000000000 */
[----:B------:R-:W-:Y:S01]  /*a830*/  FADD R27, R27, -R95 ;  /* 0x8000005f1b1b7221 */ /* 0x000fe20000000000 */
[----:B------:R-:W-:Y:S01]  /*a840*/  FMUL R98, R98, UR8 ;  /* 0x0000000862627c20 */ /* 0x000fe20008400000 */
[----:B------:R-:W-:Y:S01]  /*a850*/  FMUL R16, R16, UR8 ;  /* 0x0000000810107c20 */ /* 0x000fe20008400000 */
        /* <DEDUP_REMOVED lines=8> */
[----:B------:R-:W-:Y:S01]  /*a8e0*/  UIADD3 UR37, UR37, 0x1, URZ ;  /* 0x0000000125257890 */ /* 0x000fe2000fffe03f */
[----:B------:R-:W-:Y:S01]  /*a8f0*/  ISETP.NE.AND P2, PT, RZ, UR27, PT ;  /* 0x0000001bff007c0c */ /* 0x000fe2000bf45270 */
[--C-:B------:R-:W-:Y:S01]  /*a900*/  FADD R40, R40, -R14.reuse ;  /* 0x8000000e28287221 */ /* 0x100fe20000000000 */
[----:B------:R-:W-:Y:S01]  /*a910*/  FMUL R17, R17, R25 ;  /* 0x0000001911117220 */ /* 0x000fe20000400000 */
[----:B------:R-:W-:Y:S01]  /*a920*/  FMUL R0, R0, R24 ;  /* 0x0000001800007220 */ /* 0x000fe20000400000 */
[----:B------:R-:W-:Y:S01]  /*a930*/  FMUL R12, R12, R22 ;  /* 0x000000160c0c7220 */ /* 0x000fe20000400000 */
[----:B------:R-:W-:Y:S01]  /*a940*/  FMUL R23, R13, R23 ;  /* 0x000000170d177220 */ /* 0x000fe20000400000 */
[----:B------:R-:W-:Y:S01]  /*a950*/  FADD R14, R42, -R14 ;  /* 0x8000000e2a0e7221 */ /* 0x000fe20000000000 */
[----:B------:R-:W-:Y:S01]  /*a960*/  FMUL R74, R74, UR8 ;  /* 0x000000084a4a7c20 */ /* 0x000fe20008400000 */
[----:B------:R-:W-:Y:S01]  /*a970*/  FMUL R98, R98, R26 ;  /* 0x0000001a62627220 */ /* 0x000fe20000400000 */
[----:B------:R-:W-:Y:S01]  /*a980*/  FMUL R16, R16, R27 ;  /* 0x0000001b10107220 */ /* 0x000fe20000400000 */
[----:B------:R-:W-:Y:S01]  /*a990*/  FMUL R8, R8, R30 ;  /* 0x0000001e08087220 */ /* 0x000fe20000400000 */
[----:B------:R-:W-:Y:S01]  /*a9a0*/  FMUL R9, R9, R31 ;  /* 0x0000001f09097220 */ /* 0x000fe20000400000 */
[----:B------:R-:W-:Y:S01]  /*a9b0*/  FMUL R4, R4, R18 ;  /* 0x0000001204047220 */ /* 0x000fe20000400000 */
[----:B------:R-:W-:Y:S01]  /*a9c0*/  FMUL R5, R5, R19 ;  /* 0x0000001305057220 */ /* 0x000fe20000400000 */
[----:B------:R-:W-:Y:S01]  /*a9d0*/  UISETP.NE.AND UP0, UPT, UR37, 0x2, UPT ;  /* 0x000000022500788c */ /* 0x000fe2000bf05270 */
[----:B------:R-:W-:Y:S01]  /*a9e0*/  FADD R41, R41, -R15 ;  /* 0x8000000f29297221 */ /* 0x000fe20000000000 */
[----:B------:R-:W-:Y:S01]  /*a9f0*/  FADD R44, R44, -R10 ;  /* 0x8000000a2c2c7221 */ /* 0x000fe20000000000 */
[----:B------:R-:W-:Y:S01]  /*aa00*/  FADD R45, R45, -R11 ;  /* 0x8000000b2d2d7221 */ /* 0x000fe20000000000 */
[----:B------:R-:W-:Y:S01]  /*aa10*/  FADD R49, R49, -R7 ;  /* 0x8000000731317221 */ /* 0x000fe20000000000 */
[----:B------:R-:W-:Y:S01]  /*aa20*/  FADD R52, R52, -R2 ;  /* 0x8000000234347221 */ /* 0x000fe20000000000 */
[----:B------:R-:W-:Y:S01]  /*aa30*/  FADD R53, R53, -R3 ;  /* 0x8000000335357221 */ /* 0x000fe20000000000 */
[----:B------:R-:W-:Y:S01]  /*aa40*/  FADD R28, R28, -R90 ;  /* 0x8000005a1c1c7221 */ /* 0x000fe20000000000 */
[----:B------:R-:W-:Y:S01]  /*aa50*/  FADD R29, R29, -R91 ;  /* 0x8000005b1d1d7221 */ /* 0x000fe20000000000 */
[----:B------:R-:W-:Y:S01]  /*aa60*/  FMUL R60, R60, UR8 ;  /* 0x000000083c3c7c20 */ /* 0x000fe20008400000 */
[----:B------:R-:W-:Y:S01]  /*aa70*/  FMUL R61, R61, UR8 ;  /* 0x000000083d3d7c20 */ /* 0x000fe20008400000 */
[----:B------:R-:W-:Y:S01]  /*aa80*/  FMUL R64, R64, UR8 ;  /* 0x0000000840407c20 */ /* 0x000fe20008400000 */
[----:B------:R-:W-:Y:S01]  /*aa90*/  FMUL R65, R65, UR8 ;  /* 0x0000000841417c20 */ /* 0x000fe20008400000 */
[----:B------:R-:W-:Y:S01]  /*aaa0*/  FMUL R68, R68, UR8 ;  /* 0x0000000844447c20 */ /* 0x000fe20008400000 */
[----:B------:R-:W-:Y:S01]  /*aab0*/  FMUL R69, R69, UR8 ;  /* 0x0000000845457c20 */ /* 0x000fe20008400000 */
[----:B------:R-:W-:Y:S01]  /*aac0*/  FADD R15, R43, -R15 ;  /* 0x8000000f2b0f7221 */ /* 0x000fe20000000000 */
[----:B------:R-:W-:Y:S01]  /*aad0*/  FMUL R72, R72, UR8 ;  /* 0x0000000848487c20 */ /* 0x000fe20008400000 */
[----:B------:R-:W-:Y:S01]  /*aae0*/  FMUL R73, R73, UR8 ;  /* 0x0000000849497c20 */ /* 0x000fe20008400000 */
[----:B------:R-:W-:Y:S01]  /*aaf0*/  FMUL R75, R75, UR8 ;  /* 0x000000084b4b7c20 */ /* 0x000fe20008400000 */
        /* <DEDUP_REMOVED lines=8> */
[--C-:B------:R-:W-:Y:S01]  /*ab80*/  FADD R48, R48, -R6.reuse ;  /* 0x8000000630307221 */ /* 0x100fe20000000000 */
[----:B------:R-:W-:Y:S01]  /*ab90*/  FADD R50, R50, -R6 ;  /* 0x8000000632327221 */ /* 0x000fe20000000000 */
[----:B------:R-:W-:Y:S01]  /*aba0*/  FADD R7, R51, -R7 ;  /* 0x8000000733077221 */ /* 0x000fe20000000000 */
[----:B------:R-:W-:Y:S01]  /*abb0*/  FMUL R82, R82, UR8 ;  /* 0x0000000852527c20 */ /* 0x000fe20008400000 */
[----:B------:R-:W-:Y:S01]  /*abc0*/  FMUL R83, R83, UR8 ;  /* 0x0000000853537c20 */ /* 0x000fe20008400000 */
[----:B------:R-:W-:Y:S01]  /*abd0*/  FMUL R84, R84, UR8 ;  /* 0x0000000854547c20 */ /* 0x000fe20008400000 */
[----:B------:R-:W-:Y:S01]  /*abe0*/  FMUL R85, R85, UR8 ;  /* 0x0000000855557c20 */ /* 0x000fe20008400000 */
[----:B------:R-:W-:Y:S01]  /*abf0*/  FADD R2, R54, -R2 ;  /* 0x8000000236027221 */ /* 0x000fe20000000000 */
[----:B------:R-:W-:Y:S01]  /*ac00*/  FADD R3, R55, -R3 ;  /* 0x8000000337037221 */ /* 0x000fe20000000000 */
[----:B------:R-:W-:Y:S01]  /*ac10*/  FMUL R86, R86, UR8 ;  /* 0x0000000856567c20 */ /* 0x000fe20008400000 */
[----:B------:R-:W-:Y:S01]  /*ac20*/  FMUL R87, R87, UR8 ;  /* 0x0000000857577c20 */ /* 0x000fe20008400000 */
[----:B------:R-:W-:Y:S01]  /*ac30*/  FMUL R74, R74, R14 ;  /* 0x0000000e4a4a7220 */ /* 0x000fe20000400000 */
[----:B------:R-:W-:Y:S01]  /*ac40*/  F2FP.F16.F32.PACK_AB R26, R17, R0 ;  /* 0x00000000111a723e */ /* 0x000fe200000000ff */
[----:B------:R-:W-:Y:S01]  /*ac50*/  USEL UR12, URZ, 0x1, UP0 ;  /* 0x000000013f0c7887 */ /* 0x000fe20008000000 */
[----:B------:R-:W-:Y:S01]  /*ac60*/  F2FP.F16.F32.PACK_AB R14, R23, R12 ;  /* 0x0000000c170e723e */ /* 0x000fe200000000ff */
[----:B------:R-:W-:Y:S01]  /*ac70*/  FMUL R28, R60, R28 ;  /* 0x0000001c3c1c7220 */ /* 0x000fe20000400000 */
[----:B------:R-:W-:Y:S01]  /*ac80*/  F2FP.F16.F32.PACK_AB R25, R16, R98 ;  /* 0x000000621019723e */ /* 0x000fe200000000ff */
[----:B------:R-:W-:Y:S01]  /*ac90*/  FMUL R24, R61, R29 ;  /* 0x0000001d3d187220 */ /* 0x000fe20000400000 */
[----:B------:R-:W-:Y:S01]  /*aca0*/  F2FP.F16.F32.PACK_AB R17, R9, R8 ;  /* 0x000000080911723e */ /* 0x000fe200000000ff */
[----:B------:R-:W-:Y:S01]  /*acb0*/  FMUL R32, R64, R32 ;  /* 0x0000002040207220 */ /* 0x000fe20000400000 */
[----:B------:R-:W-:Y:S01]  /*acc0*/  F2FP.F16.F32.PACK_AB R12, R5, R4 ;  /* 0x00000004050c723e */ /* 0x000fe200000000ff */
[----:B------:R-:W-:Y:S01]  /*acd0*/  FMUL R16, R65, R33 ;  /* 0x0000002141107220 */ /* 0x000fe20000400000 */
        /* <DEDUP_REMOVED lines=17> */
[----:B------:R-:W-:-:S02]  /*adf0*/  USEL UR37, UR37, URZ, UP0 ;  /* 0x0000003f25257287 */ /* 0x000fc40008000000 */
[----:B------:R-:W-:Y:S01]  /*ae00*/  ULOP3.LUT UR6, UR6, UR12, URZ, 0x3c, !UPT ;  /* 0x0000000c06067292 */ /* 0x000fe2000f8e3c3f */
[----:B------:R-:W-:Y:S02]  /*ae10*/  F2FP.F16.F32.PACK_AB R24, R24, R28 ;  /* 0x0000001c1818723e */ /* 0x000fe400000000ff */
[----:B------:R-:W-:Y:S02]  /*ae20*/  F2FP.F16.F32.PACK_AB R16, R16, R32 ;  /* 0x000000201010723e */ /* 0x000fe400000000ff */
[----:B------:R-:W-:Y:S02]  /*ae30*/  F2FP.F16.F32.PACK_AB R13, R13, R36 ;  /* 0x000000240d0d723e */ /* 0x000fe400000000ff */
[----:B------:R-:W-:Y:S02]  /*ae40*/  F2FP.F16.F32.PACK_AB R9, R9, R40 ;  /* 0x000000280909723e */ /* 0x000fe400000000ff */
[----:B------:R-:W-:Y:S02]  /*ae50*/  F2FP.F16.F32.PACK_AB R8, R8, R74 ;  /* 0x0000004a0808723e */ /* 0x000fe400000000ff */
[----:B------:R-:W-:-:S02]  /*ae60*/  F2FP.F16.F32.PACK_AB R6, R45, R44 ;  /* 0x0000002c2d06723e */ /* 0x000fc400000000ff */
[----:B------:R-:W-:Y:S02]  /*ae70*/  F2FP.F16.F32.PACK_AB R5, R5, R10 ;  /* 0x0000000a0505723e */ /* 0x000fe400000000ff */
[----:B------:R-:W-:Y:S02]  /*ae80*/  F2FP.F16.F32.PACK_AB R4, R4, R48 ;  /* 0x000000300404723e */ /* 0x000fe400000000ff */
[----:B------:R-:W-:Y:S02]  /*ae90*/  F2FP.F16.F32.PACK_AB R3, R7, R50 ;  /* 0x000000320703723e */ /* 0x000fe400000000ff */
[----:B------:R-:W-:Y:S02]  /*aea0*/  F2FP.F16.F32.PACK_AB R2, R53, R52 ;  /* 0x000000343502723e */ /* 0x000fe400000000ff */
[----:B------:R-:W-:Y:S01]  /*aeb0*/  F2FP.F16.F32.PACK_AB R0, R0, R86 ;  /* 0x000000560000723e */ /* 0x000fe200000000ff */
[----:B-1----:R-:W-:Y:S06]  /*aec0*/  @P2 BRA `(.L_x_24) ;  /* 0x0000000000182947 */ /* 0x002fec0003800000 */
[----:B------:R-:W-:Y:S01]  /*aed0*/  ULEA UR12, UR37, UR38, 0x1 ;  /* 0x00000026250c7291 */ /* 0x000fe2000f8e083f */
[----:B------:R-:W-:-:S03]  /*aee0*/  IMAD.U32 R7, RZ, RZ, UR6 ;  /* 0x00000006ff077e24 */ /* 0x000fc6000f8e00ff */
[----:B------:R-:W-:Y:S02]  /*aef0*/  ULEA UR12, UR12, UR36, 0x3 ;  /* 0x000000240c0c7291 */ /* 0x000fe4000f8e183f */
[----:B------:R-:W-:-:S07]  /*af00*/  SHF.L.U32 R7, R7, 0x1f, RZ ;  /* 0x0000001f07077819 */ /* 0x000fce00000006ff */
[----:B------:R-:W1:Y:S02]  /*af10*/  SYNCS.PHASECHK.TRANS64.TRYWAIT P1, [UR12+0xc44a0], R7 ;  /* 0x0c44a007ff0075a7 */ /* 0x000e64000802014c */
[----:B-1----:R-:W-:Y:S05]  /*af20*/  @!P1 BRA `(.L_x_25) ;  /* 0x000001d400349947 */ /* 0x002fea0003800000 */
.L_x_24:
[----:B-----5:R2:W-:Y:S04]  /*af30*/  STS [R152+0x40000], R26 ;  /* 0x0400001a98007388 */ /* 0x0205e80000000800 */
[----:B------:R2:W-:Y:S04]  /*af40*/  STS [R152+0x40400], R25 ;  /* 0x0404001998007388 */ /* 0x0005e80000000800 */
        /* <DEDUP_REMOVED lines=13> */
[----:B------:R2:W-:Y:S01]  /*b020*/  STS [R152+0x40780], R0 ;  /* 0x0407800098007388 */ /* 0x0005e20000000800 */
[----:B------:R-:W-:Y:S01]  /*b030*/  @!PT LDS RZ, [RZ] ;  /* 0x00000000fffff984 */ /* 0x000fe20000000800 */
[----:B------:R-:W-:Y:S01]  /*b040*/  @!PT LDS RZ, [RZ] ;  /* 0x00000000fffff984 */ /* 0x000fe20000000800 */
[----:B------:R-:W-:Y:S01]  /*b050*/  @!PT LDS RZ, [RZ] ;  /* 0x00000000fffff984 */ /* 0x000fe20000000800 */
[----:B------:R-:W-:Y:S01]  /*b060*/  @!PT LDS RZ, [RZ] ;  /* 0x00000000fffff984 */ /* 0x000fe20000000800 */
[----:B------:R3:W-:Y:S06]  /*b070*/  MEMBAR.ALL.CTA ;  /* 0x0000000000007992 */ /* 0x0007ec0000008000 */
[----:B---3--:R-:W3:Y:S01]  /*b080*/  FENCE.VIEW.ASYNC.S ;  /* 0x00000000000073c6 */ /* 0x008ee20000000000 */
[----:B------:R-:W-:Y:S05]  /*b090*/  @P2 BRA `(.L_x_26) ;  /* 0x0000000000242947 */ /* 0x000fea0003800000 */
[----:B------:R-:W-:Y:S02]  /*b0a0*/  USHF.L.U32 UR12, UR37, 0x1, URZ ;  /* 0x00000001250c7899 */ /* 0x000fe4000800063f */
[----:B------:R-:W-:Y:S02]  /*b0b0*/  UIADD3 UR37, UR37, 0x1, URZ ;  /* 0x0000000125257890 */ /* 0x000fe4000fffe03f */
[----:B------:R-:W-:Y:S02]  /*b0c0*/  ULOP3.LUT UR12, UR12, 0xfffffffe, UR15, 0xe2, !UPT ;  /* 0xfffffffe0c0c7892 */ /* 0x000fe4000f8ee20f */
[----:B------:R-:W-:Y:S02]  /*b0d0*/  UISETP.NE.AND UP0, UPT, UR37, 0x2, UPT ;  /* 0x000000022500788c */ /* 0x000fe4000bf05270 */
[----:B------:R-:W-:Y:S02]  /*b0e0*/  ULEA UR12, UR12, UR36, 0x3 ;  /* 0x000000240c0c7291 */ /* 0x000fe4000f8e183f */
[----:B------:R-:W-:-:S07]  /*b0f0*/  USEL UR37, UR37, URZ, UP0 ;  /* 0x0000003f25257287 */ /* 0x000fce0008000000 */
[----:B---3--:R-:W-:Y:S01]  /*b100*/  SYNCS.ARRIVE.TRANS64.A1T0 RZ, [UR12+0xc44a0], RZ ;  /* 0x0c44a0ffffff79a7 */ /* 0x008fe2000810000c */
[----:B------:R-:W-:-:S04]  /*b110*/  USEL UR12, URZ, 0x1, UP0 ;  /* 0x000000013f0c7887 */ /* 0x000fc80008000000 */
[----:B------:R-:W-:-:S12]  /*b120*/  ULOP3.LUT UR6, UR6, UR12, URZ, 0x3c, !UPT ;  /* 0x0000000c06067292 */ /* 0x000fd8000f8e3c3f */
.L_x_26:
[----:B------:R-:W-:-:S06]  /*b130*/  UISETP.NE.AND UP0, UPT, UR27, 0x1, UPT ;  /* 0x000000011b00788c */ /* 0x000fcc000bf05270 */
[----:B------:R-:W-:-:S13]  /*b140*/  PLOP3.LUT P1, PT, PT, PT, UP0, 0x80, 0x0 ;  /* 0x000000000000781c */ /* 0x000fda0003f2f008 */
[----:B------:R-:W-:Y:S05]  /*b150*/  @!P1 BRA `(.L_x_27) ;  /* 0x00000030006c9947 */ /* 0x000fea0003800000 */
[----:B--2---:R-:W2:Y:S04]  /*b160*/  LDL.LU.128 R24, [R1+0x680] ;  /* 0x0006800001187983 */ /* 0x004ea80000300c00 */
[----:B------:R-:W4:Y:S04]  /*b170*/  LDL.LU.128 R28, [R1+0x690] ;  /* 0x00069000011c7983 */ /* 0x000f280000300c00 */
        /* <DEDUP_REMOVED lines=30> */
[----:B--2---:R2:W-:Y:S04]  /*b360*/  STL.128 [R1+0xe10], R24 ;  /* 0x000e101801007387 */ /* 0x0045e80000100c00 */
[----:B----4-:R4:W-:Y:S04]  /*b370*/  STL.128 [R1+0xe20], R28 ;  /* 0x000e201c01007387 */ /* 0x0109e80000100c00 */
[----:B---3--:R3:W-:Y:S04]  /*b380*/  STL.128 [R1+0xe30], R32 ;  /* 0x000e302001007387 */ /* 0x0087e80000100c00 */
        /* <DEDUP_REMOVED lines=29> */
[----:B--2---:R-:W2:Y:S04]  /*b560*/  LDL.LU.128 R24, [R1+0x880] ;  /* 0x0008800001187983 */ /* 0x004ea80000300c00 */
[----:B----4-:R-:W2:Y:S04]  /*b570*/  LDL.LU.128 R28, [R1+0x890] ;  /* 0x00089000011c7983 */ /* 0x010ea80000300c00 */
[----:B---3--:R-:W2:Y:S04]  /*b580*/  LDL.LU.128 R32, [R1+0x8a0] ;  /* 0x0008a00001207983 */ /* 0x008ea80000300c00 */
        /* <DEDUP_REMOVED lines=29> */
[----:B------:R-:W-:-:S02]  /*b760*/  UIADD3 UR10, UR36, 0x40000, URZ ;  /* 0x00040000240a7890 */ /* 0x000fc4000fffe03f */
[----:B------:R-:W-:Y:S02]  /*b770*/  ULEA UR5, UR5, UR11, 0xc ;  /* 0x0000000b05057291 */ /* 0x000fe4000f8e603f */
[----:B------:R-:W-:Y:S01]  /*b780*/  USHF.R.U32.HI UR10, URZ, 0x4, UR10 ;  /* 0x000000043f0a7899 */ /* 0x000fe2000801160a */
[----:B------:R-:W-:Y:S01]  /*b790*/  UMOV UR15, 0x40000040 ;  /* 0x40000040000f7882 */ /* 0x000fe20000000000 */
[----:B------:R-:W-:Y:S02]  /*b7a0*/  UMOV UR13, 0x40 ;  /* 0x00000040000d7882 */ /* 0x000fe40000000000 */
[----:B------:R-:W-:Y:S01]  /*b7b0*/  ULOP3.LUT UR10, UR10, 0x3fff, URZ, 0xc0, !UPT ;  /* 0x00003fff0a0a7892 */ /* 0x000fe2000f8ec03f */
[----:B------:R-:W-:-:S03]  /*b7c0*/  UMOV UR14, UR5 ;  /* 0x00000005000e7c82 */ /* 0x000fc60008000000 */
[----:B------:R-:W-:-:S04]  /*b7d0*/  ULOP3.LUT UR10, UR10, 0x80000, URZ, 0xfc, !UPT ;  /* 0x000800000a0a7892 */ /* 0x000fc8000f8efc3f */
[----:B------:R-:W-:-:S07]  /*b7e0*/  ULEA UR10, UR27, UR10, 0x9 ;  /* 0x0000000a1b0a7291 */ /* 0x000fce000f8e483f */
[----:B------:R-:W-:Y:S01]  /*b7f0*/  UMOV UR12, UR10 ;  /* 0x0000000a000c7c82 */ /* 0x000fe20008000000 */
[----:B--2---:R-:W-:-:S06]  /*b800*/  WARPGROUP.ARRIVE ;  /* 0x00000000000079c5 */ /* 0x004fcc0000000000 */
[----:B------:R-:W-:Y:S03]  /*b810*/  HGMMA.64x256x16.F32 R24, gdesc[UR12].tnspB, R24, gsb0 ;  /* 0x43e000000c1879f0 */ /* 0x000fe60008000818 */
[----:B------:R-:W-:Y:S02]  /*b820*/  WARPGROUP.DEPBAR.LE gsb0, 0x0 ;  /* 0x00008000000079c5 */ /* 0x000fe40000010000 */
        /* <DEDUP_REMOVED lines=52> */
[----:B------:R1:W-:Y:S01]  /*bb70*/  STL.64 [R1+0x8d0], R44 ;  /* 0x0008d02c01007387 */ /* 0x0003e20000100a00 */
        /* <DEDUP_REMOVED lines=62> */
[----:B-1----:R-:W2:Y:S01]  /*bf60*/  LDL.LU.128 R44, [R1+0xe60] ;  /* 0x000e6000012c7983 */ /* 0x002ea20000300c00 */
        /* <DEDUP_REMOVED lines=24> */
[----:B------:R-:W-:-:S03]  /*c0f0*/  IMAD.MOV.U32 R0, RZ, RZ, R151 ;  /* 0x000000ffff007224 */ /* 0x000fc600078e0097 */
[----:B------:R-:W2:Y:S04]  /*c100*/  LDL.LU.128 R148, [R1+0x1000] ;  /* 0x0010000001947983 */ /* 0x000ea80000300c00 */
[----:B------:R-:W2:Y:S04]  /*c110*/  LDL.LU.128 R28, [R1+0xe20] ;  /* 0x000e2000011c7983 */ /* 0x000ea80000300c00 */
[----:B------:R-:W2:Y:S01]  /*c120*/  LDL.LU.128 R24, [R1+0xe10] ;  /* 0x000e100001187983 */ /* 0x000ea20000300c00 */
[----:B------:R-:W-:Y:S01]  /*c130*/  UIADD3 UR14, UR5, 0x800, URZ ;  /* 0x00000800050e7890 */ /* 0x000fe2000fffe03f */
[----:B------:R-:W-:Y:S01]  /*c140*/  UMOV UR15, 0x40000040 ;  /* 0x40000040000f7882 */ /* 0x000fe20000000000 */
[----:B--2---:R-:W-:-:S07]  /*c150*/  WARPGROUP.ARRIVE ;  /* 0x00000000000079c5 */ /* 0x004fce0000000000 */
[----:B------:R-:W-:Y:S03]  /*c160*/  HGMMA.64x256x16.F32 R24, gdesc[UR12].tnspB, R24, gsb0 ;  /* 0x43e000000c1879f0 */ /* 0x000fe60008000818 */
[----:B------:R-:W-:Y:S02]  /*c170*/  WARPGROUP.DEPBAR.LE gsb0, 0x0 ;  /* 0x00008000000079c5 */ /* 0x000fe40000010000 */
[----:B------:R-:W-:Y:S04]  /*c180*/  STL.128 [R1+0xda0], R128 ;  /* 0x000da08001007387 */ /* 0x000fe80000100c00 */
[----:B------:R-:W-:Y:S04]  /*c190*/  STL.128 [R1+0xd90], R124 ;  /* 0x000d907c01007387 */ /* 0x000fe80000100c00 */
[----:B------:R1:W-:Y:S04]  /*c1a0*/  STL.128 [R1+0xd80], R120 ;  /* 0x000d807801007387 */ /* 0x0003e80000100c00 */
[----:B------:R2:W-:Y:S04]  /*c1b0*/  STL.128 [R1+0xd70], R116 ;  /* 0x000d707401007387 */ /* 0x0005e80000100c00 */
[----:B------:R3:W-:Y:S04]  /*c1c0*/  STL.128 [R1+0xd60], R112 ;  /* 0x000d607001007387 */ /* 0x0007e80000100c00 */
[----:B------:R4:W-:Y:S04]  /*c1d0*/  STL.128 [R1+0xd50], R108 ;  /* 0x000d506c01007387 */ /* 0x0009e80000100c00 */
[----:B-1----:R-:W4:Y:S04]  /*c1e0*/  LDL.LU R120, [R1+0x8b0] ;  /* 0x0008b00001787983 */ /* 0x002f280000300800 */
[----:B--2---:R-:W2:Y:S04]  /*c1f0*/  LDL.LU R116, [R1+0x8a0] ;  /* 0x0008a00001747983 */ /* 0x004ea80000300800 */
[----:B---3--:R-:W2:Y:S04]  /*c200*/  LDL.LU R112, [R1+0x890] ;  /* 0x0008900001707983 */ /* 0x008ea80000300800 */
[----:B----4-:R-:W2:Y:S04]  /*c210*/  LDL.LU R108, [R1+0x880] ;  /* 0x00088000016c7983 */ /* 0x010ea80000300800 */
        /* <DEDUP_REMOVED lines=18> */
[----:B------:R-:W-:-:S02]  /*c340*/  IMAD.MOV.U32 R130, RZ, RZ, R235 ;  /* 0x000000ffff827224 */ /* 0x000fc400078e00eb */
[----:B------:R-:W-:Y:S01]  /*c350*/  IMAD.MOV.U32 R131, RZ, RZ, R234 ;  /* 0x000000ffff837224 */ /* 0x000fe200078e00ea */
[----:B------:R1:W-:Y:S01]  /*c360*/  STL [R1+0xe00], R152 ;  /* 0x000e009801007387 */ /* 0x0003e20000100800 */
[----:B------:R-:W-:-:S03]  /*c370*/  IMAD.MOV.U32 R234, RZ, RZ, R2 ;  /* 0x000000ffffea7224 */ /* 0x000fc600078e0002 */
[----:B------:R3:W-:Y:S01]  /*c380*/  STL.128 [R1+0xdf0], R148 ;  /* 0x000df09401007387 */ /* 0x0007e20000100c00 */
[----:B------:R-:W-:-:S03]  /*c390*/  IMAD.MOV.U32 R235, RZ, RZ, R0 ;  /* 0x000000ffffeb7224 */ /* 0x000fc600078e0000 */
[----:B------:R4:W-:Y:S01]  /*c3a0*/  STL.128 [R1+0xde0], R144 ;  /* 0x000de09001007387 */ /* 0x0009e20000100c00 */
[----:B-1----:R-:W-:-:S03]  /*c3b0*/  MOV R152, R213 ;  /* 0x000000d500987202 */ /* 0x002fc60000000f00 */
[----:B------:R1:W-:Y:S01]  /*c3c0*/  STL.128 [R1+0xdd0], R140 ;  /* 0x000dd08c01007387 */ /* 0x0003e20000100c00 */
[----:B------:R-:W-:-:S03]  /*c3d0*/  IMAD.MOV.U32 R213, RZ, RZ, R23 ;  /* 0x000000ffffd57224 */ /* 0x000fc600078e0017 */
[----:B------:R1:W-:Y:S04]  /*c3e0*/  STL.128 [R1+0xdc0], R136 ;  /* 0x000dc08801007387 */ /* 0x0003e80000100c00 */
[----:B------:R1:W-:Y:S01]  /*c3f0*/  STL.128 [R1+0xdb0], R132 ;  /* 0x000db08401007387 */ /* 0x0003e20000100c00 */
[----:B---3--:R-:W-:Y:S02]  /*c400*/  IMAD.MOV.U32 R148, RZ, RZ, R217 ;  /* 0x000000ffff947224 */ /* 0x008fe400078e00d9 */
[----:B------:R-:W-:Y:S01]  /*c410*/  IMAD.MOV.U32 R149, RZ, RZ, R216 ;  /* 0x000000ffff957224 */ /* 0x000fe200078e00d8 */
[----:B----4-:R-:W-:Y:S01]  /*c420*/  MOV R146, R219 ;  /* 0x000000db00927202 */ /* 0x010fe20000000f00 */
[----:B------:R-:W-:Y:S02]  /*c430*/  IMAD.MOV.U32 R144, RZ, RZ, R221 ;  /* 0x000000ffff907224 */ /* 0x000fe400078e00dd */
[----:B------:R-:W-:Y:S01]  /*c440*/  IMAD.MOV.U32 R145, RZ, RZ, R220 ;  /* 0x000000ffff917224 */ /* 0x000fe200078e00dc */
[----:B-1----:R-:W-:Y:S01]  /*c450*/  MOV R140, R225 ;  /* 0x000000e1008c7202 */ /* 0x002fe20000000f00 */
[----:B------:R-:W-:Y:S01]  /*c460*/  IMAD.MOV.U32 R141, RZ, RZ, R224 ;  /* 0x000000ffff8d7224 */ /* 0x000fe200078e00e0 */
[----:B------:R-:W-:Y:S01]  /*c470*/  MOV R224, R12 ;  /* 0x0000000c00e07202 */ /* 0x000fe20000000f00 */
[----:B------:R-:W-:-:S02]  /*c480*/  IMAD.MOV.U32 R142, RZ, RZ, R223 ;  /* 0x000000ffff8e7224 */ /* 0x000fc400078e00df */
[----:B------:R-:W-:Y:S02]  /*c490*/  IMAD.MOV.U32 R136, RZ, RZ, R229 ;  /* 0x000000ffff887224 */ /* 0x000fe400078e00e5 */
[----:B------:R-:W-:Y:S01]  /*c4a0*/  IMAD.MOV.U32 R137, RZ, RZ, R228 ;  /* 0x000000ffff897224 */ /* 0x000fe200078e00e4 */
[----:B------:R-:W-:Y:S01]  /*c4b0*/  MOV R134, R231 ;  /* 0x000000e700867202 */ /* 0x000fe20000000f00 */
[----:B------:R-:W-:Y:S02]  /*c4c0*/  IMAD.MOV.U32 R132, RZ, RZ, R233 ;  /* 0x000000ffff847224 */ /* 0x000fe400078e00e9 */
[----:B------:R-:W-:Y:S02]  /*c4d0*/  IMAD.MOV.U32 R133, RZ, RZ, R232 ;  /* 0x000000ffff857224 */ /* 0x000fe400078e00e8 */
[----:B------:R-:W-:Y:S01]  /*c4e0*/  IMAD.MOV.U32 R135, RZ, RZ, R230 ;  /* 0x000000ffff877224 */ /* 0x000fe200078e00e6 */
[----:B------:R-:W-:Y:S01]  /*c4f0*/  MOV R230, R6 ;  /* 0x0000000600e67202 */ /* 0x000fe20000000f00 */
[----:B------:R-:W-:-:S02]  /*c500*/  IMAD.MOV.U32 R138, RZ, RZ, R227 ;  /* 0x000000ffff8a7224 */ /* 0x000fc400078e00e3 */
[----:B------:R-:W-:Y:S02]  /*c510*/  IMAD.MOV.U32 R139, RZ, RZ, R226 ;  /* 0x000000ffff8b7224 */ /* 0x000fe400078e00e2 */
[----:B------:R-:W-:Y:S02]  /*c520*/  IMAD.MOV.U32 R143, RZ, RZ, R222 ;  /* 0x000000ffff8f7224 */ /* 0x000fe400078e00de */
[----:B------:R-:W-:Y:S01]  /*c530*/  IMAD.MOV.U32 R147, RZ, RZ, R218 ;  /* 0x000000ffff937224 */ /* 0x000fe200078e00da */
[----:B------:R-:W-:Y:S01]  /*c540*/  MOV R218, R18 ;  /* 0x0000001200da7202 */ /* 0x000fe20000000f00 */
        /* <DEDUP_REMOVED lines=18> */
[----:B------:R-:W-:Y:S01]  /*c670*/  IMAD.MOV.U32 R233, RZ, RZ, R3 ;  /* 0x000000ffffe97224 */ /* 0x000fe200078e0003 */
[----:B------:R-:W-:Y:S02]  /*c680*/  UIADD3 UR14, UR5, 0x80, URZ ;  /* 0x00000080050e7890 */ /* 0x000fe4000fffe03f */
[----:B------:R-:W-:Y:S01]  /*c690*/  UIADD3 UR12, UR10, 0x10, URZ ;  /* 0x000000100a0c7890 */ /* 0x000fe2000fffe03f */
[----:B------:R-:W-:Y:S01]  /*c6a0*/  UMOV UR15, 0x40000040 ;  /* 0x40000040000f7882 */ /* 0x000fe20000000000 */
[----:B------:R-:W-:Y:S01]  /*c6b0*/  UMOV UR13, 0x40 ;  /* 0x00000040000d7882 */ /* 0x000fe20000000000 */
[----:B--2---:R-:W-:-:S06]  /*c6c0*/  WARPGROUP.ARRIVE ;  /* 0x00000000000079c5 */ /* 0x004fcc0000000000 */
[----:B------:R-:W-:Y:S03]  /*c6d0*/  HGMMA.64x256x16.F32 R108, gdesc[UR12].tnspB, R108, gsb0 ;  /* 0x43e000000c6c79f0 */ /* 0x000fe6000800086c */
        /* <DEDUP_REMOVED lines=46> */
[----:B-1----:R-:W3:Y:S01]  /*c9c0*/  LDL.LU R152, [R1+0xe00] ;  /* 0x000e000001987983 */ /* 0x002ee20000300800 */
        /* <DEDUP_REMOVED lines=36> */
[----:B--2---:R-:W2:Y:S04]  /*cc10*/  LDL.LU.128 R32, [R1+0x8a0] ;  /* 0x0008a00001207983 */ /* 0x004ea80000300c00 */
[----:B----4-:R-:W2:Y:S04]  /*cc20*/  LDL.LU.128 R28, [R1+0x890] ;  /* 0x00089000011c7983 */ /* 0x010ea80000300c00 */
[----:B---3--:R-:W2:Y:S04]  /*cc30*/  LDL.LU.128 R24, [R1+0x880] ;  /* 0x0008800001187983 */ /* 0x008ea80000300c00 */
        /* <DEDUP_REMOVED lines=29> */
[----:B------:R-:W-:Y:S01]  /*ce10*/  UIADD3 UR12, UR10, 0x20, URZ ;  /* 0x000000200a0c7890 */ /* 0x000fe2000fffe03f */
[----:B------:R-:W-:Y:S01]  /*ce20*/  UMOV UR15, 0x40000040 ;  /* 0x40000040000f7882 */ /* 0x000fe20000000000 */
[----:B------:R-:W-:Y:S01]  /*ce30*/  UMOV UR13, 0x40 ;  /* 0x00000040000d7882 */ /* 0x000fe20000000000 */
[----:B--2---:R-:W-:-:S06]  /*ce40*/  WARPGROUP.ARRIVE ;  /* 0x00000000000079c5 */ /* 0x004fcc0000000000 */
[----:B------:R-:W-:Y:S03]  /*ce50*/  HGMMA.64x256x16.F32 R24, gdesc[UR12].tnspB, R24, gsb0 ;  /* 0x43e000000c1879f0 */ /* 0x000fe60008000818 */
[----:B------:R-:W-:Y:S02]  /*ce60*/  WARPGROUP.DEPBAR.LE gsb0, 0x0 ;  /* 0x00008000000079c5 */ /* 0x000fe40000010000 */
        /* <DEDUP_REMOVED lines=111> */
[----:B-1----:R-:W2:Y:S01]  /*d560*/  LDL.LU.128 R44, [R1+0xba0] ;  /* 0x000ba000012c7983 */ /* 0x002ea20000300c00 */
        /* <DEDUP_REMOVED lines=68> */
[----:B------:R-:W-:Y:S01]  /*d9b0*/  MOV R234, R2 ;  /* 0x0000000200ea7202 */ /* 0x000fe20000000f00 */
[----:B------:R-:W-:Y:S02]  /*d9c0*/  IMAD.MOV.U32 R235, RZ, RZ, R0 ;  /* 0x000000ffffeb7224 */ /* 0x000fe400078e0000 */
[----:B------:R3:W-:Y:S04]  /*d9d0*/  STL.128 [R1+0xb30], R148 ;  /* 0x000b309401007387 */ /* 0x0007e80000100c00 */
[----:B------:R4:W-:Y:S01]  /*d9e0*/  STL.128 [R1+0xb20], R144 ;  /* 0x000b209001007387 */ /* 0x0009e20000100c00 */
[----:B-1----:R-:W-:-:S03]  /*d9f0*/  IMAD.MOV.U32 R152, RZ, RZ, R213 ;  /* 0x000000ffff987224 */ /* 0x002fc600078e00d5 */
[----:B------:R1:W-:Y:S01]  /*da00*/  STL.128 [R1+0xb10], R140 ;  /* 0x000b108c01007387 */ /* 0x0003e20000100c00 */
[----:B------:R-:W-:-:S03]  /*da10*/  IMAD.MOV.U32 R213, RZ, RZ, R23 ;  /* 0x000000ffffd57224 */ /* 0x000fc600078e0017 */
[----:B------:R1:W-:Y:S04]  /*da20*/  STL.128 [R1+0xb00], R136 ;  /* 0x000b008801007387 */ /* 0x0003e80000100c00 */
[----:B------:R1:W-:Y:S01]  /*da30*/  STL.128 [R1+0xaf0], R132 ;  /* 0x000af08401007387 */ /* 0x0003e20000100c00 */
[----:B---3--:R-:W-:Y:S01]  /*da40*/  IMAD.MOV.U32 R148, RZ, RZ, R217 ;  /* 0x000000ffff947224 */ /* 0x008fe200078e00d9 */
[----:B------:R-:W-:Y:S01]  /*da50*/  MOV R150, R215 ;  /* 0x000000d700967202 */ /* 0x000fe20000000f00 */
[----:B------:R-:W-:Y:S01]  /*da60*/  IMAD.MOV.U32 R149, RZ, RZ, R216 ;  /* 0x000000ffff957224 */ /* 0x000fe200078e00d8 */
[----:B----4-:R-:W-:Y:S01]  /*da70*/  MOV R144, R221 ;  /* 0x000000dd00907202 */ /* 0x010fe20000000f00 */
[----:B------:R-:W-:Y:S01]  /*da80*/  IMAD.MOV.U32 R145, RZ, RZ, R220 ;  /* 0x000000ffff917224 */ /* 0x000fe200078e00dc */
[----:B------:R-:W-:Y:S01]  /*da90*/  MOV R216, R20 ;  /* 0x0000001400d87202 */ /* 0x000fe20000000f00 */
[----:B------:R-:W-:-:S02]  /*daa0*/  IMAD.MOV.U32 R146, RZ, RZ, R219 ;  /* 0x000000ffff927224 */ /* 0x000fc400078e00db */
[----:B-1----:R-:W-:Y:S02]  /*dab0*/  IMAD.MOV.U32 R140, RZ, RZ, R225 ;  /* 0x000000ffff8c7224 */ /* 0x002fe400078e00e1 */
[----:B------:R-:W-:Y:S01]  /*dac0*/  IMAD.MOV.U32 R141, RZ, RZ, R224 ;  /* 0x000000ffff8d7224 */ /* 0x000fe200078e00e0 */
[----:B------:R-:W-:Y:S01]  /*dad0*/  MOV R138, R227 ;  /* 0x000000e3008a7202 */ /* 0x000fe20000000f00 */
[----:B------:R-:W-:Y:S02]  /*dae0*/  IMAD.MOV.U32 R136, RZ, RZ, R229 ;  /* 0x000000ffff887224 */ /* 0x000fe400078e00e5 */
        /* <DEDUP_REMOVED lines=8> */
[----:B------:R-:W-:Y:S01]  /*db70*/  IMAD.MOV.U32 R143, RZ, RZ, R222 ;  /* 0x000000ffff8f7224 */ /* 0x000fe200078e00de */
[----:B------:R-:W-:Y:S01]  /*db80*/  MOV R222, R14 ;  /* 0x0000000e00de7202 */ /* 0x000fe20000000f00 */
        /* <DEDUP_REMOVED lines=48> */
[----:B------:R1:W-:Y:S04]  /*de90*/  STL.128 [R1+0x930], R152 ;  /* 0x0009309801007387 */ /* 0x0003e80000100c00 */
[----:B-1----:R1:W5:Y:S01]  /*dea0*/  LDL.LU R152, [R1+0xb40] ;  /* 0x000b400001987983 */ /* 0x0023620000300800 */
[----:B------:R-:W-:Y:S01]  /*deb0*/  UIADD3 UR14, UR5, 0x980, URZ ;  /* 0x00000980050e7890 */ /* 0x000fe2000fffe03f */
[----:B------:R-:W-:Y:S01]  /*dec0*/  UMOV UR15, 0x40000040 ;  /* 0x40000040000f7882 */ /* 0x000fe20000000000 */
[----:B------:R-:W-:Y:S01]  /*ded0*/  UISETP.NE.AND UP0, UPT, UR30, 0x3, UPT ;  /* 0x000000031e00788c */ /* 0x000fe2000bf05270 */
        /* <DEDUP_REMOVED lines=20> */
[----:B------:R-:W-:Y:S01]  /*e020*/  PLOP3.LUT P2, PT, PT, PT, UP0, 0x80, 0x0 ;  /* 0x000000000000781c */ /* 0x000fe20003f4f008 */
[----:B--2---:R-:W-:-:S06]  /*e030*/  WARPGROUP.ARRIVE ;  /* 0x00000000000079c5 */ /* 0x004fcc0000000000 */
[----:B------:R-:W-:Y:S03]  /*e040*/  HGMMA.64x256x16.F32 R24, gdesc[UR12].tnspB, R24, gsb0 ;  /* 0x43e000000c1879f0 */ /* 0x000fe60008000818 */
[----:B------:R-:W-:Y:S02]  /*e050*/  WARPGROUP.DEPBAR.LE gsb0, 0x0 ;  /* 0x00008000000079c5 */ /* 0x000fe40000010000 */
        /* <DEDUP_REMOVED lines=32> */
[----:B------:R-:W-:Y:S05]  /*e260*/  @!P2 BRA `(.L_x_28) ;  /* 0x000000000004a947 */ /* 0x000fea0003800000 */
[----:B------:R-:W-:Y:S01]  /*e270*/  BPT.TRAP 0x1 ;  /* 0x000000040000795c */ /* 0x000fe20000300000 */
.L_x_28:
[----:B------:R-:W-:Y:S01]  /*e280*/  ULEA UR5, UR4, UR36, 0x3 ;  /* 0x0000002404057291 */ /* 0x000fe2000f8e183f */
[----:B------:R-:W-:-:S05]  /*e290*/  IMAD.U32 R0, RZ, RZ, UR25 ;  /* 0x00000019ff007e24 */ /* 0x000fca000f8e00ff */
[----:B------:R-:W-:-:S04]  /*e2a0*/  SHF.L.U32 R0, R0, 0x1f, RZ ;  /* 0x0000001f00007819 */ /* 0x000fc800000006ff */
[----:B------:R-:W2:Y:S02]  /*e2b0*/  SYNCS.PHASECHK.TRANS64.TRYWAIT P1, [UR5+0xc4490], R0 ;  /* 0x0c449000ff0075a7 */ /* 0x000ea40008020145 */
[----:B--2---:R-:W-:Y:S05]  /*e2c0*/  @!P1 BRA `(.L_x_29) ;  /* 0x000001a000649947 */ /* 0x004fea0003800000 */
.L_x_185:
[----:B------:R-:W-:Y:S05]  /*e2d0*/  @!P2 BRA `(.L_x_30) ;  /* 0x000000000004a947 */ /* 0x000fea0003800000 */
[----:B------:R-:W-:Y:S01]  /*e2e0*/  BPT.TRAP 0x1 ;  /* 0x000000040000795c */ /* 0x000fe20000300000 */
.L_x_30:
[----:B------:R-:W-:Y:S01]  /*e2f0*/  SYNCS.ARRIVE.TRANS64.A1T0 RZ, [UR5+0xc4480], RZ ;  /* 0x0c4480ffffff79a7 */ /* 0x000fe20008100005 */
[----:B------:R-:W-:Y:S05]  /*e300*/  BRA `(.L_x_31) ;  /* 0x000000cc008c7947 */ /* 0x000fea0003800000 */
.L_x_27:
[----:B------:R-:W-:Y:S01]  /*e310*/  ULEA UR12, UR37, UR38, 0x1 ;  /* 0x00000026250c7291 */ /* 0x000fe2000f8e083f */
[----:B--2---:R-:W-:-:S03]  /*e320*/  IMAD.U32 R0, RZ, RZ, UR6 ;  /* 0x00000006ff007e24 */ /* 0x004fc6000f8e00ff */
[----:B------:R-:W-:Y:S02]  /*e330*/  ULEA UR12, UR12, UR10, 0x3 ;  /* 0x0000000a0c0c7291 */ /* 0x000fe4000f8e183f */
[----:B------:R-:W-:-:S07]  /*e340*/  SHF.L.U32 R0, R0, 0x1f, RZ ;  /* 0x0000001f00007819 */ /* 0x000fce00000006ff */
[----:B---3--:R-:W2:Y:S02]  /*e350*/  SYNCS.PHASECHK.TRANS64.TRYWAIT P1, [UR12], R0 ;  /* 0x00000000ff0075a7 */ /* 0x008ea4000802014c */
[----:B--2---:R-:W-:Y:S05]  /*e360*/  @!P1 BRA `(.L_x_32) ;  /* 0x000001a000549947 */ /* 0x004fea0003800000 */
.L_x_186:
[----:B------:R-:W-:Y:S01]  /*e370*/  UIADD3 UR12, UR36, 0x40000, URZ ;  /* 0x00040000240c7890 */ /* 0x000fe2000fffe03f */
[----:B------:R-:W-:Y:S01]  /*e380*/  WARPGROUP.ARRIVE ;  /* 0x00000000000079c5 */ /* 0x000fe20000000000 */
[----:B------:R-:W-:Y:S01]  /*e390*/  ULOP3.LUT UR14, UR26, 0x2000000, URZ, 0xfc, !UPT ;  /* 0x020000001a0e7892 */ /* 0x000fe2000f8efc3f */
[----:B------:R-:W-:Y:S01]  /*e3a0*/  STL [R1+0x1c40], R152 ;  /* 0x001c409801007387 */ /* 0x000fe20000100800 */
[----:B------:R-:W-:Y:S02]  /*e3b0*/  USHF.R.U32.HI UR12, URZ, 0x4, UR12 ;  /* 0x000000043f0c7899 */ /* 0x000fe4000801160c */
[----:B------:R-:W-:Y:S02]  /*e3c0*/  ULOP3.LUT UR19, UR13, 0x2000, URZ, 0x3c, !UPT ;  /* 0x000020000d137892 */ /* 0x000fe4000f8e3c3f */
[----:B------:R-:W-:Y:S02]  /*e3d0*/  ULOP3.LUT UR18, UR12, 0x3fff, URZ, 0xc0, !UPT ;  /* 0x00003fff0c127892 */ /* 0x000fe4000f8ec03f */
[----:B------:R-:W-:-:S02]  /*e3e0*/  UIADD3 UR22, UR19, UR14, URZ ;  /* 0x0000000e13167290 */ /* 0x000fc4000fffe03f */
[----:B------:R-:W-:Y:S01]  /*e3f0*/  ULOP3.LUT UR12, UR18, 0x400000, URZ, 0xfc, !UPT ;  /* 0x00400000120c7892 */ /* 0x000fe2000f8efc3f */
[----:B------:R-:W-:Y:S01]  /*e400*/  UMOV UR23, 0x40000040 ;  /* 0x4000004000177882 */ /* 0x000fe20000000000 */
[----:B------:R-:W-:-:S05]  /*e410*/  UMOV UR21, 0x8 ;  /* 0x0000000800157882 */ /* 0x000fca0000000000 */
[----:B------:R-:W-:Y:S02]  /*e420*/  UMOV UR20, UR12 ;  /* 0x0000000c00147c82 */ /* 0x000fe40008000000 */
[----:B------:R-:W-:Y:S01]  /*e430*/  HGMMA.64x256x16.F32 R24, gdesc[UR20].tnspA.tnspB, RZ, !UPT, gsb0 ;  /* 0x63e00000141879f0 */ /* 0x000fe2000c0008ff */
[----:B------:R-:W-:Y:S01]  /*e440*/  UIADD3 UR22, UR19, 0x800, UR14 ;  /* 0x0000080013167890 */ /* 0x000fe2000fffe00e */
[----:B------:R-:W-:Y:S01]  /*e450*/  UMOV UR23, 0x40000040 ;  /* 0x4000004000177882 */ /* 0x000fe20000000000 */
        /* <DEDUP_REMOVED lines=36> */
[----:B--2---:R-:W-:Y:S01]  /*e6a0*/  MOV R2, R150 ;  /* 0x0000009600027202 */ /* 0x004fe20000000f00 */
        /* <DEDUP_REMOVED lines=68> */
[----:B-1----:R-:W-:Y:S02]  /*eaf0*/  IMAD.MOV.U32 R10, RZ, RZ, R142 ;  /* 0x000000ffff0a7224 */ /* 0x002fe400078e008e */
[----:B------:R-:W-:Y:S02]  /*eb00*/  IMAD.MOV.U32 R9, RZ, RZ, R143 ;  /* 0x000000ffff097224 */ /* 0x000fe400078e008f */
[----:B------:R-:W-:Y:S02]  /*eb10*/  IMAD.MOV.U32 R7, RZ, RZ, R145 ;  /* 0x000000ffff077224 */ /* 0x000fe400078e0091 */
[----:B------:R-:W-:Y:S02]  /*eb20*/  IMAD.MOV.U32 R6, RZ, RZ, R146 ;  /* 0x000000ffff067224 */ /* 0x000fe400078e0092 */
[----:B------:R-:W-:Y:S02]  /*eb30*/  IMAD.MOV.U32 R5, RZ, RZ, R147 ;  /* 0x000000ffff057224 */ /* 0x000fe400078e0093 */
[----:B------:R-:W-:-:S02]  /*eb40*/  IMAD.MOV.U32 R4, RZ, RZ, R148 ;  /* 0x000000ffff047224 */ /* 0x000fc400078e0094 */
[----:B------:R-:W-:Y:S02]  /*eb50*/  IMAD.MOV.U32 R3, RZ, RZ, R149 ;  /* 0x000000ffff037224 */ /* 0x000fe400078e0095 */
[----:B------:R-:W-:Y:S02]  /*eb60*/  IMAD.MOV.U32 R0, RZ, RZ, R151 ;  /* 0x000000ffff007224 */ /* 0x000fe400078e0097 */
[----:B--2---:R-:W-:-:S06]  /*eb70*/  WARPGROUP.ARRIVE ;  /* 0x00000000000079c5 */ /* 0x004fcc0000000000 */
[----:B------:R-:W-:Y:S03]  /*eb80*/  HGMMA.64x256x16.F32 R24, gdesc[UR20].tnspA.tnspB, RZ, !UPT, gsb0 ;  /* 0x63e00000141879f0 */ /* 0x000fe6000c0008ff */
        /* <DEDUP_REMOVED lines=29> */
[----:B------:R-:W-:Y:S01]  /*ed60*/  IMAD.MOV.U32 R130, RZ, RZ, R235 ;  /* 0x000000ffff827224 */ /* 0x000fe200078e00eb */
[----:B------:R-:W-:Y:S01]  /*ed70*/  MOV R152, R213 ;  /* 0x000000d500987202 */ /* 0x000fe20000000f00 */
[----:B------:R-:W-:Y:S01]  /*ed80*/  IMAD.MOV.U32 R131, RZ, RZ, R234 ;  /* 0x000000ffff837224 */ /* 0x000fe200078e00ea */
[----:B------:R1:W-:Y:S01]  /*ed90*/  STL.128 [R1+0x1c30], R148 ;  /* 0x001c309401007387 */ /* 0x0003e20000100c00 */
[----:B------:R-:W-:-:S03]  /*eda0*/  IMAD.MOV.U32 R213, RZ, RZ, R23 ;  /* 0x000000ffffd57224 */ /* 0x000fc600078e0017 */
[----:B------:R3:W-:Y:S01]  /*edb0*/  STL.128 [R1+0x1c20], R144 ;  /* 0x001c209001007387 */ /* 0x0007e20000100c00 */
[----:B------:R-:W-:-:S03]  /*edc0*/  IMAD.MOV.U32 R234, RZ, RZ, R2 ;  /* 0x000000ffffea7224 */ /* 0x000fc600078e0002 */
[----:B------:R4:W-:Y:S01]  /*edd0*/  STL.128 [R1+0x1c10], R140 ;  /* 0x001c108c01007387 */ /* 0x0009e20000100c00 */
[----:B------:R-:W-:-:S03]  /*ede0*/  IMAD.MOV.U32 R235, RZ, RZ, R0 ;  /* 0x000000ffffeb7224 */ /* 0x000fc600078e0000 */
[----:B------:R4:W-:Y:S04]  /*edf0*/  STL.128 [R1+0x1c00], R136 ;  /* 0x001c008801007387 */ /* 0x0009e80000100c00 */
[----:B------:R4:W-:Y:S01]  /*ee00*/  STL.128 [R1+0x1bf0], R132 ;  /* 0x001bf08401007387 */ /* 0x0009e20000100c00 */
[----:B-1----:R-:W-:Y:S02]  /*ee10*/  IMAD.MOV.U32 R148, RZ, RZ, R217 ;  /* 0x000000ffff947224 */ /* 0x002fe400078e00d9 */
[----:B------:R-:W-:Y:S01]  /*ee20*/  IMAD.MOV.U32 R149, RZ, RZ, R216 ;  /* 0x000000ffff957224 */ /* 0x000fe200078e00d8 */
[----:B---3--:R-:W-:Y:S01]  /*ee30*/  MOV R146, R219 ;  /* 0x000000db00927202 */ /* 0x008fe20000000f00 */
[----:B------:R-:W-:Y:S02]  /*ee40*/  IMAD.MOV.U32 R144, RZ, RZ, R221 ;  /* 0x000000ffff907224 */ /* 0x000fe400078e00dd */
[----:B------:R-:W-:Y:S01]  /*ee50*/  IMAD.MOV.U32 R145, RZ, RZ, R220 ;  /* 0x000000ffff917224 */ /* 0x000fe200078e00dc */
[----:B----4-:R-:W-:Y:S01]  /*ee60*/  MOV R140, R225 ;  /* 0x000000e1008c7202 */ /* 0x010fe20000000f00 */
        /* <DEDUP_REMOVED lines=34> */
[----:B------:R-:W-:Y:S02]  /*f090*/  UIADD3 UR22, UR19, 0x80, UR14 ;  /* 0x0000008013167890 */ /* 0x000fe4000fffe00e */
[----:B------:R-:W-:Y:S01]  /*f0a0*/  UIADD3 UR20, UR12, 0x80, URZ ;  /* 0x000000800c147890 */ /* 0x000fe2000fffe03f */
[----:B------:R-:W-:Y:S01]  /*f0b0*/  UMOV UR23, 0x40000040 ;  /* 0x4000004000177882 */ /* 0x000fe20000000000 */
[----:B------:R-:W-:Y:S01]  /*f0c0*/  UMOV UR21, 0x8 ;  /* 0x0000000800157882 */ /* 0x000fe20000000000 */
[----:B--2---:R-:W-:-:S06]  /*f0d0*/  WARPGROUP.ARRIVE ;  /* 0x00000000000079c5 */ /* 0x004fcc0000000000 */
[----:B------:R-:W-:Y:S03]  /*f0e0*/  HGMMA.64x256x16.F32 R108, gdesc[UR20].tnspA.tnspB, R108, gsb0 ;  /* 0x63e00000146c79f0 */ /* 0x000fe6000800086c */
        /* <DEDUP_REMOVED lines=23> */
[----:B------:R-:W-:Y:S01]  /*f260*/  UIADD3 UR22, UR19, 0x880, UR14 ;  /* 0x0000088013167890 */ /* 0x000fe2000fffe00e */
        /* <DEDUP_REMOVED lines=90> */
[----:B------:R-:W-:-:S02]  /*f810*/  UIADD3 UR22, UR19, 0x100, UR14 ;  /* 0x0000010013167890 */ /* 0x000fc4000fffe00e */
[----:B------:R-:W-:Y:S01]  /*f820*/  UIADD3 UR20, UR12, 0x100, URZ ;  /* 0x000001000c147890 */ /* 0x000fe2000fffe03f */
[----:B------:R-:W-:Y:S01]  /*f830*/  UMOV UR23, 0x40000040 ;  /* 0x4000004000177882 */ /* 0x000fe20000000000 */
[----:B------:R-:W-:Y:S01]  /*f840*/  UMOV UR21, 0x8 ;  /* 0x0000000800157882 */ /* 0x000fe20000000000 */
[----:B--2---:R-:W-:-:S06]  /*f850*/  WARPGROUP.ARRIVE ;  /* 0x00000000000079c5 */ /* 0x004fcc0000000000 */
[----:B------:R-:W-:Y:S03]  /*f860*/  HGMMA.64x256x16.F32 R24, gdesc[UR20].tnspA.tnspB, R24, gsb0 ;  /* 0x63e00000141879f0 */ /* 0x000fe60008000818 */
        /* <DEDUP_REMOVED lines=145> */
[----:B------:R-:W-:Y:S01]  /*10180*/  UIADD3 UR22, UR19, 0x900, UR14 ;  /* 0x0000090013167890 */ /* 0x000fe2000fffe00e */
[----:B------:R-:W-:Y:S01]  /*10190*/  UMOV UR23, 0x40000040 ;  /* 0x4000004000177882 */ /* 0x000fe20000000000 */
[----:B--2---:R-:W-:-:S07]  /*101a0*/  WARPGROUP.ARRIVE ;  /* 0x00000000000079c5 */ /* 0x004fce0000000000 */
[----:B------:R-:W-:Y:S03]  /*101b0*/  HGMMA.64x256x16.F32 R24, gdesc[UR20].tnspA.tnspB, R24, gsb0 ;  /* 0x63e00000141879f0 */ /* 0x000fe60008000818 */
        /* <DEDUP_REMOVED lines=201> */
[----:B------:R-:W-:-:S02]  /*10e50*/  UIADD3 UR22, UR13, UR14, URZ ;  /* 0x0000000e0d167290 */ /* 0x000fc4000fffe03f */
[----:B------:R-:W-:Y:S01]  /*10e60*/  UIADD3 UR20, UR12, 0x200, URZ ;  /* 0x000002000c147890 */ /* 0x000fe2000fffe03f */
[----:B------:R-:W-:Y:S01]  /*10e70*/  UMOV UR23, 0x40000040 ;  /* 0x4000004000177882 */ /* 0x000fe20000000000 */
[----:B------:R-:W-:Y:S01]  /*10e80*/  UMOV UR21, 0x8 ;  /* 0x0000000800157882 */ /* 0x000fe20000000000 */
[----:B--2---:R-:W-:-:S06]  /*10e90*/  WARPGROUP.ARRIVE ;  /* 0x00000000000079c5 */ /* 0x004fcc0000000000 */
[----:B------:R-:W-:Y:S03]  /*10ea0*/  HGMMA.64x256x16.F32 R24, gdesc[UR20].tnspA.tnspB, R24, gsb0 ;  /* 0x63e00000141879f0 */ /* 0x000fe60008000818 */
        /* <DEDUP_REMOVED lines=142> */
[----:B------:R-:W-:-:S03]  /*11790*/  IMAD.MOV.U32 R0, RZ, RZ, R151 ;  /* 0x000000ffff007224 */ /* 0x000fc600078e0097 */
        /* <DEDUP_REMOVED lines=35> */
[----:B------:R-:W-:Y:S01]  /*119d0*/  MOV R130, R235 ;  /* 0x000000eb00827202 */ /* 0x000fe20000000f00 */
[----:B------:R-:W-:-:S02]  /*119e0*/  IMAD.MOV.U32 R131, RZ, RZ, R234 ;  /* 0x000000ffff837224 */ /* 0x000fc400078e00ea */
[----:B------:R1:W-:Y:S01]  /*119f0*/  STL [R1+0x16c0], R152 ;  /* 0x0016c09801007387 */ /* 0x0003e20000100800 */
[----:B------:R-:W-:-:S03]  /*11a00*/  IMAD.MOV.U32 R234, RZ, RZ, R2 ;  /* 0x000000ffffea7224 */ /* 0x000fc600078e0002 */
[----:B------:R3:W-:Y:S01]  /*11a10*/  STL.128 [R1+0x16b0], R148 ;  /* 0x0016b09401007387 */ /* 0x0007e20000100c00 */
[----:B------:R-:W-:-:S03]  /*11a20*/  IMAD.MOV.U32 R235, RZ, RZ, R0 ;  /* 0x000000ffffeb7224 */ /* 0x000fc600078e0000 */
[----:B------:R4:W-:Y:S01]  /*11a30*/  STL.128 [R1+0x16a0], R144 ;  /* 0x0016a09001007387 */ /* 0x0009e20000100c00 */
[----:B-1----:R-:W-:-:S03]  /*11a40*/  IMAD.MOV.U32 R152, RZ, RZ, R213 ;  /* 0x000000ffff987224 */ /* 0x002fc600078e00d5 */
[----:B------:R1:W-:Y:S01]  /*11a50*/  STL.128 [R1+0x1690], R140 ;  /* 0x0016908c01007387 */ /* 0x0003e20000100c00 */
[----:B------:R-:W-:-:S03]  /*11a60*/  IMAD.MOV.U32 R213, RZ, RZ, R23 ;  /* 0x000000ffffd57224 */ /* 0x000fc600078e0017 */
[----:B------:R1:W-:Y:S04]  /*11a70*/  STL.128 [R1+0x1680], R136 ;  /* 0x0016808801007387 */ /* 0x0003e80000100c00 */
[----:B------:R1:W-:Y:S01]  /*11a80*/  STL.128 [R1+0x1670], R132 ;  /* 0x0016708401007387 */ /* 0x0003e20000100c00 */
[----:B---3--:R-:W-:Y:S01]  /*11a90*/  MOV R148, R217 ;  /* 0x000000d900947202 */ /* 0x008fe20000000f00 */
[----:B------:R-:W-:Y:S02]  /*11aa0*/  IMAD.MOV.U32 R149, RZ, RZ, R216 ;  /* 0x000000ffff957224 */ /* 0x000fe400078e00d8 */
[----:B----4-:R-:W-:Y:S02]  /*11ab0*/  IMAD.MOV.U32 R144, RZ, RZ, R221 ;  /* 0x000000ffff907224 */ /* 0x010fe400078e00dd */
[----:B------:R-:W-:Y:S01]  /*11ac0*/  IMAD.MOV.U32 R145, RZ, RZ, R220 ;  /* 0x000000ffff917224 */ /* 0x000fe200078e00dc */
[----:B------:R-:W-:Y:S01]  /*11ad0*/  MOV R220, R16 ;  /* 0x0000001000dc7202 */ /* 0x000fe20000000f00 */
[----:B-1----:R-:W-:Y:S01]  /*11ae0*/  IMAD.MOV.U32 R140, RZ, RZ, R225 ;  /* 0x000000ffff8c7224 */ /* 0x002fe200078e00e1 */
        /* <DEDUP_REMOVED lines=219> */
[----:B------:R1:W-:Y:S01]  /*128a0*/  STL.64 [R1+0xd0], R44 ;  /* 0x0000d02c01007387 */ /* 0x0003e20000100a00 */
        /* <DEDUP_REMOVED lines=78> */
[----:B------:R-:W-:-:S03]  /*12d90*/  IMAD.MOV.U32 R2, RZ, RZ, R150 ;  /* 0x000000ffff027224 */ /* 0x000fc600078e0096 */
[----:B------:R-:W2:Y:S04]  /*12da0*/  LDL.LU.128 R148, [R1+0x1600] ;  /* 0x0016000001947983 */ /* 0x000ea80000300c00 */
[----:B------:R-:W2:Y:S04]  /*12db0*/  LDL.LU.128 R40, [R1+0x1450] ;  /* 0x0014500001287983 */ /* 0x000ea80000300c00 */
[----:B------:R-:W2:Y:S04]  /*12dc0*/  LDL.LU.128 R36, [R1+0x1440] ;  /* 0x0014400001247983 */ /* 0x000ea80000300c00 */
        /* <DEDUP_REMOVED lines=52> */
[----:B------:R-:W-:Y:S02]  /*13110*/  IMAD.MOV.U32 R145, RZ, RZ, R220 ;  /* 0x000000ffff917224 */ /* 0x000fe400078e00dc */
[----:B------:R-:W-:Y:S01]  /*13120*/  IMAD.MOV.U32 R146, RZ, RZ, R219 ;  /* 0x000000ffff927224 */ /* 0x000fe200078e00db */
[----:B------:R-:W-:Y:S01]  /*13130*/  MOV R219, R17 ;  /* 0x0000001100db7202 */ /* 0x000fe20000000f00 */
[----:B-1----:R-:W-:-:S02]  /*13140*/  IMAD.MOV.U32 R140, RZ, RZ, R225 ;  /* 0x000000ffff8c7224 */ /* 0x002fc400078e00e1 */
        /* <DEDUP_REMOVED lines=64> */
[----:B-1----:R-:W3:Y:S01]  /*13550*/  LDL.LU R152, [R1+0x1400] ;  /* 0x0014000001987983 */ /* 0x002ee20000300800 */
[----:B--2---:R-:W-:-:S06]  /*13560*/  WARPGROUP.ARRIVE ;  /* 0x00000000000079c5 */ /* 0x004fcc0000000000 */
[----:B------:R-:W-:Y:S03]  /*13570*/  HGMMA.64x256x16.F32 R24, gdesc[UR20].tnspA.tnspB, R24, gsb0 ;  /* 0x63e00000141879f0 */ /* 0x000fe60008000818 */
[----:B------:R-:W-:Y:S02]  /*13580*/  WARPGROUP.DEPBAR.LE gsb0, 0x0 ;  /* 0x00008000000079c5 */ /* 0x000fe40000010000 */
[----:B------:R1:W-:Y:S04]  /*13590*/  STL.128 [R1+0xb30], R148 ;  /* 0x000b309401007387 */ /* 0x0003e80000100c00 */
[----:B------:R2:W-:Y:S04]  /*135a0*/  STL.128 [R1+0xb20], R144 ;  /* 0x000b209001007387 */ /* 0x0005e80000100c00 */
[----:B------:R-:W-:Y:S04]  /*135b0*/  STL.128 [R1+0xb10], R140 ;  /* 0x000b108c01007387 */ /* 0x000fe80000100c00 */
[----:B------:R-:W-:Y:S04]  /*135c0*/  STL.128 [R1+0xb00], R136 ;  /* 0x000b008801007387 */ /* 0x000fe80000100c00 */
[----:B-1----:R-:W4:Y:S04]  /*135d0*/  LDL.LU.128 R148, [R1+0x720] ;  /* 0x0007200001947983 */ /* 0x002f280000300c00 */
[----:B------:R-:W-:Y:S04]  /*135e0*/  STL.128 [R1+0xaf0], R132 ;  /* 0x000af08401007387 */ /* 0x000fe80000100c00 */
[----:B------:R-:W-:Y:S04]  /*135f0*/  STL.128 [R1+0xae0], R128 ;  /* 0x000ae08001007387 */ /* 0x000fe80000100c00 */
[----:B------:R-:W-:Y:S04]  /*13600*/  STL.128 [R1+0xad0], R124 ;  /* 0x000ad07c01007387 */ /* 0x000fe80000100c00 */
[----:B------:R-:W-:Y:S04]  /*13610*/  STL.128 [R1+0xac0], R120 ;  /* 0x000ac07801007387 */ /* 0x000fe80000100c00 */
[----:B------:R1:W-:Y:S04]  /*13620*/  STL.128 [R1+0xab0], R116 ;  /* 0x000ab07401007387 */ /* 0x0003e80000100c00 */
[----:B------:R3:W-:Y:S04]  /*13630*/  STL.128 [R1+0xaa0], R112 ;  /* 0x000aa07001007387 */ /* 0x0007e80000100c00 */
[----:B------:R3:W-:Y:S04]  /*13640*/  STL.128 [R1+0xa90], R108 ;  /* 0x000a906c01007387 */ /* 0x0007e80000100c00 */
[----:B--2---:R-:W2:Y:S04]  /*13650*/  LDL.LU.128 R144, [R1+0x710] ;  /* 0x0007100001907983 */ /* 0x004ea80000300c00 */
[----:B-1----:R-:W2:Y:S04]  /*13660*/  LDL.LU.128 R116, [R1+0x6a0] ;  /* 0x0006a00001747983 */ /* 0x002ea80000300c00 */
[----:B---3--:R-:W3:Y:S04]  /*13670*/  LDL.LU.128 R112, [R1+0x690] ;  /* 0x0006900001707983 */ /* 0x008ee80000300c00 */
[----:B------:R-:W3:Y:S04]  /*13680*/  LDL.LU.128 R108, [R1+0x680] ;  /* 0x00068000016c7983 */ /* 0x000ee80000300c00 */
[----:B------:R-:W3:Y:S04]  /*13690*/  LDL.LU.128 R120, [R1+0x6b0] ;  /* 0x0006b00001787983 */ /* 0x000ee80000300c00 */
[----:B------:R-:W3:Y:S04]  /*136a0*/  LDL.LU.128 R124, [R1+0x6c0] ;  /* 0x0006c000017c7983 */ /* 0x000ee80000300c00 */
[----:B------:R-:W3:Y:S04]  /*136b0*/  LDL.LU.128 R128, [R1+0x6d0] ;  /* 0x0006d00001807983 */ /* 0x000ee80000300c00 */
[----:B------:R-:W3:Y:S04]  /*136c0*/  LDL.LU.128 R132, [R1+0x6e0] ;  /* 0x0006e00001847983 */ /* 0x000ee80000300c00 */
[----:B------:R-:W3:Y:S04]  /*136d0*/  LDL.LU.128 R136, [R1+0x6f0] ;  /* 0x0006f00001887983 */ /* 0x000ee80000300c00 */
[----:B------:R-:W3:Y:S04]  /*136e0*/  LDL.LU.128 R140, [R1+0x700] ;  /* 0x00070000018c7983 */ /* 0x000ee80000300c00 */
        /* <DEDUP_REMOVED lines=20> */
[----:B------:R-:W-:Y:S04]  /*13830*/  STL [R1+0xb40], R152 ;  /* 0x000b409801007387 */ /* 0x000fe80000100800 */
[----:B----4-:R-:W-:Y:S04]  /*13840*/  STL.128 [R1+0x1340], R148 ;  /* 0x0013409401007387 */ /* 0x010fe80000100c00 */
[----:B--2---:R-:W-:Y:S04]  /*13850*/  STL.128 [R1+0x1330], R144 ;  /* 0x0013309001007387 */ /* 0x004fe80000100c00 */
[----:B------:R-:W-:Y:S04]  /*13860*/  STL.128 [R1+0x12c0], R116 ;  /* 0x0012c07401007387 */ /* 0x000fe80000100c00 */
[----:B---3--:R-:W-:Y:S04]  /*13870*/  STL.128 [R1+0x12b0], R112 ;  /* 0x0012b07001007387 */ /* 0x008fe80000100c00 */
        /* <DEDUP_REMOVED lines=60> */
[----:B------:R-:W-:-:S02]  /*13c40*/  ULOP3.LUT UR18, UR18, 0x80000, URZ, 0xfc, !UPT ;  /* 0x0008000012127892 */ /* 0x000fc4000f8efc3f */
[----:B------:R-:W-:Y:S01]  /*13c50*/  ULEA UR5, UR5, UR11, 0xc ;  /* 0x0000000b05057291 */ /* 0x000fe2000f8e603f */
[----:B------:R-:W3:Y:S01]  /*13c60*/  LDL.LU.128 R152, [R1+0x730] ;  /* 0x0007300001987983 */ /* 0x000ee20000300c00 */
[----:B------:R-:W-:Y:S01]  /*13c70*/  UIADD3 UR20, UR18, 0x200, URZ ;  /* 0x0000020012147890 */ /* 0x000fe2000fffe03f */
[----:B------:R-:W-:Y:S01]  /*13c80*/  UMOV UR23, 0x40000040 ;  /* 0x4000004000177882 */ /* 0x000fe20000000000 */
[----:B------:R-:W-:Y:S01]  /*13c90*/  UMOV UR21, 0x40 ;  /* 0x0000004000157882 */ /* 0x000fe20000000000 */
[----:B------:R-:W3:Y:S02]  /*13ca0*/  LDL.LU.128 R156, [R1+0x740] ;  /* 0x00074000019c7983 */ /* 0x000ee40000300c00 */
[----:B------:R-:W-:Y:S02]  /*13cb0*/  UMOV UR22, UR5 ;  /* 0x0000000500167c82 */ /* 0x000fe40008000000 */
        /* <DEDUP_REMOVED lines=49> */
[----:B------:R-:W3:Y:S01]  /*13fd0*/  LDL.LU.128 R144, [R1+0x1330] ;  /* 0x0013300001907983 */ /* 0x000ee20000300c00 */
[----:B------:R-:W-:-:S02]  /*13fe0*/  IMAD.MOV.U32 R2, RZ, RZ, R150 ;  /* 0x000000ffff027224 */ /* 0x000fc400078e0096 */
[----:B------:R-:W-:Y:S01]  /*13ff0*/  IMAD.MOV.U32 R0, RZ, RZ, R151 ;  /* 0x000000ffff007224 */ /* 0x000fe200078e0097 */
[----:B------:R-:W3:Y:S04]  /*14000*/  LDL.LU.128 R140, [R1+0x1320] ;  /* 0x00132000018c7983 */ /* 0x000ee80000300c00 */
[----:B------:R-:W3:Y:S04]  /*14010*/  LDL.LU.128 R148, [R1+0x1340] ;  /* 0x0013400001947983 */ /* 0x000ee80000300c00 */
[----:B------:R-:W3:Y:S04]  /*14020*/  LDL.LU.128 R136, [R1+0x1310] ;  /* 0x0013100001887983 */ /* 0x000ee80000300c00 */
[----:B------:R-:W3:Y:S04]  /*14030*/  LDL.LU.128 R132, [R1+0x1300] ;  /* 0x0013000001847983 */ /* 0x000ee80000300c00 */
[----:B-1----:R-:W3:Y:S04]  /*14040*/  LDL.LU.128 R128, [R1+0x12f0] ;  /* 0x0012f00001807983 */ /* 0x002ee80000300c00 */
        /* <DEDUP_REMOVED lines=28> */
[----:B----4-:R-:W4:Y:S04]  /*14210*/  LDL.LU.128 R100, [R1+0x1280] ;  /* 0x0012800001647983 */ /* 0x010f280000300c00 */
        /* <DEDUP_REMOVED lines=17> */
[----:B------:R-:W4:Y:S01]  /*14330*/  LDL.LU.128 R24, [R1+0x1150] ;  /* 0x0011500001187983 */ /* 0x000f220000300c00 */
[----:B------:R-:W-:Y:S01]  /*14340*/  UIADD3 UR22, UR5, 0x800, URZ ;  /* 0x0000080005167890 */ /* 0x000fe2000fffe03f */
[----:B------:R-:W-:Y:S01]  /*14350*/  UMOV UR23, 0x40000040 ;  /* 0x4000004000177882 */ /* 0x000fe20000000000 */
[----:B---3--:R-:W-:-:S07]  /*14360*/  WARPGROUP.ARRIVE ;  /* 0x00000000000079c5 */ /* 0x008fce0000000000 */
[----:B------:R-:W-:Y:S01]  /*14370*/  HGMMA.64x256x16.F32 R108, gdesc[UR20].tnspB, R108, gsb0 ;  /* 0x43e00000146c79f0 */ /* 0x000fe2000800086c */
[----:B------:R-:W-:Y:S04]  /*14380*/  STL.128 [R1+0x1060], R92 ;  /* 0x0010605c01007387 */ /* 0x000fe80000100c00 */
[----:B--2---:R-:W-:Y:S04]  /*14390*/  STL.128 [R1+0x1070], R96 ;  /* 0x0010706001007387 */ /* 0x004fe80000100c00 */
[----:B----4-:R-:W-:Y:S04]  /*143a0*/  STL.128 [R1+0x1080], R100 ;  /* 0x0010806401007387 */ /* 0x010fe80000100c00 */
        /* <DEDUP_REMOVED lines=114> */
[----:B-1----:R-:W2:Y:S04]  /*14ad0*/  LDL.LU R108, [R1+0x9d0] ;  /* 0x0009d000016c7983 */ /* 0x002ea80000300800 */
        /* <DEDUP_REMOVED lines=93> */
[----:B-1----:R-:W2:Y:S04]  /*150b0*/  LDL.LU.128 R92, [R1+0x1060] ;  /* 0x00106000015c7983 */ /* 0x002ea80000300c00 */
[----:B---3--:R-:W3:Y:S04]  /*150c0*/  LDL.LU.128 R96, [R1+0x1070] ;  /* 0x0010700001607983 */ /* 0x008ee80000300c00 */
        /* <DEDUP_REMOVED lines=21> */
[----:B--2---:R-:W-:-:S07]  /*15220*/  WARPGROUP.ARRIVE ;  /* 0x00000000000079c5 */ /* 0x004fce0000000000 */
[----:B------:R-:W-:Y:S01]  /*15230*/  HGMMA.64x256x16.F32 R108, gdesc[UR20].tnspB, R108, gsb0 ;  /* 0x43e00000146c79f0 */ /* 0x000fe2000800086c */
[----:B------:R-:W-:Y:S04]  /*15240*/  STL.128 [R1+0xe60], R92 ;  /* 0x000e605c01007387 */ /* 0x000fe80000100c00 */
[----:B---3--:R-:W-:Y:S04]  /*15250*/  STL.128 [R1+0xe70], R96 ;  /* 0x000e706001007387 */ /* 0x008fe80000100c00 */
        /* <DEDUP_REMOVED lines=95> */
[----:B------:R1:W-:Y:S01]  /*15850*/  STL [R1+0xa20], R128 ;  /* 0x000a208001007387 */ /* 0x0003e20000100800 */
        /* <DEDUP_REMOVED lines=32> */
[----:B------:R-:W-:Y:S04]  /*15a60*/  STL.128 [R1+0x9a0], R96 ;  /* 0x0009a06001007387 */ /* 0x000fe80000100c00 */
[----:B------:R-:W-:Y:S04]  /*15a70*/  STL.128 [R1+0x9b0], R100 ;  /* 0x0009b06401007387 */ /* 0x000fe80000100c00 */
[----:B------:R3:W-:Y:S04]  /*15a80*/  STL.128 [R1+0x9c0], R104 ;  /* 0x0009c06801007387 */ /* 0x0007e80000100c00 */
[----:B-1----:R-:W4:Y:S04]  /*15a90*/  LDL.LU.128 R92, [R1+0xe60] ;  /* 0x000e6000015c7983 */ /* 0x002f280000300c00 */
        /* <DEDUP_REMOVED lines=17> */
[----:B---3--:R-:W3:Y:S04]  /*15bb0*/  LDL.LU.128 R104, [R1+0xe90] ;  /* 0x000e900001687983 */ /* 0x008ee80000300c00 */
[----:B------:R-:W3:Y:S04]  /*15bc0*/  LDL.LU.128 R100, [R1+0xe80] ;  /* 0x000e800001647983 */ /* 0x000ee80000300c00 */
[----:B------:R-:W3:Y:S01]  /*15bd0*/  LDL.LU.128 R96, [R1+0xe70] ;  /* 0x000e700001607983 */ /* 0x000ee20000300c00 */
[----:B------:R-:W-:Y:S01]  /*15be0*/  UIADD3 UR22, UR5, 0x900, URZ ;  /* 0x0000090005167890 */ /* 0x000fe2000fffe03f */
[----:B------:R-:W-:Y:S01]  /*15bf0*/  UMOV UR23, 0x40000040 ;  /* 0x4000004000177882 */ /* 0x000fe20000000000 */
[----:B--2---:R-:W-:-:S07]  /*15c00*/  WARPGROUP.ARRIVE ;  /* 0x00000000000079c5 */ /* 0x004fce0000000000 */
[----:B------:R-:W-:Y:S01]  /*15c10*/  HGMMA.64x256x16.F32 R108, gdesc[UR20].tnspB, R108, gsb0 ;  /* 0x43e00000146c79f0 */ /* 0x000fe2000800086c */
        /* <DEDUP_REMOVED lines=18> */
[----:B---3--:R-:W-:Y:S04]  /*15d40*/  STL.128 [R1+0xc90], R104 ;  /* 0x000c906801007387 */ /* 0x008fe80000100c00 */
[----:B------:R-:W-:Y:S04]  /*15d50*/  STL.128 [R1+0xc80], R100 ;  /* 0x000c806401007387 */ /* 0x000fe80000100c00 */
[----:B------:R2:W-:Y:S04]  /*15d60*/  STL.128 [R1+0xc70], R96 ;  /* 0x000c706001007387 */ /* 0x0005e80000100c00 */
[----:B-1----:R-:W3:Y:S04]  /*15d70*/  LDL.LU R24, [R1+0x880] ;  /* 0x0008800001187983 */ /* 0x002ee80000300800 */
[----:B------:R-:W3:Y:S04]  /*15d80*/  LDL.LU R25, [R1+0x884] ;  /* 0x0008840001197983 */ /* 0x000ee80000300800 */
        /* <DEDUP_REMOVED lines=21> */
[----:B------:R-:W3:Y:S01]  /*15ee0*/  LDL.LU R47, [R1+0x8dc] ;  /* 0x0008dc00012f7983 */ /* 0x000ee20000300800 */
        /* <DEDUP_REMOVED lines=60> */
[----:B--2---:R-:W3:Y:S04]  /*162b0*/  LDL.LU R96, [R1+0x9a0] ;  /* 0x0009a00001607983 */ /* 0x004ee80000300800 */
        /* <DEDUP_REMOVED lines=55> */
[----:B------:R-:W-:Y:S02]  /*16630*/  UIADD3 UR22, UR5, 0x180, URZ ;  /* 0x0000018005167890 */ /* 0x000fe4000fffe03f */
[----:B------:R-:W-:Y:S01]  /*16640*/  UIADD3 UR20, UR18, 0x230, URZ ;  /* 0x0000023012147890 */ /* 0x000fe2000fffe03f */
[----:B------:R-:W-:Y:S01]  /*16650*/  UMOV UR23, 0x40000040 ;  /* 0x4000004000177882 */ /* 0x000fe20000000000 */
[----:B------:R-:W-:Y:S01]  /*16660*/  UMOV UR21, 0x40 ;  /* 0x0000004000157882 */ /* 0x000fe20000000000 */
[----:B---3--:R-:W-:-:S06]  /*16670*/  WARPGROUP.ARRIVE ;  /* 0x00000000000079c5 */ /* 0x008fcc0000000000 */
        /* <DEDUP_REMOVED lines=47> */
[----:B-1----:R1:W5:Y:S04]  /*16970*/  LDL.LU.128 R92, [R1+0xc60] ;  /* 0x000c6000015c7983 */ /* 0x0023680000300c00 */
[----:B---3--:R1:W5:Y:S04]  /*16980*/  LDL.LU.128 R96, [R1+0xc70] ;  /* 0x000c700001607983 */ /* 0x0083680000300c00 */
[----:B----4-:R1:W5:Y:S04]  /*16990*/  LDL.LU.128 R100, [R1+0xc80] ;  /* 0x000c800001647983 */ /* 0x0103680000300c00 */
[----:B------:R1:W5:Y:S04]  /*169a0*/  LDL.LU.128 R104, [R1+0xc90] ;  /* 0x000c900001687983 */ /* 0x0003680000300c00 */
        /* <DEDUP_REMOVED lines=16> */
[----:B------:R1:W5:Y:S01]  /*16ab0*/  LDL.LU.128 R24, [R1+0xb50] ;  /* 0x000b500001187983 */ /* 0x0003620000300c00 */
        /* <DEDUP_REMOVED lines=15> */
[----:B--2---:R2:W5:Y:S04]  /*16bb0*/  LDL.LU.128 R140, [R1+0xb10] ;  /* 0x000b1000018c7983 */ /* 0x0045680000300c00 */
[----:B---3--:R2:W5:Y:S04]  /*16bc0*/  LDL.LU.128 R144, [R1+0xb20] ;  /* 0x000b200001907983 */ /* 0x0085680000300c00 */
[----:B----4-:R2:W5:Y:S04]  /*16bd0*/  LDL.LU.128 R148, [R1+0xb30] ;  /* 0x000b300001947983 */ /* 0x0105680000300c00 */
[----:B-1----:R2:W5:Y:S04]  /*16be0*/  LDL.LU R152, [R1+0xb40] ;  /* 0x000b400001987983 */ /* 0x0025680000300800 */
        /* <DEDUP_REMOVED lines=8> */
[----:B------:R-:W-:-:S02]  /*16c70*/  UISETP.NE.AND UP0, UPT, UR30, 0x3, UPT ;  /* 0x000000031e00788c */ /* 0x000fc4000bf05270 */
[----:B------:R-:W-:Y:S01]  /*16c80*/  USHF.L.U32 UR5, UR37, 0x1, URZ ;  /* 0x0000000125057899 */ /* 0x000fe2000800063f */
        /* <DEDUP_REMOVED lines=20> */
[----:B------:R-:W-:Y:S01]  /*16dd0*/  ULOP3.LUT UR15, UR5, 0xfffffffe, UR15, 0xe2, !UPT ;  /* 0xfffffffe050f7892 */ /* 0x000fe2000f8ee20f */
[----:B------:R-:W-:-:S03]  /*16de0*/  PLOP3.LUT P1, PT, PT, PT, UP0, 0x80, 0x0 ;  /* 0x000000000000781c */ /* 0x000fc60003f2f008 */
[----:B------:R-:W-:-:S09]  /*16df0*/  ULEA UR10, UR15, UR10, 0x3 ;  /* 0x0000000a0f0a7291 */ /* 0x000fd2000f8e183f */
[----:B------:R-:W-:Y:S01]  /*16e00*/  SYNCS.ARRIVE.TRANS64.A1T0 RZ, [UR10], RZ ;  /* 0x000000ffffff79a7 */ /* 0x000fe2000810000a */
[----:B------:R-:W-:Y:S05]  /*16e10*/  @!P1 BRA `(.L_x_33) ;  /* 0x0000000000049947 */ /* 0x000fea0003800000 */
[----:B------:R-:W-:Y:S01]  /*16e20*/  BPT.TRAP 0x1 ;  /* 0x000000040000795c */ /* 0x000fe20000300000 */
.L_x_33:
[----:B------:R-:W-:Y:S01]  /*16e30*/  ULEA UR13, UR4, UR36, 0x3 ;  /* 0x00000024040d7291 */ /* 0x000fe2000f8e183f */
[----:B------:R-:W-:-:S05]  /*16e40*/  IMAD.U32 R0, RZ, RZ, UR25 ;  /* 0x00000019ff007e24 */ /* 0x000fca000f8e00ff */
[----:B------:R-:W-:-:S04]  /*16e50*/  SHF.L.U32 R0, R0, 0x1f, RZ ;  /* 0x0000001f00007819 */ /* 0x000fc800000006ff */
[----:B------:R-:W1:Y:S02]  /*16e60*/  SYNCS.PHASECHK.TRANS64.TRYWAIT P2, [UR13+0xc4490], R0 ;  /* 0x0c449000ff0075a7 */ /* 0x000e64000804014d */
[----:B-1----:R-:W-:Y:S05]  /*16e70*/  @!P2 BRA `(.L_x_34) ;  /* 0x0000011400a8a947 */ /* 0x002fea0003800000 */
.L_x_187:
[----:B-1----:R-:W3:Y:S01]  /*16e80*/  LDL R2, [R1+0xa84] ;  /* 0x000a840001027983 */ /* 0x002ee20000100800 */
[----:B------:R-:W1:Y:S01]  /*16e90*/  S2UR UR5, SR_SWINHI ;  /* 0x00000000000579c3 */ /* 0x000e620000002f00 */
[----:B------:R-:W-:Y:S02]  /*16ea0*/  USHF.L.U32 UR10, UR4, 0xf, URZ ;  /* 0x0000000f040a7899 */ /* 0x000fe4000800063f */
[----:B--2---:R-:W2:Y:S02]  /*16eb0*/  LDL.LU R232, [R1+0x80] ;  /* 0x0000800001e87983 */ /* 0x004ea40000300800 */
[----:B------:R-:W-:Y:S02]  /*16ec0*/  USHF.R.S32.HI UR12, URZ, 0x1f, UR10 ;  /* 0x0000001f3f0c7899 */ /* 0x000fe4000801140a */
        /* <DEDUP_REMOVED lines=73> */
[C---:B---3--:R-:W-:Y:S01]  /*17360*/  IADD3 R0, P2, R2.reuse, UR10, RZ ;  /* 0x0000000a02007c10 */ /* 0x048fe2000ff5e0ff */
[----:B------:R-:W-:Y:S01]  /*17370*/  UMOV UR10, UR36 ;  /* 0x00000024000a7c82 */ /* 0x000fe20008000000 */
[----:B-1----:R-:W-:Y:S01]  /*17380*/  UMOV UR11, UR5 ;  /* 0x00000005000b7c82 */ /* 0x002fe20008000000 */
[----:B-----5:R1:W-:Y:S01]  /*17390*/  STL.64 [R1+0xa88], R150 ;  /* 0x000a889601007387 */ /* 0x0203e20000100a00 */
[----:B------:R-:W-:-:S02]  /*173a0*/  LEA.HI.X.SX32 R3, R2, UR12, 0x1, P2 ;  /* 0x0000000c02037c11 */ /* 0x000fc400090f0eff */
[C---:B------:R-:W-:Y:S01]  /*173b0*/  LEA R2, P2, R0.reuse, UR10, 0x2 ;  /* 0x0000000a00027c11 */ /* 0x040fe2000f8410ff */
[----:B------:R-:W3:Y:S03]  /*173c0*/  LDL.LU R204, [R1+0x1a8] ;  /* 0x0001a80001cc7983 */ /* 0x000ee60000300800 */
[----:B------:R-:W-:Y:S01]  /*173d0*/  LEA.HI.X R0, R0, UR11, R3, 0x2, P2 ;  /* 0x0000000b00007c11 */ /* 0x000fe200090f1403 */
[----:B------:R-:W3:Y:S01]  /*173e0*/  LDL.LU R153, [R1+0x1ac] ;  /* 0x0001ac0001997983 */ /* 0x000ee20000300800 */
[----:B------:R-:W-:-:S03]  /*173f0*/  IADD3 R4, P2, R2, 0x84000, RZ ;  /* 0x0008400002047810 */ /* 0x000fc60007f5e0ff */
[----:B-1----:R-:W3:Y:S01]  /*17400*/  LDL.LU R151, [R1+0x1b0] ;  /* 0x0001b00001977983 */ /* 0x002ee20000300800 */
[----:B------:R-:W-:-:S03]  /*17410*/  LOP3.LUT R5, R4, 0x380, RZ, 0xc0, !PT ;  /* 0x0000038004057812 */ /* 0x000fc600078ec0ff */
[----:B------:R-:W3:Y:S01]  /*17420*/  LDL.LU R150, [R1+0x1b4] ;  /* 0x0001b40001967983 */ /* 0x000ee20000300800 */
[----:B------:R-:W-:-:S03]  /*17430*/  SHF.R.U64 R5, R5, 0x3, RZ ;  /* 0x0000000305057819 */ /* 0x000fc600000012ff */
[----:B------:R1:W-:Y:S01]  /*17440*/  STL.64 [R1+0xa98], R146 ;  /* 0x000a989201007387 */ /* 0x0003e20000100a00 */
[----:B------:R-:W-:Y:S02]  /*17450*/  LOP3.LUT R4, R5, R4, RZ, 0x3c, !PT ;  /* 0x0000000405047212 */ /* 0x000fe400078e3cff */
[----:B------:R-:W-:Y:S01]  /*17460*/  IADD3.X R5, RZ, R0, RZ, P2, !PT ;  /* 0x00000000ff057210 */ /* 0x000fe200017fe4ff */
[----:B------:R-:W-:Y:S04]  /*17470*/  STL.64 [R1+0xab0], R140 ;  /* 0x000ab08c01007387 */ /* 0x000fe80000100a00 */
[----:B--2---:R-:W-:Y:S04]  /*17480*/  ST.E desc[UR16][R4.64], R232 ;  /* 0x000000e804007985 */ /* 0x004fe8000c101910 */
[----:B----4-:R2:W-:Y:S04]  /*17490*/  ST.E desc[UR16][R4.64+0x4], R231 ;  /* 0x000004e704007985 */ /* 0x0105e8000c101910 */
[----:B-1----:R-:W4:Y:S04]  /*174a0*/  LDL.LU R147, [R1+0x1b8] ;  /* 0x0001b80001937983 */ /* 0x002f280000300800 */
[----:B------:R-:W4:Y:S01]  /*174b0*/  LDL.LU R146, [R1+0x1bc] ;  /* 0x0001bc0001927983 */ /* 0x000f220000300800 */
[----:B--2---:R-:W-:-:S03]  /*174c0*/  IADD3 R4, P2, R2, 0x88000, RZ ;  /* 0x0008800002047810 */ /* 0x004fc60007f5e0ff */
[----:B------:R1:W-:Y:S01]  /*174d0*/  STL.64 [R1+0xac0], R136 ;  /* 0x000ac08801007387 */ /* 0x0003e20000100a00 */
[----:B------:R-:W-:-:S03]  /*174e0*/  LOP3.LUT R5, R4, 0x380, RZ, 0xc0, !PT ;  /* 0x0000038004057812 */ /* 0x000fc600078ec0ff */
[----:B------:R-:W2:Y:S01]  /*174f0*/  LDL.LU R141, [R1+0x1c0] ;  /* 0x0001c000018d7983 */ /* 0x000ea20000300800 */
[----:B------:R-:W-:-:S03]  /*17500*/  SHF.R.U64 R5, R5, 0x3, RZ ;  /* 0x0000000305057819 */ /* 0x000fc600000012ff */
[----:B------:R-:W2:Y:S01]  /*17510*/  LDL.LU R140, [R1+0x1c4] ;  /* 0x0001c400018c7983 */ /* 0x000ea20000300800 */
[----:B------:R-:W-:Y:S01]  /*17520*/  LOP3.LUT R4, R5, R4, RZ, 0x3c, !PT ;  /* 0x0000000405047212 */ /* 0x000fe200078e3cff */
[----:B------:R-:W-:Y:S02]  /*17530*/  IMAD.X R5, RZ, RZ, R0, P2 ;  /* 0x000000ffff057224 */ /* 0x000fe400010e0600 */
[----:B------:R-:W-:Y:S04]  /*17540*/  STL.64 [R1+0xad0], R132 ;  /* 0x000ad08401007387 */ /* 0x000fe80000100a00 */
[----:B------:R-:W-:Y:S04]  /*17550*/  ST.E desc[UR16][R4.64], R230 ;  /* 0x000000e604007985 */ /* 0x000fe8000c101910 */
[----:B------:R1:W-:Y:S04]  /*17560*/  ST.E desc[UR16][R4.64+0x4], R229 ;  /* 0x000004e504007985 */ /* 0x0003e8000c101910 */
[----:B-1----:R-:W2:Y:S04]  /*17570*/  LDL.LU R137, [R1+0x1c8] ;  /* 0x0001c80001897983 */ /* 0x002ea80000300800 */
[----:B------:R-:W2:Y:S01]  /*17580*/  LDL.LU R136, [R1+0x1cc] ;  /* 0x0001cc0001887983 */ /* 0x000ea20000300800 */
[----:B------:R-:W-:-:S03]  /*17590*/  IADD3 R4, P2, R2, 0x84020, RZ ;  /* 0x0008402002047810 */ /* 0x000fc60007f5e0ff */
[----:B------:R-:W2:Y:S01]  /*175a0*/  LDL.LU R132, [R1+0x1d4] ;  /* 0x0001d40001847983 */ /* 0x000ea20000300800 */
[----:B------:R-:W-:-:S03]  /*175b0*/  LOP3.LUT R5, R4, 0x380, RZ, 0xc0, !PT ;  /* 0x0000038004057812 */ /* 0x000fc600078ec0ff */
[----:B------:R1:W-:Y:S01]  /*175c0*/  STL.64 [R1+0xac8], R134 ;  /* 0x000ac88601007387 */ /* 0x0003e20000100a00 */
        /* <DEDUP_REMOVED lines=12> */
[----:B------:R-:W2:Y:S01]  /*17690*/  LDL.LU R138, [R1+0x1e4] ;  /* 0x0001e400018a7983 */ /* 0x000ea20000300800 */
[----:B------:R-:W-:-:S03]  /*176a0*/  SHF.R.U64 R5, R5, 0x3, RZ ;  /* 0x0000000305057819 */ /* 0x000fc600000012ff */
[----:B------:R1:W-:Y:S01]  /*176b0*/  STL.64 [R1+0xaa8], R142 ;  /* 0x000aa88e01007387 */ /* 0x0003e20000100a00 */
        /* <DEDUP_REMOVED lines=8> */
[----:B------:R1:W-:Y:S01]  /*17740*/  STL.64 [R1+0xa90], R148 ;  /* 0x000a909401007387 */ /* 0x0003e20000100a00 */
[----:B------:R-:W-:-:S03]  /*17750*/  LOP3.LUT R5, R4, 0x380, RZ, 0xc0, !PT ;  /* 0x0000038004057812 */ /* 0x000fc600078ec0ff */
[----:B------:R-:W2:Y:S01]  /*17760*/  LDL.LU R145, [R1+0x1f0] ;  /* 0x0001f00001917983 */ /* 0x000ea20000300800 */
[----:B------:R-:W-:-:S03]  /*17770*/  SHF.R.U64 R5, R5, 0x3, RZ ;  /* 0x0000000305057819 */ /* 0x000fc600000012ff */
[----:B------:R-:W2:Y:S01]  /*17780*/  LDL.LU R144, [R1+0x1f4] ;  /* 0x0001f40001907983 */ /* 0x000ea20000300800 */
[----:B------:R-:W-:Y:S01]  /*17790*/  LOP3.LUT R4, R5, R4, RZ, 0x3c, !PT ;  /* 0x0000000405047212 */ /* 0x000fe200078e3cff */
[----:B------:R-:W-:Y:S02]  /*177a0*/  IMAD.X R5, RZ, RZ, R0, P2 ;  /* 0x000000ffff057224 */ /* 0x000fe400010e0600 */
[----:B-1----:R-:W2:Y:S04]  /*177b0*/  LDL.LU R149, [R1+0x1f8] ;  /* 0x0001f80001957983 */ /* 0x002ea80000300800 */
[----:B------:R-:W-:Y:S04]  /*177c0*/  ST.E desc[UR16][R4.64], R224 ;  /* 0x000000e004007985 */ /* 0x000fe8000c101910 */
[----:B------:R1:W-:Y:S04]  /*177d0*/  ST.E desc[UR16][R4.64+0x4], R223 ;  /* 0x000004df04007985 */ /* 0x0003e8000c101910 */
[----:B------:R-:W2:Y:S04]  /*177e0*/  LDL.LU R148, [R1+0x1fc] ;  /* 0x0001fc0001947983 */ /* 0x000ea80000300800 */
[----:B------:R-:W2:Y:S01]  /*177f0*/  LDL.LU R203, [R1+0x200] ;  /* 0x0002000001cb7983 */ /* 0x000ea20000300800 */
[----:B-1----:R-:W-:-:S03]  /*17800*/  IADD3 R4, P2, R2, 0x88040, RZ ;  /* 0x0008804002047810 */ /* 0x002fc60007f5e0ff */
[----:B------:R-:W2:Y:S01]  /*17810*/  LDL.LU R202, [R1+0x204] ;  /* 0x0002040001ca7983 */ /* 0x000ea20000300800 */
[----:B------:R-:W-:-:S03]  /*17820*/  LOP3.LUT R5, R4, 0x380, RZ, 0xc0, !PT ;  /* 0x0000038004057812 */ /* 0x000fc600078ec0ff */
[----:B------:R-:W2:Y:S01]  /*17830*/  LDL.LU R201, [R1+0x208] ;  /* 0x0002080001c97983 */ /* 0x000ea20000300800 */
[----:B------:R-:W-:-:S03]  /*17840*/  SHF.R.U64 R5, R5, 0x3, RZ ;  /* 0x0000000305057819 */ /* 0x000fc600000012ff */
[----:B------:R-:W2:Y:S01]  /*17850*/  LDL.LU R200, [R1+0x20c] ;  /* 0x00020c0001c87983 */ /* 0x000ea20000300800 */
[----:B------:R-:W-:-:S03]  /*17860*/  LOP3.LUT R4, R5, R4, RZ, 0x3c, !PT ;  /* 0x0000000405047212 */ /* 0x000fc600078e3cff */
[----:B------:R-:W2:Y:S01]  /*17870*/  LDL.LU R199, [R1+0x210] ;  /* 0x0002100001c77983 */ /* 0x000ea20000300800 */
[----:B------:R-:W-:-:S03]  /*17880*/  IADD3.X R5, RZ, R0, RZ, P2, !PT ;  /* 0x00000000ff057210 */ /* 0x000fc600017fe4ff */
[----:B------:R-:W2:Y:S04]  /*17890*/  LDL.LU R198, [R1+0x214] ;  /* 0x0002140001c67983 */ /* 0x000ea80000300800 */
        /* <DEDUP_REMOVED lines=10> */
[----:B------:R-:W-:Y:S01]  /*17940*/  LOP3.LUT R4, R5, R4, RZ, 0x3c, !PT ;  /* 0x0000000405047212 */ /* 0x000fe200078e3cff */
[----:B------:R-:W-:Y:S02]  /*17950*/  IMAD.X R5, RZ, RZ, R0, P2 ;  /* 0x000000ffff057224 */ /* 0x000fe400010e0600 */
        /* <DEDUP_REMOVED lines=22> */
[----:B------:R-:W-:-:S04]  /*17ac0*/  SHF.R.U64 R5, R5, 0x3, RZ ;  /* 0x0000000305057819 */ /* 0x000fc800000012ff */
[----:B------:R-:W-:Y:S01]  /*17ad0*/  LOP3.LUT R4, R5, R4, RZ, 0x3c, !PT ;  /* 0x0000000405047212 */ /* 0x000fe200078e3cff */
[----:B------:R-:W-:-:S05]  /*17ae0*/  IMAD.X R5, RZ, RZ, R0, P2 ;  /* 0x000000ffff057224 */ /* 0x000fca00010e0600 */
[----:B------:R-:W-:Y:S04]  /*17af0*/  ST.E desc[UR16][R4.64], R216 ;  /* 0x000000d804007985 */ /* 0x000fe8000c101910 */
[----:B------:R1:W-:Y:S02]  /*17b00*/  ST.E desc[UR16][R4.64+0x4], R215 ;  /* 0x000004d704007985 */ /* 0x0003e4000c101910 */
[----:B-1----:R-:W-:-:S04]  /*17b10*/  IADD3 R4, P2, R2, 0x88400, RZ ;  /* 0x0008840002047810 */ /* 0x002fc80007f5e0ff */
[----:B------:R-:W-:-:S04]  /*17b20*/  LOP3.LUT R5, R4, 0x380, RZ, 0xc0, !PT ;  /* 0x0000038004057812 */ /* 0x000fc800078ec0ff */
        /* <DEDUP_REMOVED lines=8> */
[----:B------:R-:W-:Y:S02]  /*17bb0*/  LOP3.LUT R4, R5, R4, RZ, 0x3c, !PT ;  /* 0x0000000405047212 */ /* 0x000fe400078e3cff */
[----:B------:R-:W-:-:S05]  /*17bc0*/  IADD3.X R5, RZ, R0, RZ, P2, !PT ;  /* 0x00000000ff057210 */ /* 0x000fca00017fe4ff */
        /* <DEDUP_REMOVED lines=83> */
[----:B------:R-:W-:Y:S01]  /*18100*/  IMAD.X R5, RZ, RZ, R0, P2 ;  /* 0x000000ffff057224 */ /* 0x000fe200010e0600 */
[----:B------:R-:W-:-:S04]  /*18110*/  IADD3 R3, P2, R2, 0x88860, RZ ;  /* 0x0008886002037810 */ /* 0x000fc80007f5e0ff */
[----:B------:R1:W-:Y:S04]  /*18120*/  ST.E desc[UR16][R4.64], R6 ;  /* 0x0000000604007985 */ /* 0x0003e8000c101910 */
[----:B------:R3:W-:Y:S01]  /*18130*/  ST.E desc[UR16][R4.64+0x4], R7 ;  /* 0x0000040704007985 */ /* 0x0007e2000c101910 */
[----:B-1----:R-:W-:-:S04]  /*18140*/  LOP3.LUT R6, R3, 0x380, RZ, 0xc0, !PT ;  /* 0x0000038003067812 */ /* 0x002fc800078ec0ff */
[----:B---3--:R-:W-:Y:S01]  /*18150*/  SHF.R.U64 R4, R6, 0x3, RZ ;  /* 0x0000000306047819 */ /* 0x008fe200000012ff */
[----:B------:R-:W-:-:S03]  /*18160*/  IMAD.X R5, RZ, RZ, R0, P2 ;  /* 0x000000ffff057224 */ /* 0x000fc600010e0600 */
[----:B------:R-:W-:Y:S02]  /*18170*/  LOP3.LUT R4, R4, R3, RZ, 0x3c, !PT ;  /* 0x0000000304047212 */ /* 0x000fe400078e3cff */
[----:B------:R-:W-:-:S03]  /*18180*/  IADD3 R6, P3, R2, 0x84c00, RZ ;  /* 0x00084c0002067810 */ /* 0x000fc60007f7e0ff */
[----:B------:R-:W-:Y:S04]  /*18190*/  ST.E desc[UR16][R4.64], R13 ;  /* 0x0000000d04007985 */ /* 0x000fe8000c101910 */
[----:B------:R1:W-:Y:S01]  /*181a0*/  ST.E desc[UR16][R4.64+0x4], R12 ;  /* 0x0000040c04007985 */ /* 0x0003e2000c101910 */
[----:B------:R-:W-:Y:S02]  /*181b0*/  LOP3.LUT R7, R6, 0x380, RZ, 0xc0, !PT ;  /* 0x0000038006077812 */ /* 0x000fe400078ec0ff */
[C---:B------:R-:W-:Y:S02]  /*181c0*/  IADD3 R20, P6, R2.reuse, 0x88c20, RZ ;  /* 0x00088c2002147810 */ /* 0x040fe40007fde0ff */
[----:B------:R-:W-:Y:S02]  /*181d0*/  SHF.R.U64 R7, R7, 0x3, RZ ;  /* 0x0000000307077819 */ /* 0x000fe400000012ff */
[----:B-1----:R-:W-:-:S04]  /*181e0*/  IADD3 R4, P4, R2, 0x88c00, RZ ;  /* 0x00088c0002047810 */ /* 0x002fc80007f9e0ff */
[----:B------:R-:W-:Y:S02]  /*181f0*/  LOP3.LUT R5, R4, 0x380, RZ, 0xc0, !PT ;  /* 0x0000038004057812 */ /* 0x000fe400078ec0ff */
[----:B------:R-:W-:Y:S02]  /*18200*/  LOP3.LUT R21, R20, 0x380, RZ, 0xc0, !PT ;  /* 0x0000038014157812 */ /* 0x000fe400078ec0ff */
[----:B------:R-:W-:Y:S02]  /*18210*/  SHF.R.U64 R5, R5, 0x3, RZ ;  /* 0x0000000305057819 */ /* 0x000fe400000012ff */
[----:B------:R-:W-:Y:S01]  /*18220*/  LOP3.LUT R6, R7, R6, RZ, 0x3c, !PT ;  /* 0x0000000607067212 */ /* 0x000fe200078e3cff */
[----:B------:R-:W-:Y:S01]  /*18230*/  IMAD.X R7, RZ, RZ, R0, P3 ;  /* 0x000000ffff077224 */ /* 0x000fe200018e0600 */
[----:B------:R-:W-:Y:S02]  /*18240*/  LOP3.LUT R4, R5, R4, RZ, 0x3c, !PT ;  /* 0x0000000405047212 */ /* 0x000fe400078e3cff */
[----:B------:R-:W-:-:S02]  /*18250*/  SHF.R.U64 R21, R21, 0x3, RZ ;  /* 0x0000000315157819 */ /* 0x000fc400000012ff */
[----:B------:R-:W-:Y:S01]  /*18260*/  IADD3.X R5, RZ, R0, RZ, P4, !PT ;  /* 0x00000000ff057210 */ /* 0x000fe200027fe4ff */
[----:B------:R-:W-:Y:S01]  /*18270*/  ST.E desc[UR16][R6.64], R11 ;  /* 0x0000000b06007985 */ /* 0x000fe2000c101910 */
[C---:B------:R-:W-:Y:S02]  /*18280*/  IADD3 R14, P5, R2.reuse, 0x84c20, RZ ;  /* 0x00084c20020e7810 */ /* 0x040fe40007fbe0ff */
[----:B------:R-:W-:Y:S01]  /*18290*/  LOP3.LUT R20, R21, R20, RZ, 0x3c, !PT ;  /* 0x0000001415147212 */ /* 0x000fe200078e3cff */
[----:B------:R-:W-:Y:S01]  /*182a0*/  ST.E desc[UR16][R6.64+0x4], R10 ;  /* 0x0000040a06007985 */ /* 0x000fe2000c101910 */
[C---:B------:R-:W-:Y:S01]  /*182b0*/  IADD3 R18, P2, R2.reuse, 0x84c40, RZ ;  /* 0x00084c4002127810 */ /* 0x040fe20007f5e0ff */
[----:B------:R-:W-:Y:S01]  /*182c0*/  IMAD.X R21, RZ, RZ, R0, P6 ;  /* 0x000000ffff157224 */ /* 0x000fe200030e0600 */
[----:B------:R-:W-:Y:S01]  /*182d0*/  IADD3 R16, P3, R2, 0x88c40, RZ ;  /* 0x00088c4002107810 */ /* 0x000fe20007f7e0ff */
[----:B------:R1:W-:Y:S01]  /*182e0*/  ST.E desc[UR16][R4.64+0x4], R8 ;  /* 0x0000040804007985 */ /* 0x0003e2000c101910 */
[----:B------:R-:W-:-:S02]  /*182f0*/  LOP3.LUT R15, R14, 0x380, RZ, 0xc0, !PT ;  /* 0x000003800e0f7812 */ /* 0x000fc400078ec0ff */
[----:B------:R-:W-:Y:S01]  /*18300*/  LOP3.LUT R19, R18, 0x380, RZ, 0xc0, !PT ;  /* 0x0000038012137812 */ /* 0x000fe200078ec0ff */
[----:B------:R3:W-:Y:S01]  /*18310*/  ST.E desc[UR16][R4.64], R9 ;  /* 0x0000000904007985 */ /* 0x0007e2000c101910 */
[----:B------:R-:W-:Y:S02]  /*18320*/  LOP3.LUT R17, R16, 0x380, RZ, 0xc0, !PT ;  /* 0x0000038010117812 */ /* 0x000fe400078ec0ff */
[----:B-1----:R-:W-:Y:S02]  /*18330*/  IADD3 R8, P6, R2, 0x85000, RZ ;  /* 0x0008500002087810 */ /* 0x002fe40007fde0ff */
[----:B------:R-:W-:Y:S02]  /*18340*/  SHF.R.U64 R15, R15, 0x3, RZ ;  /* 0x000000030f0f7819 */ /* 0x000fe400000012ff */
[----:B---3--:R-:W-:Y:S02]  /*18350*/  LOP3.LUT R9, R8, 0x380, RZ, 0xc0, !PT ;  /* 0x0000038008097812 */ /* 0x008fe400078ec0ff */
[----:B------:R-:W-:-:S02]  /*18360*/  SHF.R.U64 R19, R19, 0x3, RZ ;  /* 0x0000000313137819 */ /* 0x000fc400000012ff */
[----:B------:R-:W-:Y:S02]  /*18370*/  SHF.R.U64 R17, R17, 0x3, RZ ;  /* 0x0000000311117819 */ /* 0x000fe400000012ff */
[----:B------:R-:W-:Y:S02]  /*18380*/  SHF.R.U64 R9, R9, 0x3, RZ ;  /* 0x0000000309097819 */ /* 0x000fe400000012ff */
[----:B------:R-:W-:Y:S01]  /*18390*/  LOP3.LUT R14, R15, R14, RZ, 0x3c, !PT ;  /* 0x0000000e0f0e7212 */ /* 0x000fe200078e3cff */
[--C-:B------:R-:W-:Y:S01]  /*183a0*/  IMAD.X R15, RZ, RZ, R0.reuse, P5 ;  /* 0x000000ffff0f7224 */ /* 0x100fe200028e0600 */
[----:B------:R-:W-:Y:S01]  /*183b0*/  LOP3.LUT R18, R19, R18, RZ, 0x3c, !PT ;  /* 0x0000001213127212 */ /* 0x000fe200078e3cff */
[--C-:B------:R-:W-:Y:S01]  /*183c0*/  IMAD.X R19, RZ, RZ, R0.reuse, P2 ;  /* 0x000000ffff137224 */ /* 0x100fe200010e0600 */
[----:B------:R-:W-:Y:S01]  /*183d0*/  LOP3.LUT R16, R17, R16, RZ, 0x3c, !PT ;  /* 0x0000001011107212 */ /* 0x000fe200078e3cff */
[----:B------:R-:W-:Y:S01]  /*183e0*/  IMAD.X R17, RZ, RZ, R0, P3 ;  /* 0x000000ffff117224 */ /* 0x000fe200018e0600 */
[----:B------:R-:W-:-:S02]  /*183f0*/  IADD3 R12, P4, R2, 0x84c60, RZ ;  /* 0x00084c60020c7810 */ /* 0x000fc40007f9e0ff */
[C---:B------:R-:W-:Y:S02]  /*18400*/  IADD3 R10, P5, R2.reuse, 0x88c60, RZ ;  /* 0x00088c60020a7810 */ /* 0x040fe40007fbe0ff */
[----:B------:R-:W-:Y:S01]  /*18410*/  LOP3.LUT R8, R9, R8, RZ, 0x3c, !PT ;  /* 0x0000000809087212 */ /* 0x000fe200078e3cff */
[----:B------:R-:W-:Y:S01]  /*18420*/  IMAD.X R9, RZ, RZ, R0, P6 ;  /* 0x000000ffff097224 */ /* 0x000fe200030e0600 */
[C---:B------:R-:W-:Y:S02]  /*18430*/  IADD3 R6, P2, R2.reuse, 0x89000, RZ ;  /* 0x0008900002067810 */ /* 0x040fe40007f5e0ff */
[C---:B------:R-:W-:Y:S02]  /*18440*/  IADD3 R4, P3, R2.reuse, 0x85020, RZ ;  /* 0x0008502002047810 */ /* 0x040fe40007f7e0ff */
[----:B------:R-:W-:Y:S02]  /*18450*/  IADD3 R174, P6, R2, 0x89040, RZ ;  /* 0x0008904002ae7810 */ /* 0x000fe40007fde0ff */
[----:B------:R-:W-:-:S02]  /*18460*/  LOP3.LUT R13, R12, 0x380, RZ, 0xc0, !PT ;  /* 0x000003800c0d7812 */ /* 0x000fc400078ec0ff */
[----:B------:R-:W-:Y:S02]  /*18470*/  LOP3.LUT R11, R10, 0x380, RZ, 0xc0, !PT ;  /* 0x000003800a0b7812 */ /* 0x000fe400078ec0ff */
[----:B------:R-:W-:Y:S02]  /*18480*/  LOP3.LUT R7, R6, 0x380, RZ, 0xc0, !PT ;  /* 0x0000038006077812 */ /* 0x000fe400078ec0ff */
[----:B------:R-:W-:Y:S02]  /*18490*/  LOP3.LUT R5, R4, 0x380, RZ, 0xc0, !PT ;  /* 0x0000038004057812 */ /* 0x000fe400078ec0ff */
[----:B------:R-:W-:Y:S02]  /*184a0*/  LOP3.LUT R175, R174, 0x380, RZ, 0xc0, !PT ;  /* 0x00000380aeaf7812 */ /* 0x000fe400078ec0ff */
[----:B------:R-:W-:Y:S02]  /*184b0*/  SHF.R.U64 R13, R13, 0x3, RZ ;  /* 0x000000030d0d7819 */ /* 0x000fe400000012ff */
[----:B------:R-:W-:-:S02]  /*184c0*/  SHF.R.U64 R11, R11, 0x3, RZ ;  /* 0x000000030b0b7819 */ /* 0x000fc400000012ff */
[----:B------:R-:W-:Y:S02]  /*184d0*/  SHF.R.U64 R7, R7, 0x3, RZ ;  /* 0x0000000307077819 */ /* 0x000fe400000012ff */
[----:B------:R-:W-:Y:S02]  /*184e0*/  SHF.R.U64 R5, R5, 0x3, RZ ;  /* 0x0000000305057819 */ /* 0x000fe400000012ff */
[----:B------:R-:W-:Y:S01]  /*184f0*/  SHF.R.U64 R175, R175, 0x3, RZ ;  /* 0x00000003afaf7819 */ /* 0x000fe200000012ff */
[----:B------:R-:W-:Y:S01]  /*18500*/  ST.E desc[UR16][R14.64], R167 ;  /* 0x000000a70e007985 */ /* 0x000fe2000c101910 */
[----:B------:R-:W-:Y:S02]  /*18510*/  LOP3.LUT R12, R13, R12, RZ, 0x3c, !PT ;  /* 0x0000000c0d0c7212 */ /* 0x000fe400078e3cff */
[----:B------:R-:W-:Y:S01]  /*18520*/  LOP3.LUT R10, R11, R10, RZ, 0x3c, !PT ;  /* 0x0000000a0b0a7212 */ /* 0x000fe200078e3cff */
[----:B------:R1:W-:Y:S01]  /*18530*/  ST.E desc[UR16][R14.64+0x4], R166 ;  /* 0x000004a60e007985 */ /* 0x0003e2000c101910 */
[----:B------:R-:W-:Y:S01]  /*18540*/  LOP3.LUT R6, R7, R6, RZ, 0x3c, !PT ;  /* 0x0000000607067212 */ /* 0x000fe200078e3cff */
[--C-:B------:R-:W-:Y:S01]  /*18550*/  IMAD.X R11, RZ, RZ, R0.reuse, P5 ;  /* 0x000000ffff0b7224 */ /* 0x100fe200028e0600 */
[----:B------:R-:W-:Y:S01]  /*18560*/  IADD3.X R13, RZ, R0, RZ, P4, !PT ;  /* 0x00000000ff0d7210 */ /* 0x000fe200027fe4ff */
[--C-:B------:R-:W-:Y:S01]  /*18570*/  IMAD.X R7, RZ, RZ, R0.reuse, P2 ;  /* 0x000000ffff077224 */ /* 0x100fe200010e0600 */
[----:B------:R-:W-:Y:S01]  /*18580*/  LOP3.LUT R4, R5, R4, RZ, 0x3c, !PT ;  /* 0x0000000405047212 */ /* 0x000fe200078e3cff */
[--C-:B------:R-:W-:Y:S01]  /*18590*/  IMAD.X R5, RZ, RZ, R0.reuse, P3 ;  /* 0x000000ffff057224 */ /* 0x100fe200018e0600 */
[----:B------:R-:W-:Y:S01]  /*185a0*/  LOP3.LUT R174, R175, R174, RZ, 0x3c, !PT ;  /* 0x000000aeafae7212 */ /* 0x000fe200078e3cff */
[----:B------:R-:W-:Y:S01]  /*185b0*/  IMAD.X R175, RZ, RZ, R0, P6 ;  /* 0x000000ffffaf7224 */ /* 0x000fe200030e0600 */
[----:B------:R-:W-:-:S02]  /*185c0*/  IADD3 R172, P2, R2, 0x85060, RZ ;  /* 0x0008506002ac7810 */ /* 0x000fc40007f5e0ff */
[C---:B------:R-:W-:Y:S02]  /*185d0*/  IADD3 R178, P3, R2.reuse, 0x89060, RZ ;  /* 0x0008906002b27810 */ /* 0x040fe40007f7e0ff */
[C---:B-1----:R-:W-:Y:S02]  /*185e0*/  IADD3 R166, P4, R2.reuse, 0x89020, RZ ;  /* 0x0008902002a67810 */ /* 0x042fe40007f9e0ff */
[C---:B------:R-:W-:Y:S02]  /*185f0*/  IADD3 R14, P5, R2.reuse, 0x85040, RZ ;  /* 0x00085040020e7810 */ /* 0x040fe40007fbe0ff */
[----:B------:R-:W-:Y:S02]  /*18600*/  IADD3 R170, P6, R2, 0x85420, RZ ;  /* 0x0008542002aa7810 */ /* 0x000fe40007fde0ff */
[----:B------:R-:W-:Y:S02]  /*18610*/  LOP3.LUT R167, R166, 0x380, RZ, 0xc0, !PT ;  /* 0x00000380a6a77812 */ /* 0x000fe400078ec0ff */
[----:B------:R-:W-:-:S02]  /*18620*/  LOP3.LUT R15, R14, 0x380, RZ, 0xc0, !PT ;  /* 0x000003800e0f7812 */ /* 0x000fc400078ec0ff */
[----:B------:R-:W-:Y:S02]  /*18630*/  LOP3.LUT R173, R172, 0x380, RZ, 0xc0, !PT ;  /* 0x00000380acad7812 */ /* 0x000fe400078ec0ff */
[----:B------:R-:W-:Y:S02]  /*18640*/  LOP3.LUT R179, R178, 0x380, RZ, 0xc0, !PT ;  /* 0x00000380b2b37812 */ /* 0x000fe400078ec0ff */
[----:B------:R-:W-:Y:S02]  /*18650*/  LOP3.LUT R171, R170, 0x380, RZ, 0xc0, !PT ;  /* 0x00000380aaab7812 */ /* 0x000fe400078ec0ff */
[----:B------:R-:W-:Y:S02]  /*18660*/  SHF.R.U64 R167, R167, 0x3, RZ ;  /* 0x00000003a7a77819 */ /* 0x000fe400000012ff */
[----:B------:R-:W-:Y:S02]  /*18670*/  SHF.R.U64 R15, R15, 0x3, RZ ;  /* 0x000000030f0f7819 */ /* 0x000fe400000012ff */
[----:B------:R-:W-:-:S02]  /*18680*/  SHF.R.U64 R173, R173, 0x3, RZ ;  /* 0x00000003adad7819 */ /* 0x000fc400000012ff */
[----:B------:R-:W-:Y:S01]  /*18690*/  SHF.R.U64 R179, R179, 0x3, RZ ;  /* 0x00000003b3b37819 */ /* 0x000fe200000012ff */
[----:B------:R-:W-:Y:S01]  /*186a0*/  ST.E desc[UR16][R20.64], R169 ;  /* 0x000000a914007985 */ /* 0x000fe2000c101910 */
[----:B------:R-:W-:Y:S02]  /*186b0*/  SHF.R.U64 R171, R171, 0x3, RZ ;  /* 0x00000003abab7819 */ /* 0x000fe400000012ff */
[----:B------:R-:W-:Y:S01]  /*186c0*/  LOP3.LUT R166, R167, R166, RZ, 0x3c, !PT ;  /* 0x000000a6a7a67212 */ /* 0x000fe200078e3cff */
[----:B------:R1:W-:Y:S01]  /*186d0*/  ST.E desc[UR16][R20.64+0x4], R168 ;  /* 0x000004a814007985 */ /* 0x0003e2000c101910 */
[----:B------:R-:W-:Y:S01]  /*186e0*/  LOP3.LUT R14, R15, R14, RZ, 0x3c, !PT ;  /* 0x0000000e0f0e7212 */ /* 0x000fe200078e3cff */
[--C-:B------:R-:W-:Y:S01]  /*186f0*/  IMAD.X R15, RZ, RZ, R0.reuse, P5 ;  /* 0x000000ffff0f7224 */ /* 0x100fe200028e0600 */
[----:B------:R-:W-:Y:S01]  /*18700*/  LOP3.LUT R172, R173, R172, RZ, 0x3c, !PT ;  /* 0x000000acadac7212 */ /* 0x000fe200078e3cff */
[----:B------:R-:W-:Y:S01]  /*18710*/  ST.E desc[UR16][R18.64], R165 ;  /* 0x000000a512007985 */ /* 0x000fe2000c101910 */
[----:B------:R-:W-:Y:S01]  /*18720*/  LOP3.LUT R178, R179, R178, RZ, 0x3c, !PT ;  /* 0x000000b2b3b27212 */ /* 0x000fe200078e3cff */
[--C-:B------:R-:W-:Y:S01]  /*18730*/  IMAD.X R173, RZ, RZ, R0.reuse, P2 ;  /* 0x000000ffffad7224 */ /* 0x100fe200010e0600 */
[----:B------:R-:W-:Y:S01]  /*18740*/  IADD3.X R167, RZ, R0, RZ, P4, !PT ;  /* 0x00000000ffa77210 */ /* 0x000fe200027fe4ff */
[----:B------:R3:W-:Y:S01]  /*18750*/  ST.E desc[UR16][R18.64+0x4], R164 ;  /* 0x000004a412007985 */ /* 0x0007e2000c101910 */
[C---:B------:R-:W-:Y:S01]  /*18760*/  IADD3 R176, P4, R2.reuse, 0x85400, RZ ;  /* 0x0008540002b07810 */ /* 0x040fe20007f9e0ff */
[--C-:B------:R-:W-:Y:S01]  /*18770*/  IMAD.X R179, RZ, RZ, R0.reuse, P3 ;  /* 0x000000ffffb37224 */ /* 0x100fe200018e0600 */
[----:B------:R-:W-:Y:S01]  /*18780*/  IADD3 R180, P5, R2, 0x89400, RZ ;  /* 0x0008940002b47810 */ /* 0x000fe20007fbe0ff */
[----:B------:R-:W-:Y:S01]  /*18790*/  ST.E desc[UR16][R16.64], R163 ;  /* 0x000000a310007985 */ /* 0x000fe2000c101910 */
[----:B------:R-:W-:Y:S01]  /*187a0*/  LOP3.LUT R170, R171, R170, RZ, 0x3c, !PT ;  /* 0x000000aaabaa7212 */ /* 0x000fe200078e3cff */
[----:B------:R-:W-:-:S02]  /*187b0*/  IMAD.X R171, RZ, RZ, R0, P6 ;  /* 0x000000ffffab7224 */ /* 0x000fc400030e0600 */
[----:B------:R-:W-:Y:S01]  /*187c0*/  ST.E desc[UR16][R16.64+0x4], R162 ;  /* 0x000004a210007985 */ /* 0x000fe2000c101910 */
[----:B-1----:R-:W-:-:S03]  /*187d0*/  IADD3 R168, P2, R2, 0x89420, RZ ;  /* 0x0008942002a87810 */ /* 0x002fc60007f5e0ff */
[----:B------:R-:W-:Y:S01]  /*187e0*/  ST.E desc[UR16][R12.64], R161 ;  /* 0x000000a10c007985 */ /* 0x000fe2000c101910 */
[----:B---3--:R-:W-:-:S03]  /*187f0*/  IADD3 R164, P3, R2, 0x85440, RZ ;  /* 0x0008544002a47810 */ /* 0x008fc60007f7e0ff */
[----:B------:R-:W-:Y:S01]  /*18800*/  ST.E desc[UR16][R12.64+0x4], R160 ;  /* 0x000004a00c007985 */ /* 0x000fe2000c101910 */
[----:B------:R-:W-:-:S03]  /*18810*/  LOP3.LUT R177, R176, 0x380, RZ, 0xc0, !PT ;  /* 0x00000380b0b17812 */ /* 0x000fc600078ec0ff */
[----:B------:R1:W-:Y:S01]  /*18820*/  ST.E desc[UR16][R10.64+0x4], R158 ;  /* 0x0000049e0a007985 */ /* 0x0003e2000c101910 */
[----:B------:R-:W-:Y:S02]  /*18830*/  LOP3.LUT R181, R180, 0x380, RZ, 0xc0, !PT ;  /* 0x00000380b4b57812 */ /* 0x000fe400078ec0ff */
[----:B------:R-:W-:Y:S01]  /*18840*/  LOP3.LUT R169, R168, 0x380, RZ, 0xc0, !PT ;  /* 0x00000380a8a97812 */ /* 0x000fe200078ec0ff */
[----:B------:R3:W-:Y:S01]  /*18850*/  ST.E desc[UR16][R10.64], R159 ;  /* 0x0000009f0a007985 */ /* 0x0007e2000c101910 */
[----:B------:R-:W-:Y:S02]  /*18860*/  LOP3.LUT R165, R164, 0x380, RZ, 0xc0, !PT ;  /* 0x00000380a4a57812 */ /* 0x000fe400078ec0ff */
[----:B-1----:R-:W-:Y:S02]  /*18870*/  IADD3 R158, P6, R2, 0x89460, RZ ;  /* 0x00089460029e7810 */ /* 0x002fe40007fde0ff */
[----:B------:R-:W-:Y:S02]  /*18880*/  SHF.R.U64 R177, R177, 0x3, RZ ;  /* 0x00000003b1b17819 */ /* 0x000fe400000012ff */
[----:B---3--:R-:W-:-:S02]  /*18890*/  LOP3.LUT R159, R158, 0x380, RZ, 0xc0, !PT ;  /* 0x000003809e9f7812 */ /* 0x008fc400078ec0ff */
[----:B------:R-:W-:Y:S02]  /*188a0*/  SHF.R.U64 R181, R181, 0x3, RZ ;  /* 0x00000003b5b57819 */ /* 0x000fe400000012ff */
        /* <DEDUP_REMOVED lines=10> */
[----:B------:R3:W-:Y:S01]  /*18950*/  ST.E desc[UR16][R6.64+0x4], R154 ;  /* 0x0000049a06007985 */ /* 0x0007e2000c101910 */
[----:B------:R-:W-:Y:S01]  /*18960*/  LOP3.LUT R164, R165, R164, RZ, 0x3c, !PT ;  /* 0x000000a4a5a47212 */ /* 0x000fe200078e3cff */
[--C-:B------:R-:W-:Y:S01]  /*18970*/  IMAD.X R169, RZ, RZ, R0.reuse, P2 ;  /* 0x000000ffffa97224 */ /* 0x100fe200010e0600 */
[C---:B------:R-:W-:Y:S01]  /*18980*/  IADD3 R162, P4, R2.reuse, 0x89440, RZ ;  /* 0x0008944002a27810 */ /* 0x040fe20007f9e0ff */
[----:B------:R-:W-:Y:S01]  /*18990*/  IMAD.X R165, RZ, RZ, R0, P3 ;  /* 0x000000ffffa57224 */ /* 0x000fe200018e0600 */
[----:B------:R-:W-:-:S02]  /*189a0*/  IADD3 R160, P5, R2, 0x85460, RZ ;  /* 0x0008546002a07810 */ /* 0x000fc40007fbe0ff */
[----:B------:R-:W-:Y:S01]  /*189b0*/  LOP3.LUT R158, R159, R158, RZ, 0x3c, !PT ;  /* 0x0000009e9f9e7212 */ /* 0x000fe200078e3cff */
[----:B------:R-:W-:Y:S01]  /*189c0*/  IMAD.X R159, RZ, RZ, R0, P6 ;  /* 0x000000ffff9f7224 */ /* 0x000fe200030e0600 */
[C---:B-1----:R-:W-:Y:S02]  /*189d0*/  IADD3 R156, P2, R2.reuse, 0x85800, RZ ;  /* 0x00085800029c7810 */ /* 0x042fe40007f5e0ff */
[C---:B------:R-:W-:Y:S02]  /*189e0*/  IADD3 R18, P6, R2.reuse, 0x85840, RZ ;  /* 0x0008584002127810 */ /* 0x040fe40007fde0ff */
[----:B---3--:R-:W-:Y:S01]  /*189f0*/  IADD3 R154, P3, R2, 0x89800, RZ ;  /* 0x00089800029a7810 */ /* 0x008fe20007f7e0ff */
[----:B------:R1:W-:Y:S01]  /*18a00*/  ST.E desc[UR16][R6.64], R155 ;  /* 0x0000009b06007985 */ /* 0x0003e2000c101910 */
[----:B------:R-:W-:Y:S02]  /*18a10*/  LOP3.LUT R163, R162, 0x380, RZ, 0xc0, !PT ;  /* 0x00000380a2a37812 */ /* 0x000fe400078ec0ff */
[----:B------:R-:W-:-:S02]  /*18a20*/  LOP3.LUT R161, R160, 0x380, RZ, 0xc0, !PT ;  /* 0x00000380a0a17812 */ /* 0x000fc400078ec0ff */
[----:B------:R-:W-:Y:S02]  /*18a30*/  LOP3.LUT R157, R156, 0x380, RZ, 0xc0, !PT ;  /* 0x000003809c9d7812 */ /* 0x000fe400078ec0ff */
[----:B------:R-:W-:Y:S02]  /*18a40*/  LOP3.LUT R19, R18, 0x380, RZ, 0xc0, !PT ;  /* 0x0000038012137812 */ /* 0x000fe400078ec0ff */
[----:B------:R-:W-:Y:S02]  /*18a50*/  SHF.R.U64 R163, R163, 0x3, RZ ;  /* 0x00000003a3a37819 */ /* 0x000fe400000012ff */
[----:B-1----:R-:W-:Y:S02]  /*18a60*/  LOP3.LUT R155, R154, 0x380, RZ, 0xc0, !PT ;  /* 0x000003809a9b7812 */ /* 0x002fe400078ec0ff */
[----:B------:R-:W-:Y:S02]  /*18a70*/  SHF.R.U64 R161, R161, 0x3, RZ ;  /* 0x00000003a1a17819 */ /* 0x000fe400000012ff */
[----:B------:R-:W-:-:S02]  /*18a80*/  SHF.R.U64 R157, R157, 0x3, RZ ;  /* 0x000000039d9d7819 */ /* 0x000fc400000012ff */
        /* <DEDUP_REMOVED lines=8> */
[----:B------:R-:W-:Y:S01]  /*18b10*/  LOP3.LUT R154, R155, R154, RZ, 0x3c, !PT ;  /* 0x0000009a9b9a7212 */ /* 0x000fe200078e3cff */
[----:B------:R-:W-:Y:S01]  /*18b20*/  ST.E desc[UR16][R166.64], R208 ;  /* 0x000000d0a6007985 */ /* 0x000fe2000c101910 */
[----:B------:R-:W-:Y:S01]  /*18b30*/  IADD3.X R163, RZ, R0, RZ, P4, !PT ;  /* 0x00000000ffa37210 */ /* 0x000fe200027fe4ff */
[--C-:B------:R-:W-:Y:S01]  /*18b40*/  IMAD.X R157, RZ, RZ, R0.reuse, P2 ;  /* 0x000000ffff9d7224 */ /* 0x100fe200010e0600 */
[C---:B------:R-:W-:Y:S01]  /*18b50*/  IADD3 R20, P5, R2.reuse, 0x89820, RZ ;  /* 0x0008982002147810 */ /* 0x040fe20007fbe0ff */
[----:B------:R-:W-:Y:S01]  /*18b60*/  ST.E desc[UR16][R166.64+0x4], R207 ;  /* 0x000004cfa6007985 */ /* 0x000fe2000c101910 */
[----:B------:R-:W-:Y:S01]  /*18b70*/  LOP3.LUT R18, R19, R18, RZ, 0x3c, !PT ;  /* 0x0000001213127212 */ /* 0x000fe200078e3cff */
[--C-:B------:R-:W-:Y:S01]  /*18b80*/  IMAD.X R155, RZ, RZ, R0.reuse, P3 ;  /* 0x000000ffff9b7224 */ /* 0x100fe200018e0600 */
[C---:B------:R-:W-:Y:S01]  /*18b90*/  IADD3 R16, P2, R2.reuse, 0x89840, RZ ;  /* 0x0008984002107810 */ /* 0x040fe20007f5e0ff */
[----:B------:R-:W-:Y:S01]  /*18ba0*/  ST.E desc[UR16][R14.64], R206 ;  /* 0x000000ce0e007985 */ /* 0x000fe2000c101910 */
[----:B-1----:R-:W-:Y:S01]  /*18bb0*/  IADD3 R22, P4, R2, 0x85820, RZ ;  /* 0x0008582002167810 */ /* 0x002fe20007f9e0ff */
[----:B------:R-:W-:-:S02]  /*18bc0*/  IMAD.X R19, RZ, RZ, R0, P6 ;  /* 0x000000ffff137224 */ /* 0x000fc400030e0600 */
[----:B------:R1:W-:Y:S01]  /*18bd0*/  ST.E desc[UR16][R14.64+0x4], R205 ;  /* 0x000004cd0e007985 */ /* 0x0003e2000c101910 */
[----:B------:R-:W-:Y:S02]  /*18be0*/  IADD3 R8, P6, R2, 0x89c00, RZ ;  /* 0x00089c0002087810 */ /* 0x000fe40007fde0ff */
[----:B------:R-:W-:Y:S02]  /*18bf0*/  LOP3.LUT R23, R22, 0x380, RZ, 0xc0, !PT ;  /* 0x0000038016177812 */ /* 0x000fe400078ec0ff */
[----:B------:R-:W-:Y:S02]  /*18c00*/  LOP3.LUT R21, R20, 0x380, RZ, 0xc0, !PT ;  /* 0x0000038014157812 */ /* 0x000fe400078ec0ff */
[----:B------:R-:W-:Y:S02]  /*18c10*/  LOP3.LUT R17, R16, 0x380, RZ, 0xc0, !PT ;  /* 0x0000038010117812 */ /* 0x000fe400078ec0ff */
[----:B-1----:R-:W-:Y:S02]  /*18c20*/  IADD3 R14, P3, R2, 0x85860, RZ ;  /* 0x00085860020e7810 */ /* 0x002fe40007f7e0ff */
[----:B------:R-:W-:-:S02]  /*18c30*/  LOP3.LUT R9, R8, 0x380, RZ, 0xc0, !PT ;  /* 0x0000038008097812 */ /* 0x000fc400078ec0ff */
[----:B------:R-:W-:Y:S02]  /*18c40*/  LOP3.LUT R15, R14, 0x380, RZ, 0xc0, !PT ;  /* 0x000003800e0f7812 */ /* 0x000fe400078ec0ff */
[----:B------:R-:W-:Y:S02]  /*18c50*/  SHF.R.U64 R23, R23, 0x3, RZ ;  /* 0x0000000317177819 */ /* 0x000fe400000012ff */
[----:B------:R-:W-:Y:S02]  /*18c60*/  SHF.R.U64 R21, R21, 0x3, RZ ;  /* 0x0000000315157819 */ /* 0x000fe400000012ff */
[----:B------:R-:W-:Y:S02]  /*18c70*/  SHF.R.U64 R17, R17, 0x3, RZ ;  /* 0x0000000311117819 */ /* 0x000fe400000012ff */
[----:B------:R-:W-:Y:S02]  /*18c80*/  SHF.R.U64 R15, R15, 0x3, RZ ;  /* 0x000000030f0f7819 */ /* 0x000fe400000012ff */
[----:B------:R-:W-:-:S02]  /*18c90*/  SHF.R.U64 R9, R9, 0x3, RZ ;  /* 0x0000000309097819 */ /* 0x000fc400000012ff */
[----:B------:R-:W-:Y:S02]  /*18ca0*/  LOP3.LUT R22, R23, R22, RZ, 0x3c, !PT ;  /* 0x0000001617167212 */ /* 0x000fe400078e3cff */
[----:B------:R-:W-:Y:S01]  /*18cb0*/  LOP3.LUT R20, R21, R20, RZ, 0x3c, !PT ;  /* 0x0000001415147212 */ /* 0x000fe200078e3cff */
[--C-:B------:R-:W-:Y:S01]  /*18cc0*/  IMAD.X R21, RZ, RZ, R0.reuse, P5 ;  /* 0x000000ffff157224 */ /* 0x100fe200028e0600 */
[----:B------:R-:W-:Y:S01]  /*18cd0*/  LOP3.LUT R16, R17, R16, RZ, 0x3c, !PT ;  /* 0x0000001011107212 */ /* 0x000fe200078e3cff */
[--C-:B------:R-:W-:Y:S01]  /*18ce0*/  IMAD.X R17, RZ, RZ, R0.reuse, P2 ;  /* 0x000000ffff117224 */ /* 0x100fe200010e0600 */
[----:B------:R-:W-:Y:S02]  /*18cf0*/  IADD3.X R23, RZ, R0, RZ, P4, !PT ;  /* 0x00000000ff177210 */ /* 0x000fe400027fe4ff */
        /* <DEDUP_REMOVED lines=30> */
[----:B------:R3:W-:Y:S01]  /*18ee0*/  ST.E desc[UR16][R172.64+0x4], R150 ;  /* 0x00000496ac007985 */ /* 0x0007e2000c101910 */
[----:B------:R-:W-:Y:S01]  /*18ef0*/  LOP3.LUT R210, R211, R210, RZ, 0x3c, !PT ;  /* 0x000000d2d3d27212 */ /* 0x000fe200078e3cff */
[--C-:B------:R-:W-:Y:S01]  /*18f00*/  IMAD.X R5, RZ, RZ, R0.reuse, P3 ;  /* 0x000000ffff057224 */ /* 0x100fe200018e0600 */
[C---:B------:R-:W-:Y:S01]  /*18f10*/  IADD3 R222, P2, R2.reuse, 0x89c60, RZ ;  /* 0x00089c6002de7810 */ /* 0x040fe20007f5e0ff */
[----:B------:R-:W-:Y:S01]  /*18f20*/  IMAD.X R211, RZ, RZ, R0, P6 ;  /* 0x000000ffffd37224 */ /* 0x000fe200030e0600 */
[C---:B------:R-:W-:Y:S01]  /*18f30*/  IADD3 R220, P3, R2.reuse, 0x86000, RZ ;  /* 0x0008600002dc7810 */ /* 0x040fe20007f7e0ff */
[----:B-1----:R-:W2:Y:S01]  /*18f40*/  LDL.LU R174, [R1+0x260] ;  /* 0x0002600001ae7983 */ /* 0x002ea20000300800 */
[----:B------:R-:W-:-:S03]  /*18f50*/  IADD3 R3, P6, R2, 0x8a020, RZ ;  /* 0x0008a02002037810 */ /* 0x000fc60007fde0ff */
[----:B------:R-:W2:Y:S01]  /*18f60*/  LDL.LU R175, [R1+0x264] ;  /* 0x0002640001af7983 */ /* 0x000ea20000300800 */
[----:B---3--:R-:W-:Y:S02]  /*18f70*/  IADD3 R172, P5, R2, 0x89c40, RZ ;  /* 0x00089c4002ac7810 */ /* 0x008fe40007fbe0ff */
[----:B------:R-:W-:Y:S02]  /*18f80*/  LOP3.LUT R167, R166, 0x380, RZ, 0xc0, !PT ;  /* 0x00000380a6a77812 */ /* 0x000fe400078ec0ff */
[----:B------:R-:W-:Y:S02]  /*18f90*/  LOP3.LUT R173, R172, 0x380, RZ, 0xc0, !PT ;  /* 0x00000380acad7812 */ /* 0x000fe400078ec0ff */
[----:B------:R-:W-:Y:S02]  /*18fa0*/  LOP3.LUT R223, R222, 0x380, RZ, 0xc0, !PT ;  /* 0x00000380dedf7812 */ /* 0x000fe400078ec0ff */
[----:B------:R-:W-:Y:S02]  /*18fb0*/  LOP3.LUT R221, R220, 0x380, RZ, 0xc0, !PT ;  /* 0x00000380dcdd7812 */ /* 0x000fe400078ec0ff */
[----:B------:R-:W-:-:S02]  /*18fc0*/  LOP3.LUT R153, R3, 0x380, RZ, 0xc0, !PT ;  /* 0x0000038003997812 */ /* 0x000fc400078ec0ff */
[----:B------:R-:W-:Y:S02]  /*18fd0*/  SHF.R.U64 R167, R167, 0x3, RZ ;  /* 0x00000003a7a77819 */ /* 0x000fe400000012ff */
[----:B------:R-:W-:Y:S01]  /*18fe0*/  SHF.R.U64 R173, R173, 0x3, RZ ;  /* 0x00000003adad7819 */ /* 0x000fe200000012ff */
[----:B----4-:R-:W-:Y:S01]  /*18ff0*/  ST.E desc[UR16][R178.64], R147 ;  /* 0x00000093b2007985 */ /* 0x010fe2000c101910 */
[----:B------:R-:W-:Y:S02]  /*19000*/  SHF.R.U64 R223, R223, 0x3, RZ ;  /* 0x00000003dfdf7819 */ /* 0x000fe400000012ff */
[----:B------:R-:W-:Y:S01]  /*19010*/  SHF.R.U64 R221, R221, 0x3, RZ ;  /* 0x00000003dddd7819 */ /* 0x000fe200000012ff */
[----:B------:R-:W-:Y:S01]  /*19020*/  ST.E desc[UR16][R178.64+0x4], R146 ;  /* 0x00000492b2007985 */ /* 0x000fe2000c101910 */
[----:B------:R-:W-:Y:S02]  /*19030*/  SHF.R.U64 R153, R153, 0x3, RZ ;  /* 0x0000000399997819 */ /* 0x000fe400000012ff */
[----:B------:R-:W-:Y:S01]  /*19040*/  LOP3.LUT R166, R167, R166, RZ, 0x3c, !PT ;  /* 0x000000a6a7a67212 */ /* 0x000fe200078e3cff */
[----:B--2---:R-:W-:Y:S01]  /*19050*/  ST.E desc[UR16][R176.64], R141 ;  /* 0x0000008db0007985 */ /* 0x004fe2000c101910 */
[----:B------:R-:W-:Y:S01]  /*19060*/  LOP3.LUT R172, R173, R172, RZ, 0x3c, !PT ;  /* 0x000000acadac7212 */ /* 0x000fe200078e3cff */
[----:B------:R-:W-:-:S02]  /*19070*/  IMAD.X R173, RZ, RZ, R0, P5 ;  /* 0x000000ffffad7224 */ /* 0x000fc400028e0600 */
[----:B------:R-:W-:Y:S01]  /*19080*/  ST.E desc[UR16][R176.64+0x4], R140 ;  /* 0x0000048cb0007985 */ /* 0x000fe2000c101910 */
[----:B------:R-:W-:Y:S01]  /*19090*/  LOP3.LUT R222, R223, R222, RZ, 0x3c, !PT ;  /* 0x000000dedfde7212 */ /* 0x000fe200078e3cff */
[--C-:B------:R-:W-:Y:S01]  /*190a0*/  IMAD.X R223, RZ, RZ, R0.reuse, P2 ;  /* 0x000000ffffdf7224 */ /* 0x100fe200010e0600 */
[----:B------:R-:W-:Y:S01]  /*190b0*/  IADD3.X R167, RZ, R0, RZ, P4, !PT ;  /* 0x00000000ffa77210 */ /* 0x000fe200027fe4ff */
[----:B------:R-:W-:Y:S01]  /*190c0*/  ST.E desc[UR16][R180.64], R137 ;  /* 0x00000089b4007985 */ /* 0x000fe2000c101910 */
[----:B------:R-:W-:Y:S01]  /*190d0*/  LOP3.LUT R220, R221, R220, RZ, 0x3c, !PT ;  /* 0x000000dcdddc7212 */ /* 0x000fe200078e3cff */
[----:B------:R-:W-:Y:S02]  /*190e0*/  IMAD.X R221, RZ, RZ, R0, P3 ;  /* 0x000000ffffdd7224 */ /* 0x000fe400018e0600 */
[----:B------:R-:W-:Y:S01]  /*190f0*/  ST.E desc[UR16][R180.64+0x4], R136 ;  /* 0x00000488b4007985 */ /* 0x000fe2000c101910 */
[C---:B------:R-:W-:Y:S02]  /*19100*/  IADD3 R230, P4, R2.reuse, 0x8a000, RZ ;  /* 0x0008a00002e67810 */ /* 0x040fe40007f9e0ff */
[----:B------:R-:W-:Y:S01]  /*19110*/  IADD3 R228, P5, R2, 0x86020, RZ ;  /* 0x0008602002e47810 */ /* 0x000fe20007fbe0ff */
[----:B------:R1:W-:Y:S01]  /*19120*/  ST.E desc[UR16][R170.64+0x4], R132 ;  /* 0x00000484aa007985 */ /* 0x0003e2000c101910 */
[----:B------:R-:W-:-:S02]  /*19130*/  LOP3.LUT R231, R230, 0x380, RZ, 0xc0, !PT ;  /* 0x00000380e6e77812 */ /* 0x000fc400078ec0ff */
[----:B------:R-:W-:Y:S01]  /*19140*/  LOP3.LUT R229, R228, 0x380, RZ, 0xc0, !PT ;  /* 0x00000380e4e57812 */ /* 0x000fe200078ec0ff */
[----:B------:R2:W-:Y:S04]  /*19150*/  ST.E desc[UR16][R170.64], R133 ;  /* 0x00000085aa007985 */ /* 0x0005e8000c101910 */
[----:B------:R-:W-:Y:S01]  /*19160*/  ST.E desc[UR16][R168.64], R135 ;  /* 0x00000087a8007985 */ /* 0x000fe2000c101910 */
[----:B-1----:R-:W-:-:S03]  /*19170*/  LOP3.LUT R132, R153, R3, RZ, 0x3c, !PT ;  /* 0x0000000399847212 */ /* 0x002fc600078e3cff */
[----:B------:R-:W3:Y:S01]  /*19180*/  LDL.LU R178, [R1+0x258] ;  /* 0x0002580001b27983 */ /* 0x000ee20000300800 */
[C---:B------:R-:W-:Y:S02]  /*19190*/  IADD3 R3, P2, R2.reuse, 0x86040, RZ ;  /* 0x0008604002037810 */ /* 0x040fe40007f5e0ff */
[----:B------:R-:W-:Y:S01]  /*191a0*/  IADD3 R153, P3, R2, 0x8a040, RZ ;  /* 0x0008a04002997810 */ /* 0x000fe20007f7e0ff */
[----:B------:R1:W-:Y:S01]  /*191b0*/  ST.E desc[UR16][R168.64+0x4], R134 ;  /* 0x00000486a8007985 */ /* 0x0003e2000c101910 */
[----:B------:R-:W-:Y:S02]  /*191c0*/  SHF.R.U64 R231, R231, 0x3, RZ ;  /* 0x00000003e7e77819 */ /* 0x000fe400000012ff */
[----:B------:R-:W-:Y:S01]  /*191d0*/  SHF.R.U64 R229, R229, 0x3, RZ ;  /* 0x00000003e5e57819 */ /* 0x000fe200000012ff */
[----:B------:R-:W4:Y:S01]  /*191e0*/  LDL.LU R179, [R1+0x25c] ;  /* 0x00025c0001b37983 */ /* 0x000f220000300800 */
[----:B------:R-:W-:-:S03]  /*191f0*/  LOP3.LUT R230, R231, R230, RZ, 0x3c, !PT ;  /* 0x000000e6e7e67212 */ /* 0x000fc600078e3cff */
[----:B--2---:R-:W2:Y:S01]  /*19200*/  LDL.LU R170, [R1+0x268] ;  /* 0x0002680001aa7983 */ /* 0x004ea20000300800 */
[----:B-1----:R-:W-:-:S03]  /*19210*/  LOP3.LUT R168, R3, 0x380, RZ, 0xc0, !PT ;  /* 0x0000038003a87812 */ /* 0x002fc600078ec0ff */
[----:B------:R-:W2:Y:S01]  /*19220*/  LDL.LU R171, [R1+0x26c] ;  /* 0x00026c0001ab7983 */ /* 0x000ea20000300800 */
[----:B------:R-:W-:Y:S02]  /*19230*/  LOP3.LUT R169, R153, 0x380, RZ, 0xc0, !PT ;  /* 0x0000038099a97812 */ /* 0x000fe400078ec0ff */
[----:B------:R-:W-:Y:S02]  /*19240*/  SHF.R.U64 R168, R168, 0x3, RZ ;  /* 0x00000003a8a87819 */ /* 0x000fe400000012ff */
[----:B------:R-:W-:Y:S02]  /*19250*/  SHF.R.U64 R169, R169, 0x3, RZ ;  /* 0x00000003a9a97819 */ /* 0x000fe400000012ff */
[----:B------:R-:W-:Y:S01]  /*19260*/  LOP3.LUT R228, R229, R228, RZ, 0x3c, !PT ;  /* 0x000000e4e5e47212 */ /* 0x000fe200078e3cff */
[----:B------:R-:W-:Y:S01]  /*19270*/  IMAD.X R229, RZ, RZ, R0, P5 ;  /* 0x000000ffffe57224 */ /* 0x000fe200028e0600 */
[----:B------:R-:W-:Y:S02]  /*19280*/  LOP3.LUT R134, R168, R3, RZ, 0x3c, !PT ;  /* 0x00000003a8867212 */ /* 0x000fe400078e3cff */
[----:B------:R-:W-:Y:S01]  /*19290*/  LOP3.LUT R136, R169, R153, RZ, 0x3c, !PT ;  /* 0x00000099a9887212 */ /* 0x000fe200078e3cff */
[----:B------:R-:W-:Y:S01]  /*192a0*/  ST.E desc[UR16][R164.64], R139 ;  /* 0x0000008ba4007985 */ /* 0x000fe2000c101910 */
[----:B------:R-:W-:-:S02]  /*192b0*/  IADD3.X R231, RZ, R0, RZ, P4, !PT ;  /* 0x00000000ffe77210 */ /* 0x000fc400027fe4ff */
[C---:B------:R-:W-:Y:S01]  /*192c0*/  IADD3 R3, P4, R2.reuse, 0x86060, RZ ;  /* 0x0008606002037810 */ /* 0x040fe20007f9e0ff */
[----:B------:R1:W-:Y:S01]  /*192d0*/  ST.E desc[UR16][R164.64+0x4], R138 ;  /* 0x0000048aa4007985 */ /* 0x0003e2000c101910 */
[----:B------:R-:W-:-:S03]  /*192e0*/  IADD3 R153, P5, R2, 0x8a060, RZ ;  /* 0x0008a06002997810 */ /* 0x000fc60007fbe0ff */
[----:B------:R-:W2:Y:S04]  /*192f0*/  LDL.LU R168, [R1+0x274] ;  /* 0x0002740001a87983 */ /* 0x000ea80000300800 */
[----:B------:R-:W2:Y:S01]  /*19300*/  LDL.LU R169, [R1+0x270] ;  /* 0x0002700001a97983 */ /* 0x000ea20000300800 */
[----:B-1----:R-:W-:Y:S02]  /*19310*/  LOP3.LUT R164, R3, 0x380, RZ, 0xc0, !PT ;  /* 0x0000038003a47812 */ /* 0x002fe400078ec0ff */
[----:B------:R-:W-:Y:S02]  /*19320*/  LOP3.LUT R165, R153, 0x380, RZ, 0xc0, !PT ;  /* 0x0000038099a57812 */ /* 0x000fe400078ec0ff */
[----:B------:R-:W-:Y:S02]  /*19330*/  SHF.R.U64 R164, R164, 0x3, RZ ;  /* 0x00000003a4a47819 */ /* 0x000fe400000012ff */
[----:B------:R-:W-:-:S02]  /*19340*/  SHF.R.U64 R165, R165, 0x3, RZ ;  /* 0x00000003a5a57819 */ /* 0x000fc400000012ff */
[----:B------:R-:W-:Y:S02]  /*19350*/  LOP3.LUT R138, R164, R3, RZ, 0x3c, !PT ;  /* 0x00000003a48a7212 */ /* 0x000fe400078e3cff */
[----:B------:R-:W-:Y:S01]  /*19360*/  LOP3.LUT R140, R165, R153, RZ, 0x3c, !PT ;  /* 0x00000099a58c7212 */ /* 0x000fe200078e3cff */
[----:B------:R-:W2:Y:S04]  /*19370*/  LDL.LU R164, [R1+0x27c] ;  /* 0x00027c0001a47983 */ /* 0x000ea80000300800 */
[----:B------:R-:W2:Y:S01]  /*19380*/  LDL.LU R165, [R1+0x278] ;  /* 0x0002780001a57983 */ /* 0x000ea20000300800 */
[----:B------:R-:W-:Y:S01]  /*19390*/  IMAD.X R135, RZ, RZ, R0, P2 ;  /* 0x000000ffff877224 */ /* 0x000fe200010e0600 */
[----:B------:R-:W-:Y:S02]  /*193a0*/  IADD3 R3, P2, R2, 0x8a400, RZ ;  /* 0x0008a40002037810 */ /* 0x000fe40007f5e0ff */
[----:B------:R-:W-:Y:S02]  /*193b0*/  ST.E desc[UR16][R162.64], R143 ;  /* 0x0000008fa2007985 */ /* 0x000fe4000c101910 */
[----:B------:R-:W-:-:S02]  /*193c0*/  LOP3.LUT R153, R3, 0x380, RZ, 0xc0, !PT ;  /* 0x0000038003997812 */ /* 0x000fc400078ec0ff */
[----:B------:R1:W-:Y:S04]  /*193d0*/  ST.E desc[UR16][R162.64+0x4], R142 ;  /* 0x0000048ea2007985 */ /* 0x0003e8000c101910 */
[----:B------:R-:W-:Y:S01]  /*193e0*/  ST.E desc[UR16][R160.64], R145 ;  /* 0x00000091a0007985 */ /* 0x000fe2000c101910 */
[----:B------:R-:W-:-:S03]  /*193f0*/  SHF.R.U64 R153, R153, 0x3, RZ ;  /* 0x0000000399997819 */ /* 0x000fc600000012ff */
[----:B------:R1:W-:Y:S04]  /*19400*/  ST.E desc[UR16][R160.64+0x4], R144 ;  /* 0x00000490a0007985 */ /* 0x0003e8000c101910 */
[----:B------:R-:W-:Y:S04]  /*19410*/  ST.E desc[UR16][R158.64], R149 ;  /* 0x000000959e007985 */ /* 0x000fe8000c101910 */
[----:B------:R1:W-:Y:S04]  /*19420*/  ST.E desc[UR16][R158.64+0x4], R148 ;  /* 0x000004949e007985 */ /* 0x0003e8000c101910 */
[----:B------:R-:W-:Y:S04]  /*19430*/  ST.E desc[UR16][R156.64], R203 ;  /* 0x000000cb9c007985 */ /* 0x000fe8000c101910 */
[----:B------:R-:W-:Y:S04]  /*19440*/  ST.E desc[UR16][R156.64+0x4], R202 ;  /* 0x000004ca9c007985 */ /* 0x000fe8000c101910 */
[----:B------:R-:W-:Y:S04]  /*19450*/  ST.E desc[UR16][R154.64], R201 ;  /* 0x000000c99a007985 */ /* 0x000fe8000c101910 */
[----:B------:R-:W-:Y:S01]  /*19460*/  ST.E desc[UR16][R154.64+0x4], R200 ;  /* 0x000004c89a007985 */ /* 0x000fe2000c101910 */
[----:B-1----:R-:W-:-:S03]  /*19470*/  LOP3.LUT R142, R153, R3, RZ, 0x3c, !PT ;  /* 0x00000003998e7212 */ /* 0x002fc600078e3cff */
[----:B------:R-:W-:Y:S01]  /*19480*/  ST.E desc[UR16][R22.64], R199 ;  /* 0x000000c716007985 */ /* 0x000fe2000c101910 */
[----:B------:R-:W-:-:S03]  /*19490*/  IMAD.X R137, RZ, RZ, R0, P3 ;  /* 0x000000ffff897224 */ /* 0x000fc600018e0600 */
[----:B------:R-:W-:Y:S01]  /*194a0*/  ST.E desc[UR16][R22.64+0x4], R198 ;  /* 0x000004c616007985 */ /* 0x000fe2000c101910 */
[----:B------:R-:W-:-:S03]  /*194b0*/  IMAD.X R133, RZ, RZ, R0, P6 ;  /* 0x000000ffff857224 */ /* 0x000fc600030e0600 */
[----:B------:R-:W-:Y:S01]  /*194c0*/  ST.E desc[UR16][R20.64], R197 ;  /* 0x000000c514007985 */ /* 0x000fe2000c101910 */
[----:B------:R-:W-:-:S03]  /*194d0*/  IADD3 R3, P3, R2, 0x86420, RZ ;  /* 0x0008642002037810 */ /* 0x000fc60007f7e0ff */
[----:B------:R-:W-:Y:S01]  /*194e0*/  ST.E desc[UR16][R20.64+0x4], R196 ;  /* 0x000004c414007985 */ /* 0x000fe2000c101910 */
[----:B------:R-:W-:-:S03]  /*194f0*/  IADD3 R236, P6, R2, 0x86400, RZ ;  /* 0x0008640002ec7810 */ /* 0x000fc60007fde0ff */
[----:B------:R-:W-:Y:S01]  /*19500*/  ST.E desc[UR16][R18.64], R195 ;  /* 0x000000c312007985 */ /* 0x000fe2000c101910 */
[----:B------:R-:W-:-:S03]  /*19510*/  IADD3.X R139, RZ, R0, RZ, P4, !PT ;  /* 0x00000000ff8b7210 */ /* 0x000fc600027fe4ff */
[----:B------:R-:W-:Y:S01]  /*19520*/  ST.E desc[UR16][R18.64+0x4], R194 ;  /* 0x000004c212007985 */ /* 0x000fe2000c101910 */
[----:B------:R-:W-:-:S03]  /*19530*/  IADD3 R153, P4, R2, 0x8a420, RZ ;  /* 0x0008a42002997810 */ /* 0x000fc60007f9e0ff */
[----:B------:R-:W-:Y:S04]  /*19540*/  ST.E desc[UR16][R16.64], R193 ;  /* 0x000000c110007985 */ /* 0x000fe8000c101910 */
[----:B------:R-:W-:Y:S04]  /*19550*/  ST.E desc[UR16][R16.64+0x4], R192 ;  /* 0x000004c010007985 */ /* 0x000fe8000c101910 */
[----:B------:R-:W-:Y:S04]  /*19560*/  ST.E desc[UR16][R14.64], R191 ;  /* 0x000000bf0e007985 */ /* 0x000fe8000c101910 */
[----:B------:R-:W-:Y:S01]  /*19570*/  ST.E desc[UR16][R14.64+0x4], R190 ;  /* 0x000004be0e007985 */ /* 0x000fe2000c101910 */
[----:B------:R-:W-:-:S03]  /*19580*/  LOP3.LUT R160, R3, 0x380, RZ, 0xc0, !PT ;  /* 0x0000038003a07812 */ /* 0x000fc600078ec0ff */
[----:B------:R-:W-:Y:S04]  /*19590*/  ST.E desc[UR16][R12.64], R189 ;  /* 0x000000bd0c007985 */ /* 0x000fe8000c101910 */
[----:B------:R-:W-:Y:S01]  /*195a0*/  ST.E desc[UR16][R12.64+0x4], R188 ;  /* 0x000004bc0c007985 */ /* 0x000fe2000c101910 */
[----:B------:R-:W-:-:S03]  /*195b0*/  LOP3.LUT R237, R236, 0x380, RZ, 0xc0, !PT ;  /* 0x00000380eced7812 */ /* 0x000fc600078ec0ff */
[----:B------:R-:W-:Y:S04]  /*195c0*/  ST.E desc[UR16][R10.64], R187 ;  /* 0x000000bb0a007985 */ /* 0x000fe8000c101910 */
[----:B------:R-:W-:Y:S01]  /*195d0*/  ST.E desc[UR16][R10.64+0x4], R186 ;  /* 0x000004ba0a007985 */ /* 0x000fe2000c101910 */
[----:B------:R-:W-:-:S03]  /*195e0*/  LOP3.LUT R161, R153, 0x380, RZ, 0xc0, !PT ;  /* 0x0000038099a17812 */ /* 0x000fc600078ec0ff */
[----:B------:R-:W-:Y:S04]  /*195f0*/  ST.E desc[UR16][R8.64], R185 ;  /* 0x000000b908007985 */ /* 0x000fe8000c101910 */
[----:B------:R-:W-:Y:S04]  /*19600*/  ST.E desc[UR16][R8.64+0x4], R184 ;  /* 0x000004b808007985 */ /* 0x000fe8000c101910 */
[----:B------:R-:W-:Y:S04]  /*19610*/  ST.E desc[UR16][R6.64], R183 ;  /* 0x000000b706007985 */ /* 0x000fe8000c101910 */
[----:B------:R-:W-:Y:S01]  /*19620*/  ST.E desc[UR16][R6.64+0x4], R182 ;  /* 0x000004b606007985 */ /* 0x000fe2000c101910 */
[----:B------:R-:W-:-:S02]  /*19630*/  SHF.R.U64 R160, R160, 0x3, RZ ;  /* 0x00000003a0a07819 */ /* 0x000fc400000012ff */
[----:B------:R-:W-:Y:S02]  /*19640*/  SHF.R.U64 R237, R237, 0x3, RZ ;  /* 0x00000003eded7819 */ /* 0x000fe400000012ff */
[----:B------:R-:W-:Y:S01]  /*19650*/  SHF.R.U64 R161, R161, 0x3, RZ ;  /* 0x00000003a1a17819 */ /* 0x000fe200000012ff */
[--C-:B------:R-:W-:Y:S01]  /*19660*/  IMAD.X R141, RZ, RZ, R0.reuse, P5 ;  /* 0x000000ffff8d7224 */ /* 0x100fe200028e0600 */
[----:B------:R-:W-:Y:S02]  /*19670*/  LOP3.LUT R144, R160, R3, RZ, 0x3c, !PT ;  /* 0x00000003a0907212 */ /* 0x000fe400078e3cff */
[----:B------:R-:W-:Y:S01]  /*19680*/  LOP3.LUT R236, R237, R236, RZ, 0x3c, !PT ;  /* 0x000000ecedec7212 */ /* 0x000fe200078e3cff */
[----:B------:R-:W-:Y:S01]  /*19690*/  IMAD.X R237, RZ, RZ, R0, P6 ;  /* 0x000000ffffed7224 */ /* 0x000fe200030e0600 */
[----:B------:R-:W-:Y:S02]  /*196a0*/  IADD3 R3, P5, R2, 0x86440, RZ ;  /* 0x0008644002037810 */ /* 0x000fe40007fbe0ff */
[----:B------:R-:W-:-:S02]  /*196b0*/  LOP3.LUT R146, R161, R153, RZ, 0x3c, !PT ;  /* 0x00000099a1927212 */ /* 0x000fc400078e3cff */
[----:B------:R-:W-:Y:S02]  /*196c0*/  IADD3 R153, P6, R2, 0x8a440, RZ ;  /* 0x0008a44002997810 */ /* 0x000fe40007fde0ff */
[----:B------:R-:W-:Y:S01]  /*196d0*/  LOP3.LUT R158, R3, 0x380, RZ, 0xc0, !PT ;  /* 0x00000380039e7812 */ /* 0x000fe200078ec0ff */
[--C-:B------:R-:W-:Y:S01]  /*196e0*/  IMAD.X R143, RZ, RZ, R0.reuse, P2 ;  /* 0x000000ffff8f7224 */ /* 0x100fe200010e0600 */
[----:B------:R-:W-:Y:S01]  /*196f0*/  LOP3.LUT R159, R153, 0x380, RZ, 0xc0, !PT ;  /* 0x00000380999f7812 */ /* 0x000fe200078ec0ff */
[--C-:B------:R-:W-:Y:S01]  /*19700*/  IMAD.X R145, RZ, RZ, R0.reuse, P3 ;  /* 0x000000ffff917224 */ /* 0x100fe200018e0600 */
[----:B------:R-:W-:Y:S02]  /*19710*/  SHF.R.U64 R158, R158, 0x3, RZ ;  /* 0x000000039e9e7819 */ /* 0x000fe400000012ff */
[----:B------:R-:W-:Y:S02]  /*19720*/  SHF.R.U64 R159, R159, 0x3, RZ ;  /* 0x000000039f9f7819 */ /* 0x000fe400000012ff */
[----:B------:R-:W-:Y:S01]  /*19730*/  IADD3.X R147, RZ, R0, RZ, P4, !PT ;  /* 0x00000000ff937210 */ /* 0x000fe200027fe4ff */
[--C-:B------:R-:W-:Y:S01]  /*19740*/  IMAD.X R149, RZ, RZ, R0.reuse, P5 ;  /* 0x000000ffff957224 */ /* 0x100fe200028e0600 */
[----:B------:R-:W-:Y:S01]  /*19750*/  LOP3.LUT R148, R158, R3, RZ, 0x3c, !PT ;  /* 0x000000039e947212 */ /* 0x000fe200078e3cff */
[----:B------:R-:W-:Y:S01]  /*19760*/  IMAD.X R151, RZ, RZ, R0, P6 ;  /* 0x000000ffff977224 */ /* 0x000fe200030e0600 */
[----:B------:R-:W-:Y:S01]  /*19770*/  LOP3.LUT R150, R159, R153, RZ, 0x3c, !PT ;  /* 0x000000999f967212 */ /* 0x000fe200078e3cff */
[----:B---3--:R-:W-:Y:S04]  /*19780*/  ST.E desc[UR16][R4.64], R178 ;  /* 0x000000b204007985 */ /* 0x008fe8000c101910 */
[----:B----4-:R-:W-:Y:S04]  /*19790*/  ST.E desc[UR16][R4.64+0x4], R179 ;  /* 0x000004b304007985 */ /* 0x010fe8000c101910 */
[----:B------:R-:W-:Y:S04]  /*197a0*/  ST.E desc[UR16][R166.64], R174 ;  /* 0x000000aea6007985 */ /* 0x000fe8000c101910 */
[----:B------:R-:W-:Y:S04]  /*197b0*/  ST.E desc[UR16][R166.64+0x4], R175 ;  /* 0x000004afa6007985 */ /* 0x000fe8000c101910 */
[----:B--2---:R-:W-:Y:S04]  /*197c0*/  ST.E desc[UR16][R172.64], R170 ;  /* 0x000000aaac007985 */ /* 0x004fe8000c101910 */
[----:B------:R-:W-:Y:S04]  /*197d0*/  ST.E desc[UR16][R172.64+0x4], R171 ;  /* 0x000004abac007985 */ /* 0x000fe8000c101910 */
        /* <DEDUP_REMOVED lines=11> */
[----:B------:R1:W-:Y:S04]  /*19890*/  ST.E desc[UR16][R132.64+0x4], R31 ;  /* 0x0000041f84007985 */ /* 0x0003e8000c101910 */
        /* <DEDUP_REMOVED lines=9> */
[----:B------:R-:W-:Y:S04]  /*19930*/  ST.E desc[UR16][R236.64+0x4], R41 ;  /* 0x00000429ec007985 */ /* 0x000fe8000c101910 */
[----:B------:R-:W-:Y:S04]  /*19940*/  ST.E desc[UR16][R142.64], R42 ;  /* 0x0000002a8e007985 */ /* 0x000fe8000c101910 */
[----:B-1----:R-:W4:Y:S04]  /*19950*/  LDL.LU.64 R132, [R1+0xad0] ;  /* 0x000ad00001847983 */ /* 0x002f280000300a00 */
[----:B------:R1:W-:Y:S04]  /*19960*/  ST.E desc[UR16][R142.64+0x4], R43 ;  /* 0x0000042b8e007985 */ /* 0x0003e8000c101910 */
[----:B--2---:R-:W2:Y:S04]  /*19970*/  LDL.LU.64 R134, [R1+0xac8] ;  /* 0x000ac80001867983 */ /* 0x004ea80000300a00 */
[----:B------:R-:W-:Y:S04]  /*19980*/  ST.E desc[UR16][R144.64], R44 ;  /* 0x0000002c90007985 */ /* 0x000fe8000c101910 */
[----:B---3--:R-:W3:Y:S04]  /*19990*/  LDL.LU.64 R136, [R1+0xac0] ;  /* 0x000ac00001887983 */ /* 0x008ee80000300a00 */
[----:B------:R1:W-:Y:S04]  /*199a0*/  ST.E desc[UR16][R144.64+0x4], R45 ;  /* 0x0000042d90007985 */ /* 0x0003e8000c101910 */
[----:B----4-:R-:W4:Y:S04]  /*199b0*/  LDL.LU.64 R138, [R1+0xab8] ;  /* 0x000ab800018a7983 */ /* 0x010f280000300a00 */
[----:B------:R-:W-:Y:S04]  /*199c0*/  ST.E desc[UR16][R146.64], R46 ;  /* 0x0000002e92007985 */ /* 0x000fe8000c101910 */
[----:B------:R-:W4:Y:S04]  /*199d0*/  LDL.LU.64 R140, [R1+0xab0] ;  /* 0x000ab000018c7983 */ /* 0x000f280000300a00 */
[----:B------:R1:W-:Y:S04]  /*199e0*/  ST.E desc[UR16][R146.64+0x4], R47 ;  /* 0x0000042f92007985 */ /* 0x0003e8000c101910 */
[----:B-1----:R-:W4:Y:S04]  /*199f0*/  LDL.LU.64 R142, [R1+0xaa8] ;  /* 0x000aa800018e7983 */ /* 0x002f280000300a00 */
[----:B------:R-:W-:Y:S04]  /*19a00*/  ST.E desc[UR16][R148.64], R48 ;  /* 0x0000003094007985 */ /* 0x000fe8000c101910 */
[----:B------:R-:W4:Y:S04]  /*19a10*/  LDL.LU.64 R144, [R1+0xaa0] ;  /* 0x000aa00001907983 */ /* 0x000f280000300a00 */
[----:B------:R1:W-:Y:S04]  /*19a20*/  ST.E desc[UR16][R148.64+0x4], R49 ;  /* 0x0000043194007985 */ /* 0x0003e8000c101910 */
[----:B------:R-:W4:Y:S04]  /*19a30*/  LDL.LU.64 R146, [R1+0xa98] ;  /* 0x000a980001927983 */ /* 0x000f280000300a00 */
[----:B------:R-:W-:Y:S04]  /*19a40*/  ST.E desc[UR16][R150.64], R50 ;  /* 0x0000003296007985 */ /* 0x000fe8000c101910 */
[----:B-1----:R-:W4:Y:S04]  /*19a50*/  LDL.LU.64 R148, [R1+0xa90] ;  /* 0x000a900001947983 */ /* 0x002f280000300a00 */
[----:B------:R1:W-:Y:S04]  /*19a60*/  ST.E desc[UR16][R150.64+0x4], R51 ;  /* 0x0000043396007985 */ /* 0x0003e8000c101910 */
[----:B-1----:R-:W4:Y:S01]  /*19a70*/  LDL.LU.64 R150, [R1+0xa88] ;  /* 0x000a880001967983 */ /* 0x002f220000300a00 */
[----:B------:R-:W-:-:S02]  /*19a80*/  IADD3 R234, P2, R2, 0x86460, RZ ;  /* 0x0008646002ea7810 */ /* 0x000fc40007f5e0ff */
[C---:B------:R-:W-:Y:S02]  /*19a90*/  IADD3 R232, P3, R2.reuse, 0x8a460, RZ ;  /* 0x0008a46002e87810 */ /* 0x040fe40007f7e0ff */
[C---:B------:R-:W-:Y:S02]  /*19aa0*/  IADD3 R226, P4, R2.reuse, 0x86800, RZ ;  /* 0x0008680002e27810 */ /* 0x040fe40007f9e0ff */
[----:B------:R-:W-:Y:S02]  /*19ab0*/  IADD3 R218, P6, R2, 0x86820, RZ ;  /* 0x0008682002da7810 */ /* 0x000fe40007fde0ff */
[----:B------:R-:W-:Y:S02]  /*19ac0*/  LOP3.LUT R235, R234, 0x380, RZ, 0xc0, !PT ;  /* 0x00000380eaeb7812 */ /* 0x000fe400078ec0ff */
[----:B------:R-:W-:Y:S02]  /*19ad0*/  IADD3 R224, P5, R2, 0x8a800, RZ ;  /* 0x0008a80002e07810 */ /* 0x000fe40007fbe0ff */
[----:B------:R-:W-:-:S02]  /*19ae0*/  LOP3.LUT R233, R232, 0x380, RZ, 0xc0, !PT ;  /* 0x00000380e8e97812 */ /* 0x000fc400078ec0ff */
[----:B------:R-:W-:Y:S02]  /*19af0*/  LOP3.LUT R227, R226, 0x380, RZ, 0xc0, !PT ;  /* 0x00000380e2e37812 */ /* 0x000fe400078ec0ff */
[----:B------:R-:W-:Y:S02]  /*19b00*/  LOP3.LUT R219, R218, 0x380, RZ, 0xc0, !PT ;  /* 0x00000380dadb7812 */ /* 0x000fe400078ec0ff */
[----:B------:R-:W-:Y:S02]  /*19b10*/  SHF.R.U64 R235, R235, 0x3, RZ ;  /* 0x00000003ebeb7819 */ /* 0x000fe400000012ff */
[----:B------:R-:W-:Y:S02]  /*19b20*/  LOP3.LUT R225, R224, 0x380, RZ, 0xc0, !PT ;  /* 0x00000380e0e17812 */ /* 0x000fe400078ec0ff */
[----:B------:R-:W-:Y:S02]  /*19b30*/  SHF.R.U64 R233, R233, 0x3, RZ ;  /* 0x00000003e9e97819 */ /* 0x000fe400000012ff */
[----:B------:R-:W-:-:S02]  /*19b40*/  SHF.R.U64 R227, R227, 0x3, RZ ;  /* 0x00000003e3e37819 */ /* 0x000fc400000012ff */
[----:B------:R-:W-:Y:S02]  /*19b50*/  SHF.R.U64 R219, R219, 0x3, RZ ;  /* 0x00000003dbdb7819 */ /* 0x000fe400000012ff */
[----:B------:R-:W-:Y:S01]  /*19b60*/  LOP3.LUT R234, R235, R234, RZ, 0x3c, !PT ;  /* 0x000000eaebea7212 */ /* 0x000fe200078e3cff */
[--C-:B------:R-:W-:Y:S01]  /*19b70*/  IMAD.X R235, RZ, RZ, R0.reuse, P2 ;  /* 0x000000ffffeb7224 */ /* 0x100fe200010e0600 */
[----:B------:R-:W-:Y:S02]  /*19b80*/  SHF.R.U64 R225, R225, 0x3, RZ ;  /* 0x00000003e1e17819 */ /* 0x000fe400000012ff */
[----:B------:R-:W-:Y:S01]  /*19b90*/  LOP3.LUT R232, R233, R232, RZ, 0x3c, !PT ;  /* 0x000000e8e9e87212 */ /* 0x000fe200078e3cff */
[----:B------:R-:W-:Y:S01]  /*19ba0*/  IMAD.X R233, RZ, RZ, R0, P3 ;  /* 0x000000ffffe97224 */ /* 0x000fe200018e0600 */
[----:B------:R-:W-:Y:S02]  /*19bb0*/  LOP3.LUT R226, R227, R226, RZ, 0x3c, !PT ;  /* 0x000000e2e3e27212 */ /* 0x000fe400078e3cff */
[----:B------:R-:W-:-:S02]  /*19bc0*/  IADD3 R216, P2, R2, 0x8a820, RZ ;  /* 0x0008a82002d87810 */ /* 0x000fc40007f5e0ff */
[----:B------:R-:W-:Y:S01]  /*19bd0*/  LOP3.LUT R218, R219, R218, RZ, 0x3c, !PT ;  /* 0x000000dadbda7212 */ /* 0x000fe200078e3cff */
[--C-:B------:R-:W-:Y:S01]  /*19be0*/  IMAD.X R219, RZ, RZ, R0.reuse, P6 ;  /* 0x000000ffffdb7224 */ /* 0x100fe200030e0600 */
[C---:B------:R-:W-:Y:S02]  /*19bf0*/  IADD3 R214, P3, R2.reuse, 0x86840, RZ ;  /* 0x0008684002d67810 */ /* 0x040fe40007f7e0ff */
[----:B------:R-:W-:Y:S02]  /*19c00*/  IADD3.X R227, RZ, R0, RZ, P4, !PT ;  /* 0x00000000ffe37210 */ /* 0x000fe400027fe4ff */
[----:B------:R-:W-:Y:S01]  /*19c10*/  LOP3.LUT R224, R225, R224, RZ, 0x3c, !PT ;  /* 0x000000e0e1e07212 */ /* 0x000fe200078e3cff */
[----:B------:R-:W-:Y:S01]  /*19c20*/  IMAD.X R225, RZ, RZ, R0, P5 ;  /* 0x000000ffffe17224 */ /* 0x000fe200028e0600 */
[C---:B------:R-:W-:Y:S02]  /*19c30*/  IADD3 R212, P4, R2.reuse, 0x8a840, RZ ;  /* 0x0008a84002d47810 */ /* 0x040fe40007f9e0ff */
[----:B------:R-:W-:-:S02]  /*19c40*/  IADD3 R206, P6, R2, 0x8a860, RZ ;  /* 0x0008a86002ce7810 */ /* 0x000fc40007fde0ff */
[----:B------:R-:W-:Y:S02]  /*19c50*/  LOP3.LUT R217, R216, 0x380, RZ, 0xc0, !PT ;  /* 0x00000380d8d97812 */ /* 0x000fe400078ec0ff */
[----:B------:R-:W-:Y:S02]  /*19c60*/  IADD3 R208, P5, R2, 0x86860, RZ ;  /* 0x0008686002d07810 */ /* 0x000fe40007fbe0ff */
[----:B------:R-:W-:Y:S02]  /*19c70*/  LOP3.LUT R215, R214, 0x380, RZ, 0xc0, !PT ;  /* 0x00000380d6d77812 */ /* 0x000fe400078ec0ff */
[----:B------:R-:W-:Y:S02]  /*19c80*/  LOP3.LUT R213, R212, 0x380, RZ, 0xc0, !PT ;  /* 0x00000380d4d57812 */ /* 0x000fe400078ec0ff */
[----:B------:R-:W-:Y:S02]  /*19c90*/  LOP3.LUT R207, R206, 0x380, RZ, 0xc0, !PT ;  /* 0x00000380cecf7812 */ /* 0x000fe400078ec0ff */
[----:B------:R-:W-:-:S02]  /*19ca0*/  SHF.R.U64 R217, R217, 0x3, RZ ;  /* 0x00000003d9d97819 */ /* 0x000fc400000012ff */
[----:B------:R-:W-:Y:S02]  /*19cb0*/  LOP3.LUT R209, R208, 0x380, RZ, 0xc0, !PT ;  /* 0x00000380d0d17812 */ /* 0x000fe400078ec0ff */
[----:B------:R-:W-:Y:S02]  /*19cc0*/  SHF.R.U64 R215, R215, 0x3, RZ ;  /* 0x00000003d7d77819 */ /* 0x000fe400000012ff */
[----:B------:R-:W-:Y:S02]  /*19cd0*/  SHF.R.U64 R213, R213, 0x3, RZ ;  /* 0x00000003d5d57819 */ /* 0x000fe400000012ff */
[----:B------:R-:W-:Y:S02]  /*19ce0*/  SHF.R.U64 R207, R207, 0x3, RZ ;  /* 0x00000003cfcf7819 */ /* 0x000fe400000012ff */
[----:B------:R-:W-:Y:S01]  /*19cf0*/  LOP3.LUT R216, R217, R216, RZ, 0x3c, !PT ;  /* 0x000000d8d9d87212 */ /* 0x000fe200078e3cff */
[----:B------:R-:W-:Y:S01]  /*19d00*/  IMAD.X R217, RZ, RZ, R0, P2 ;  /* 0x000000ffffd97224 */ /* 0x000fe200010e0600 */
[----:B------:R-:W-:-:S02]  /*19d10*/  SHF.R.U64 R209, R209, 0x3, RZ ;  /* 0x00000003d1d17819 */ /* 0x000fc400000012ff */
[----:B------:R-:W-:Y:S01]  /*19d20*/  LOP3.LUT R214, R215, R214, RZ, 0x3c, !PT ;  /* 0x000000d6d7d67212 */ /* 0x000fe200078e3cff */
[--C-:B------:R-:W-:Y:S01]  /*19d30*/  IMAD.X R215, RZ, RZ, R0.reuse, P3 ;  /* 0x000000ffffd77224 */ /* 0x100fe200018e0600 */
[----:B------:R-:W-:Y:S02]  /*19d40*/  LOP3.LUT R212, R213, R212, RZ, 0x3c, !PT ;  /* 0x000000d4d5d47212 */ /* 0x000fe400078e3cff */
[C---:B------:R-:W-:Y:S02]  /*19d50*/  IADD3 R204, P2, R2.reuse, 0x86c00, RZ ;  /* 0x00086c0002cc7810 */ /* 0x040fe40007f5e0ff */
[----:B------:R-:W-:Y:S01]  /*19d60*/  LOP3.LUT R206, R207, R206, RZ, 0x3c, !PT ;  /* 0x000000cecfce7212 */ /* 0x000fe200078e3cff */
[----:B------:R-:W-:Y:S01]  /*19d70*/  IMAD.X R207, RZ, RZ, R0, P6 ;  /* 0x000000ffffcf7224 */ /* 0x000fe200030e0600 */
[----:B------:R-:W-:Y:S02]  /*19d80*/  IADD3 R202, P3, R2, 0x8ac00, RZ ;  /* 0x0008ac0002ca7810 */ /* 0x000fe40007f7e0ff */
[----:B------:R-:W-:-:S02]  /*19d90*/  IADD3.X R213, RZ, R0, RZ, P4, !PT ;  /* 0x00000000ffd57210 */ /* 0x000fc400027fe4ff */
[----:B------:R-:W-:Y:S01]  /*19da0*/  LOP3.LUT R208, R209, R208, RZ, 0x3c, !PT ;  /* 0x000000d0d1d07212 */ /* 0x000fe200078e3cff */
[----:B------:R-:W-:Y:S01]  /*19db0*/  IMAD.X R209, RZ, RZ, R0, P5 ;  /* 0x000000ffffd17224 */ /* 0x000fe200028e0600 */
        /* <DEDUP_REMOVED lines=117> */
[----:B------:R-:W-:Y:S01]  /*1a510*/  LOP3.LUT R160, R161, R160, RZ, 0x3c, !PT ;  /* 0x000000a0a1a07212 */ /* 0x000fe200078e3cff */
[----:B------:R1:W-:Y:S01]  /*1a520*/  ST.E desc[UR16][R234.64], R52 ;  /* 0x00000034ea007985 */ /* 0x0003e2000c101910 */
[----:B------:R-:W-:-:S02]  /*1a530*/  IADD3 R154, P2, R2, 0x8b800, RZ ;  /* 0x0008b800029a7810 */ /* 0x000fc40007f5e0ff */
[----:B------:R-:W-:Y:S01]  /*1a540*/  LOP3.LUT R156, R157, R156, RZ, 0x3c, !PT ;  /* 0x0000009c9d9c7212 */ /* 0x000fe200078e3cff */
[----:B------:R1:W-:Y:S01]  /*1a550*/  ST.E desc[UR16][R234.64+0x4], R53 ;  /* 0x00000435ea007985 */ /* 0x0003e2000c101910 */
[C---:B------:R-:W-:Y:S01]  /*1a560*/  IADD3 R28, P3, R2.reuse, 0x87820, RZ ;  /* 0x00087820021c7810 */ /* 0x040fe20007f7e0ff */
[--C-:B------:R-:W-:Y:S01]  /*1a570*/  IMAD.X R157, RZ, RZ, R0.reuse, P6 ;  /* 0x000000ffff9d7224 */ /* 0x100fe200030e0600 */
[----:B------:R-:W-:Y:S01]  /*1a580*/  IADD3.X R161, RZ, R0, RZ, P4, !PT ;  /* 0x00000000ffa17210 */ /* 0x000fe200027fe4ff */
[----:B------:R1:W-:Y:S01]  /*1a590*/  ST.E desc[UR16][R232.64], R54 ;  /* 0x00000036e8007985 */ /* 0x0003e2000c101910 */
[----:B------:R-:W-:Y:S01]  /*1a5a0*/  LOP3.LUT R158, R159, R158, RZ, 0x3c, !PT ;  /* 0x0000009e9f9e7212 */ /* 0x000fe200078e3cff */
[----:B------:R-:W-:Y:S01]  /*1a5b0*/  IMAD.X R159, RZ, RZ, R0, P5 ;  /* 0x000000ffff9f7224 */ /* 0x000fe200028e0600 */
[C---:B------:R-:W-:Y:S01]  /*1a5c0*/  IADD3 R26, P4, R2.reuse, 0x8b820, RZ ;  /* 0x0008b820021a7810 */ /* 0x040fe20007f9e0ff */
[----:B------:R1:W-:Y:S01]  /*1a5d0*/  ST.E desc[UR16][R232.64+0x4], R55 ;  /* 0x00000437e8007985 */ /* 0x0003e2000c101910 */
[----:B------:R-:W-:-:S02]  /*1a5e0*/  IADD3 R22, P6, R2, 0x8b840, RZ ;  /* 0x0008b84002167810 */ /* 0x000fc40007fde0ff */
[----:B------:R-:W-:Y:S01]  /*1a5f0*/  LOP3.LUT R155, R154, 0x380, RZ, 0xc0, !PT ;  /* 0x000003809a9b7812 */ /* 0x000fe200078ec0ff */
[----:B------:R1:W-:Y:S01]  /*1a600*/  ST.E desc[UR16][R226.64], R56 ;  /* 0x00000038e2007985 */ /* 0x0003e2000c101910 */
[----:B------:R-:W-:-:S03]  /*1a610*/  IADD3 R24, P5, R2, 0x87840, RZ ;  /* 0x0008784002187810 */ /* 0x000fc60007fbe0ff */
[----:B------:R1:W-:Y:S01]  /*1a620*/  ST.E desc[UR16][R226.64+0x4], R57 ;  /* 0x00000439e2007985 */ /* 0x0003e2000c101910 */
[----:B------:R-:W-:-:S03]  /*1a630*/  LOP3.LUT R29, R28, 0x380, RZ, 0xc0, !PT ;  /* 0x000003801c1d7812 */ /* 0x000fc600078ec0ff */
[----:B------:R1:W-:Y:S01]  /*1a640*/  ST.E desc[UR16][R224.64], R58 ;  /* 0x0000003ae0007985 */ /* 0x0003e2000c101910 */
[----:B------:R-:W-:-:S03]  /*1a650*/  LOP3.LUT R27, R26, 0x380, RZ, 0xc0, !PT ;  /* 0x000003801a1b7812 */ /* 0x000fc600078ec0ff */
[----:B------:R1:W-:Y:S01]  /*1a660*/  ST.E desc[UR16][R224.64+0x4], R59 ;  /* 0x0000043be0007985 */ /* 0x0003e2000c101910 */
[----:B------:R-:W-:-:S03]  /*1a670*/  LOP3.LUT R23, R22, 0x380, RZ, 0xc0, !PT ;  /* 0x0000038016177812 */ /* 0x000fc600078ec0ff */
[----:B------:R1:W-:Y:S01]  /*1a680*/  ST.E desc[UR16][R218.64], R60 ;  /* 0x0000003cda007985 */ /* 0x0003e2000c101910 */
[----:B------:R-:W-:-:S03]  /*1a690*/  SHF.R.U64 R155, R155, 0x3, RZ ;  /* 0x000000039b9b7819 */ /* 0x000fc600000012ff */
[----:B------:R1:W-:Y:S01]  /*1a6a0*/  ST.E desc[UR16][R218.64+0x4], R61 ;  /* 0x0000043dda007985 */ /* 0x0003e2000c101910 */
[----:B------:R-:W-:-:S03]  /*1a6b0*/  LOP3.LUT R25, R24, 0x380, RZ, 0xc0, !PT ;  /* 0x0000038018197812 */ /* 0x000fc600078ec0ff */
[----:B------:R1:W-:Y:S01]  /*1a6c0*/  ST.E desc[UR16][R216.64], R62 ;  /* 0x0000003ed8007985 */ /* 0x0003e2000c101910 */
[----:B------:R-:W-:-:S03]  /*1a6d0*/  SHF.R.U64 R29, R29, 0x3, RZ ;  /* 0x000000031d1d7819 */ /* 0x000fc600000012ff */
[----:B------:R1:W-:Y:S01]  /*1a6e0*/  ST.E desc[UR16][R216.64+0x4], R63 ;  /* 0x0000043fd8007985 */ /* 0x0003e2000c101910 */
[----:B------:R-:W-:-:S03]  /*1a6f0*/  SHF.R.U64 R27, R27, 0x3, RZ ;  /* 0x000000031b1b7819 */ /* 0x000fc600000012ff */
[----:B------:R1:W-:Y:S04]  /*1a700*/  ST.E desc[UR16][R214.64], R64 ;  /* 0x00000040d6007985 */ /* 0x0003e8000c101910 */
[----:B------:R1:W-:Y:S01]  /*1a710*/  ST.E desc[UR16][R214.64+0x4], R65 ;  /* 0x00000441d6007985 */ /* 0x0003e2000c101910 */
[----:B------:R-:W-:-:S03]  /*1a720*/  SHF.R.U64 R23, R23, 0x3, RZ ;  /* 0x0000000317177819 */ /* 0x000fc600000012ff */
[----:B------:R1:W-:Y:S04]  /*1a730*/  ST.E desc[UR16][R212.64], R66 ;  /* 0x00000042d4007985 */ /* 0x0003e8000c101910 */
[----:B------:R1:W-:Y:S01]  /*1a740*/  ST.E desc[UR16][R212.64+0x4], R67 ;  /* 0x00000443d4007985 */ /* 0x0003e2000c101910 */
[----:B------:R-:W-:-:S03]  /*1a750*/  LOP3.LUT R154, R155, R154, RZ, 0x3c, !PT ;  /* 0x0000009a9b9a7212 */ /* 0x000fc600078e3cff */
[----:B------:R1:W-:Y:S01]  /*1a760*/  ST.E desc[UR16][R208.64], R68 ;  /* 0x00000044d0007985 */ /* 0x0003e2000c101910 */
[----:B------:R-:W-:-:S03]  /*1a770*/  SHF.R.U64 R25, R25, 0x3, RZ ;  /* 0x0000000319197819 */ /* 0x000fc600000012ff */
[----:B------:R1:W-:Y:S01]  /*1a780*/  ST.E desc[UR16][R208.64+0x4], R69 ;  /* 0x00000445d0007985 */ /* 0x0003e2000c101910 */
[----:B------:R-:W-:-:S03]  /*1a790*/  LOP3.LUT R28, R29, R28, RZ, 0x3c, !PT ;  /* 0x0000001c1d1c7212 */ /* 0x000fc600078e3cff */
[----:B------:R1:W-:Y:S01]  /*1a7a0*/  ST.E desc[UR16][R206.64], R70 ;  /* 0x00000046ce007985 */ /* 0x0003e2000c101910 */
[----:B------:R-:W-:-:S03]  /*1a7b0*/  IMAD.X R155, RZ, RZ, R0, P2 ;  /* 0x000000ffff9b7224 */ /* 0x000fc600010e0600 */
[----:B------:R1:W-:Y:S01]  /*1a7c0*/  ST.E desc[UR16][R206.64+0x4], R71 ;  /* 0x00000447ce007985 */ /* 0x0003e2000c101910 */
[----:B------:R-:W-:-:S03]  /*1a7d0*/  LOP3.LUT R26, R27, R26, RZ, 0x3c, !PT ;  /* 0x0000001a1b1a7212 */ /* 0x000fc600078e3cff */
[----:B------:R1:W-:Y:S01]  /*1a7e0*/  ST.E desc[UR16][R204.64], R72 ;  /* 0x00000048cc007985 */ /* 0x0003e2000c101910 */
[----:B------:R-:W-:-:S03]  /*1a7f0*/  IADD3 R20, P2, R2, 0x87860, RZ ;  /* 0x0008786002147810 */ /* 0x000fc60007f5e0ff */
[----:B------:R1:W-:Y:S01]  /*1a800*/  ST.E desc[UR16][R204.64+0x4], R73 ;  /* 0x00000449cc007985 */ /* 0x0003e2000c101910 */
[----:B------:R-:W-:-:S03]  /*1a810*/  IMAD.X R29, RZ, RZ, R0, P3 ;  /* 0x000000ffff1d7224 */ /* 0x000fc600018e0600 */
[----:B------:R1:W-:Y:S01]  /*1a820*/  ST.E desc[UR16][R202.64], R74 ;  /* 0x0000004aca007985 */ /* 0x0003e2000c101910 */
[----:B------:R-:W-:-:S03]  /*1a830*/  LOP3.LUT R22, R23, R22, RZ, 0x3c, !PT ;  /* 0x0000001617167212 */ /* 0x000fc600078e3cff */
[----:B------:R1:W-:Y:S01]  /*1a840*/  ST.E desc[UR16][R202.64+0x4], R75 ;  /* 0x0000044bca007985 */ /* 0x0003e2000c101910 */
[----:B------:R-:W-:-:S03]  /*1a850*/  IADD3 R18, P3, R2, 0x8b860, RZ ;  /* 0x0008b86002127810 */ /* 0x000fc60007f7e0ff */
[----:B------:R1:W-:Y:S01]  /*1a860*/  ST.E desc[UR16][R200.64], R76 ;  /* 0x0000004cc8007985 */ /* 0x0003e2000c101910 */
[----:B------:R-:W-:-:S03]  /*1a870*/  IADD3.X R27, RZ, R0, RZ, P4, !PT ;  /* 0x00000000ff1b7210 */ /* 0x000fc600027fe4ff */
[----:B------:R1:W-:Y:S01]  /*1a880*/  ST.E desc[UR16][R200.64+0x4], R77 ;  /* 0x0000044dc8007985 */ /* 0x0003e2000c101910 */
[----:B------:R-:W-:Y:S01]  /*1a890*/  LOP3.LUT R24, R25, R24, RZ, 0x3c, !PT ;  /* 0x0000001819187212 */ /* 0x000fe200078e3cff */
[----:B------:R-:W-:Y:S02]  /*1a8a0*/  IMAD.X R23, RZ, RZ, R0, P6 ;  /* 0x000000ffff177224 */ /* 0x000fe400030e0600 */
[----:B------:R1:W-:Y:S01]  /*1a8b0*/  ST.E desc[UR16][R198.64], R78 ;  /* 0x0000004ec6007985 */ /* 0x0003e2000c101910 */
[----:B------:R-:W-:-:S03]  /*1a8c0*/  IADD3 R16, P4, R2, 0x87c00, RZ ;  /* 0x00087c0002107810 */ /* 0x000fc60007f9e0ff */
[----:B------:R1:W-:Y:S01]  /*1a8d0*/  ST.E desc[UR16][R198.64+0x4], R79 ;  /* 0x0000044fc6007985 */ /* 0x0003e2000c101910 */
[----:B------:R-:W-:Y:S01]  /*1a8e0*/  IMAD.X R25, RZ, RZ, R0, P5 ;  /* 0x000000ffff197224 */ /* 0x000fe200028e0600 */
[----:B------:R-:W-:Y:S02]  /*1a8f0*/  IADD3 R12, P6, R2, 0x87c20, RZ ;  /* 0x00087c20020c7810 */ /* 0x000fe40007fde0ff */
[----:B------:R1:W-:Y:S01]  /*1a900*/  ST.E desc[UR16][R196.64], R80 ;  /* 0x00000050c4007985 */ /* 0x0003e2000c101910 */
[----:B------:R-:W-:-:S03]  /*1a910*/  LOP3.LUT R21, R20, 0x380, RZ, 0xc0, !PT ;  /* 0x0000038014157812 */ /* 0x000fc600078ec0ff */
[----:B------:R1:W-:Y:S01]  /*1a920*/  ST.E desc[UR16][R196.64+0x4], R81 ;  /* 0x00000451c4007985 */ /* 0x0003e2000c101910 */
[----:B------:R-:W-:-:S03]  /*1a930*/  IADD3 R14, P5, R2, 0x8bc00, RZ ;  /* 0x0008bc00020e7810 */ /* 0x000fc60007fbe0ff */
[----:B------:R1:W-:Y:S01]  /*1a940*/  ST.E desc[UR16][R194.64], R82 ;  /* 0x00000052c2007985 */ /* 0x0003e2000c101910 */
[----:B------:R-:W-:-:S03]  /*1a950*/  LOP3.LUT R19, R18, 0x380, RZ, 0xc0, !PT ;  /* 0x0000038012137812 */ /* 0x000fc600078ec0ff */
[----:B------:R1:W-:Y:S01]  /*1a960*/  ST.E desc[UR16][R194.64+0x4], R83 ;  /* 0x00000453c2007985 */ /* 0x0003e2000c101910 */
[----:B------:R-:W-:-:S03]  /*1a970*/  LOP3.LUT R17, R16, 0x380, RZ, 0xc0, !PT ;  /* 0x0000038010117812 */ /* 0x000fc600078ec0ff */
[----:B------:R1:W-:Y:S04]  /*1a980*/  ST.E desc[UR16][R192.64], R84 ;  /* 0x00000054c0007985 */ /* 0x0003e8000c101910 */
[----:B------:R1:W-:Y:S01]  /*1a990*/  ST.E desc[UR16][R192.64+0x4], R85 ;  /* 0x00000455c0007985 */ /* 0x0003e2000c101910 */
[----:B------:R-:W-:-:S03]  /*1a9a0*/  LOP3.LUT R13, R12, 0x380, RZ, 0xc0, !PT ;  /* 0x000003800c0d7812 */ /* 0x000fc600078ec0ff */
[----:B------:R1:W-:Y:S04]  /*1a9b0*/  ST.E desc[UR16][R190.64], R86 ;  /* 0x00000056be007985 */ /* 0x0003e8000c101910 */
[----:B------:R1:W-:Y:S01]  /*1a9c0*/  ST.E desc[UR16][R190.64+0x4], R87 ;  /* 0x00000457be007985 */ /* 0x0003e2000c101910 */
[----:B------:R-:W-:-:S03]  /*1a9d0*/  SHF.R.U64 R21, R21, 0x3, RZ ;  /* 0x0000000315157819 */ /* 0x000fc600000012ff */
[----:B------:R1:W-:Y:S01]  /*1a9e0*/  ST.E desc[UR16][R188.64], R88 ;  /* 0x00000058bc007985 */ /* 0x0003e2000c101910 */
[----:B------:R-:W-:-:S03]  /*1a9f0*/  LOP3.LUT R15, R14, 0x380, RZ, 0xc0, !PT ;  /* 0x000003800e0f7812 */ /* 0x000fc600078ec0ff */
[----:B------:R1:W-:Y:S01]  /*1aa00*/  ST.E desc[UR16][R188.64+0x4], R89 ;  /* 0x00000459bc007985 */ /* 0x0003e2000c101910 */
[----:B------:R-:W-:-:S03]  /*1aa10*/  SHF.R.U64 R19, R19, 0x3, RZ ;  /* 0x0000000313137819 */ /* 0x000fc600000012ff */
[----:B------:R1:W-:Y:S04]  /*1aa20*/  ST.E desc[UR16][R186.64], R90 ;  /* 0x0000005aba007985 */ /* 0x0003e8000c101910 */
        /* <DEDUP_REMOVED lines=21> */
[----:B------:R-:W-:-:S03]  /*1ab80*/  IADD3 R8, P3, R2, 0x87c40, RZ ;  /* 0x00087c4002087810 */ /* 0x000fc60007f7e0ff */
[----:B------:R1:W-:Y:S01]  /*1ab90*/  ST.E desc[UR16][R174.64+0x4], R103 ;  /* 0x00000467ae007985 */ /* 0x0003e2000c101910 */
[----:B------:R-:W-:-:S03]  /*1aba0*/  IADD3.X R17, RZ, R0, RZ, P4, !PT ;  /* 0x00000000ff117210 */ /* 0x000fc600027fe4ff */
[----:B------:R1:W-:Y:S01]  /*1abb0*/  ST.E desc[UR16][R172.64], R104 ;  /* 0x00000068ac007985 */ /* 0x0003e2000c101910 */
[----:B------:R-:W-:-:S03]  /*1abc0*/  LOP3.LUT R12, R13, R12, RZ, 0x3c, !PT ;  /* 0x0000000c0d0c7212 */ /* 0x000fc600078e3cff */
        /* <DEDUP_REMOVED lines=44> */
[----:B------:R-:W-:-:S03]  /*1ae90*/  IMAD.X R9, RZ, RZ, R0, P3 ;  /* 0x000000ffff097224 */ /* 0x000fc600018e0600 */
[----:B------:R1:W-:Y:S01]  /*1aea0*/  ST.E desc[UR16][R24.64+0x4], R129 ;  /* 0x0000048118007985 */ /* 0x0003e2000c101910 */
[----:B------:R-:W-:-:S03]  /*1aeb0*/  LOP3.LUT R4, R5, R4, RZ, 0x3c, !PT ;  /* 0x0000000405047212 */ /* 0x000fc600078e3cff */
[----:B------:R1:W-:Y:S01]  /*1aec0*/  ST.E desc[UR16][R22.64], R130 ;  /* 0x0000008216007985 */ /* 0x0003e2000c101910 */
[----:B------:R-:W-:-:S03]  /*1aed0*/  IADD3.X R7, RZ, R0, RZ, P4, !PT ;  /* 0x00000000ff077210 */ /* 0x000fc600027fe4ff */
[----:B------:R1:W-:Y:S01]  /*1aee0*/  ST.E desc[UR16][R22.64+0x4], R131 ;  /* 0x0000048316007985 */ /* 0x0003e2000c101910 */
[----:B------:R-:W-:-:S03]  /*1aef0*/  LOP3.LUT R2, R2, R3, RZ, 0x3c, !PT ;  /* 0x0000000302027212 */ /* 0x000fc600078e3cff */
[----:B------:R1:W-:Y:S01]  /*1af00*/  ST.E desc[UR16][R20.64], R132 ;  /* 0x0000008414007985 */ /* 0x0003e2000c101910 */
[----:B------:R-:W-:-:S03]  /*1af10*/  IMAD.X R5, RZ, RZ, R0, P6 ;  /* 0x000000ffff057224 */ /* 0x000fc600030e0600 */
[----:B------:R1:W-:Y:S01]  /*1af20*/  ST.E desc[UR16][R20.64+0x4], R133 ;  /* 0x0000048514007985 */ /* 0x0003e2000c101910 */
[----:B------:R-:W-:-:S03]  /*1af30*/  IMAD.X R3, RZ, RZ, R0, P5 ;  /* 0x000000ffff037224 */ /* 0x000fc600028e0600 */
[----:B--2---:R1:W-:Y:S04]  /*1af40*/  ST.E desc[UR16][R18.64], R134 ;  /* 0x0000008612007985 */ /* 0x0043e8000c101910 */
[----:B------:R1:W-:Y:S04]  /*1af50*/  ST.E desc[UR16][R18.64+0x4], R135 ;  /* 0x0000048712007985 */ /* 0x0003e8000c101910 */
[----:B---3--:R1:W-:Y:S04]  /*1af60*/  ST.E desc[UR16][R16.64], R136 ;  /* 0x0000008810007985 */ /* 0x0083e8000c101910 */
[----:B------:R1:W-:Y:S04]  /*1af70*/  ST.E desc[UR16][R16.64+0x4], R137 ;  /* 0x0000048910007985 */ /* 0x0003e8000c101910 */
[----:B----4-:R1:W-:Y:S04]  /*1af80*/  ST.E desc[UR16][R14.64], R138 ;  /* 0x0000008a0e007985 */ /* 0x0103e8000c101910 */
[----:B------:R1:W-:Y:S04]  /*1af90*/  ST.E desc[UR16][R14.64+0x4], R139 ;  /* 0x0000048b0e007985 */ /* 0x0003e8000c101910 */
        /* <DEDUP_REMOVED lines=11> */
[----:B------:R1:W-:Y:S01]  /*1b050*/  ST.E desc[UR16][R2.64+0x4], R151 ;  /* 0x0000049702007985 */ /* 0x0003e2000c101910 */
[----:B------:R-:W-:Y:S01]  /*1b060*/  @!PT LDS RZ, [RZ] ;  /* 0x00000000fffff984 */ /* 0x000fe20000000800 */
[----:B------:R-:W-:Y:S01]  /*1b070*/  @!PT LDS RZ, [RZ] ;  /* 0x00000000fffff984 */ /* 0x000fe20000000800 */
[----:B------:R-:W-:Y:S01]  /*1b080*/  @!PT LDS RZ, [RZ] ;  /* 0x00000000fffff984 */ /* 0x000fe20000000800 */
[----:B------:R-:W-:Y:S01]  /*1b090*/  @!PT LDS RZ, [RZ] ;  /* 0x00000000fffff984 */ /* 0x000fe20000000800 */
[----:B------:R2:W-:Y:S06]  /*1b0a0*/  MEMBAR.ALL.CTA ;  /* 0x0000000000007992 */ /* 0x0005ec0000008000 */
[----:B--2---:R-:W2:Y:S01]  /*1b0b0*/  FENCE.VIEW.ASYNC.S ;  /* 0x00000000000073c6 */ /* 0x004ea20000000000 */
[----:B------:R-:W-:Y:S05]  /*1b0c0*/  @!P1 BRA `(.L_x_35) ;  /* 0x0000000000049947 */ /* 0x000fea0003800000 */
[----:B------:R-:W-:Y:S01]  /*1b0d0*/  BPT.TRAP 0x1 ;  /* 0x000000040000795c */ /* 0x000fe20000300000 */
.L_x_35:
[----:B--2---:R-:W-:Y:S01]  /*1b0e0*/  SYNCS.ARRIVE.TRANS64.A1T0 RZ, [UR13+0xc4480], RZ ;  /* 0x0c4480ffffff79a7 */ /* 0x004fe2000810000d */
[----:B------:R-:W-:-:S04]  /*1b0f0*/  UIADD3 UR37, UR37, 0x1, URZ ;  /* 0x0000000125257890 */ /* 0x000fc8000fffe03f */
[----:B------:R-:W-:-:S04]  /*1b100*/  UISETP.NE.AND UP0, UPT, UR37, 0x2, UPT ;  /* 0x000000022500788c */ /* 0x000fc8000bf05270 */
[----:B------:R-:W-:Y:S02]  /*1b110*/  USEL UR5, URZ, 0x1, UP0 ;  /* 0x000000013f057887 */ /* 0x000fe40008000000 */
[----:B------:R-:W-:Y:S02]  /*1b120*/  USEL UR37, UR37, URZ, UP0 ;  /* 0x0000003f25257287 */ /* 0x000fe40008000000 */
[----:B------:R-:W-:-:S12]  /*1b130*/  ULOP3.LUT UR6, UR6, UR5, URZ, 0x3c, !UPT ;  /* 0x0000000506067292 */ /* 0x000fd8000f8e3c3f */
.L_x_31:
[----:B------:R-:W-:Y:S02]  /*1b140*/  UIADD3 UR5, UR4, 0x1, URZ ;  /* 0x0000000104057890 */ /* 0x000fe4000fffe03f */
[----:B------:R-:W-:Y:S02]  /*1b150*/  UISETP.NE.AND UP1, UPT, UR4, 0x1, UPT ;  /* 0x000000010400788c */ /* 0x000fe4000bf25270 */
[----:B------:R-:W-:Y:S02]  /*1b160*/  UISETP.NE.AND UP0, UPT, UR5, 0x2, UPT ;  /* 0x000000020500788c */ /* 0x000fe4000bf05270 */
[----:B------:R-:W-:Y:S02]  /*1b170*/  USEL UR10, URZ, 0x1, UP1 ;  /* 0x000000013f0a7887 */ /* 0x000fe40008800000 */
[----:B------:R-:W-:Y:S02]  /*1b180*/  USEL UR4, UR5, URZ, UP0 ;  /* 0x0000003f05047287 */ /* 0x000fe40008000000 */
[----:B------:R-:W-:Y:S01]  /*1b190*/  ULOP3.LUT UR25, UR25, UR10, URZ, 0x3c, !UPT ;  /* 0x0000000a19197292 */ /* 0x000fe2000f8e3c3f */
[----:B------:R-:W-:Y:S11]  /*1b1a0*/  @!P0 BRA `(.L_x_36) ;  /* 0x0000000000048947 */ /* 0x000ff60003800000 */
[----:B------:R-:W-:Y:S01]  /*1b1b0*/  BPT.TRAP 0x1 ;  /* 0x000000040000795c */ /* 0x000fe20000300000 */
.L_x_36:
[----:B------:R-:W-:Y:S02]  /*1b1c0*/  UISETP.GT.U32.AND UP0, UPT, UR39, 0x1, UPT ;  /* 0x000000012700788c */ /* 0x000fe4000bf04070 */
[----:B------:R-:W-:-:S04]  /*1b1d0*/  ULEA UR5, UR28, UR36, 0x3 ;  /* 0x000000241c057291 */ /* 0x000fc8000f8e183f */
[----:B------:R-:W-:Y:S01]  /*1b1e0*/  UIADD3 UR5, UR5, 0xc4420, URZ ;  /* 0x000c442005057890 */ /* 0x000fe2000fffe03f */
[----:B------:R-:W-:-:S03]  /*1b1f0*/  PLOP3.LUT P1, PT, PT, PT, UP0, 0x80, 0x0 ;  /* 0x000000000000781c */ /* 0x000fc60003f2f008 */
[----:B------:R-:W-:-:S09]  /*1b200*/  UPRMT UR5, URZ, 0x654, UR5 ;  /* 0x000006543f057896 */ /* 0x000fd20008000005 */
[----:B------:R-:W-:Y:S01]  /*1b210*/  SYNCS.ARRIVE.TRANS64.RED.A1T0 RZ, [UR5], RZ ;  /* 0x000000ffffff79a7 */ /* 0x000fe20008100405 */
[----:B------:R-:W-:Y:S05]  /*1b220*/  @P1 BRA `(.L_x_37) ;  /* 0x0000000000041947 */ /* 0x000fea0003800000 */
[----:B------:R-:W-:Y:S01]  /*1b230*/  BPT.TRAP 0x1 ;  /* 0x000000040000795c */ /* 0x000fe20000300000 */
.L_x_37:
[----:B------:R-:W-:-:S04]  /*1b240*/  UIADD3 UR28, UR28, 0x1, URZ ;  /* 0x000000011c1c7890 */ /* 0x000fc8000fffe03f */
[----:B------:R-:W-:-:S04]  /*1b250*/  UISETP.NE.AND UP0, UPT, UR28, 0x4, UPT ;  /* 0x000000041c00788c */ /* 0x000fc8000bf05270 */
[----:B------:R-:W-:Y:S01]  /*1b260*/  USEL UR28, UR28, URZ, UP0 ;  /* 0x0000003f1c1c7287 */ /* 0x000fe20008000000 */
[----:B------:R-:W-:Y:S11]  /*1b270*/  @!P0 BRA `(.L_x_38) ;  /* 0x0000000000048947 */ /* 0x000ff60003800000 */
[----:B------:R-:W-:Y:S01]  /*1b280*/  BPT.TRAP 0x1 ;  /* 0x000000040000795c */ /* 0x000fe20000300000 */
.L_x_38:
[----:B------:R-:W-:-:S04]  /*1b290*/  ULEA UR5, UR28, UR36, 0x3 ;  /* 0x000000241c057291 */ /* 0x000fc8000f8e183f */
[----:B------:R-:W-:-:S04]  /*1b2a0*/  UIADD3 UR5, UR5, 0xc4420, URZ ;  /* 0x000c442005057890 */ /* 0x000fc8000fffe03f */
[----:B------:R-:W-:-:S09]  /*1b2b0*/  UPRMT UR5, URZ, 0x654, UR5 ;  /* 0x000006543f057896 */ /* 0x000fd20008000005 */
[----:B------:R-:W-:Y:S01]  /*1b2c0*/  SYNCS.ARRIVE.TRANS64.RED.A1T0 RZ, [UR5], RZ ;  /* 0x000000ffffff79a7 */ /* 0x000fe20008100405 */
[----:B------:R-:W-:Y:S05]  /*1b2d0*/  @P1 BRA `(.L_x_39) ;  /* 0x0000000000041947 */ /* 0x000fea0003800000 */
[----:B------:R-:W-:Y:S01]  /*1b2e0*/  BPT.TRAP 0x1 ;  /* 0x000000040000795c */ /* 0x000fe20000300000 */
.L_x_39:
[----:B------:R-:W-:Y:S02]  /*1b2f0*/  UISETP.GT.AND UP2, UPT, UR29, 0x1, UPT ;  /* 0x000000011d00788c */ /* 0x000fe4000bf44270 */
[----:B------:R-:W-:Y:S02]  /*1b300*/  UIADD3 UR5, UR9, 0x1, URZ ;  /* 0x0000000109057890 */ /* 0x000fe4000fffe03f */
[----:B------:R-:W-:Y:S02]  /*1b310*/  UIADD3 UR28, UR28, 0x1, URZ ;  /* 0x000000011c1c7890 */ /* 0x000fe4000fffe03f */
[----:B------:R-:W-:Y:S01]  /*1b320*/  PLOP3.LUT P1, PT, PT, PT, UP2, 0x80, 0x0 ;  /* 0x000000000000781c */ /* 0x000fe20003f2f028 */
[----:B------:R-:W-:Y:S02]  /*1b330*/  UISETP.NE.AND UP0, UPT, UR5, 0x4, UPT ;  /* 0x000000040500788c */ /* 0x000fe4000bf05270 */
[----:B------:R-:W-:Y:S02]  /*1b340*/  UISETP.NE.AND UP1, UPT, UR28, 0x4, UPT ;  /* 0x000000041c00788c */ /* 0x000fe4000bf25270 */
[----:B------:R-:W-:-:S02]  /*1b350*/  USEL UR9, URZ, 0x1, UP0 ;  /* 0x000000013f097887 */ /* 0x000fc40008000000 */
[----:B------:R-:W-:Y:S02]  /*1b360*/  UIADD3 UR29, UR29, -0x1, URZ ;  /* 0xffffffff1d1d7890 */ /* 0x000fe4000fffe03f */
[----:B------:R-:W-:Y:S02]  /*1b370*/  USEL UR28, UR28, URZ, UP1 ;  /* 0x0000003f1c1c7287 */ /* 0x000fe40008800000 */
[----:B------:R-:W-:Y:S02]  /*1b380*/  USEL UR5, UR5, URZ, UP0 ;  /* 0x0000003f05057287 */ /* 0x000fe40008000000 */
[----:B------:R-:W-:Y:S01]  /*1b390*/  ULOP3.LUT UR24, UR24, UR9, URZ, 0x3c, !UPT ;  /* 0x0000000918187292 */ /* 0x000fe2000f8e3c3f */
[----:B------:R-:W-:Y:S11]  /*1b3a0*/  @P1 BRA `(.L_x_40) ;  /* 0xfffffe7c00801947 */ /* 0x000ff6000383ffff */
.L_x_18:
[----:B------:R-:W-:Y:S05]  /*1b3b0*/  @!P0 BRA `(.L_x_41) ;  /* 0x0000000000048947 */ /* 0x000fea0003800000 */
[----:B-1----:R-:W-:Y:S01]  /*1b3c0*/  BPT.TRAP 0x1 ;  /* 0x000000040000795c */ /* 0x002fe20000300000 */
.L_x_41:
[----:B------:R-:W-:Y:S02]  /*1b3d0*/  UISETP.GT.U32.AND UP0, UPT, UR39, 0x1, UPT ;  /* 0x000000012700788c */ /* 0x000fe4000bf04070 */
[----:B------:R-:W-:-:S04]  /*1b3e0*/  UIADD3 UR5, UR32, 0xc4460, URZ ;  /* 0x000c446020057890 */ /* 0x000fc8000fffe03f */
[----:B------:R-:W-:Y:S01]  /*1b3f0*/  PLOP3.LUT P1, PT, PT, PT, UP0, 0x80, 0x0 ;  /* 0x000000000000781c */ /* 0x000fe20003f2f008 */
[----:B------:R-:W-:-:S09]  /*1b400*/  UPRMT UR5, URZ, 0x654, UR5 ;  /* 0x000006543f057896 */ /* 0x000fd20008000005 */
[----:B------:R-:W-:Y:S03]  /*1b410*/  SYNCS.ARRIVE.TRANS64.RED.A1T0 RZ, [UR5], RZ ;  /* 0x000000ffffff79a7 */ /* 0x000fe60008100405 */
[----:B------:R-:W-:Y:S05]  /*1b420*/  @P1 BRA `(.L_x_42) ;  /* 0x0000000000041947 */ /* 0x000fea0003800000 */
[----:B-1----:R-:W-:Y:S01]  /*1b430*/  BPT.TRAP 0x1 ;  /* 0x000000040000795c */ /* 0x002fe20000300000 */
.L_x_42:
[----:B------:R-:W-:Y:S05]  /*1b440*/  @!P0 BRA `(.L_x_43) ;  /* 0x0000000000048947 */ /* 0x000fea0003800000 */
[----:B-1----:R-:W-:Y:S01]  /*1b450*/  BPT.TRAP 0x1 ;  /* 0x000000040000795c */ /* 0x002fe20000300000 */
.L_x_43:
[----:B------:R-:W-:-:S04]  /*1b460*/  UIADD3 UR32, UR32, 0xc4468, URZ ;  /* 0x000c446820207890 */ /* 0x000fc8000fffe03f */
[----:B------:R-:W-:-:S09]  /*1b470*/  UPRMT UR32, URZ, 0x654, UR32 ;  /* 0x000006543f207896 */ /* 0x000fd20008000020 */
[----:B------:R-:W-:Y:S01]  /*1b480*/  SYNCS.ARRIVE.TRANS64.RED.A1T0 RZ, [UR32], RZ ;  /* 0x000000ffffff79a7 */ /* 0x000fe20008100420 */
[----:B------:R-:W-:Y:S05]  /*1b490*/  @P1 BRA `(.L_x_44) ;  /* 0x0000000000041947 */ /* 0x000fea0003800000 */
[----:B-1----:R-:W-:Y:S01]  /*1b4a0*/  BPT.TRAP 0x1 ;  /* 0x000000040000795c */ /* 0x002fe20000300000 */
.L_x_44:
[----:B------:R-:W-:-:S04]  /*1b4b0*/  ULOP3.LUT UR45, UR45, 0x2, URZ, 0xfc, !UPT ;  /* 0x000000022d2d7892 */ /* 0x000fc8000f8efc3f */
[----:B------:R-:W-:-:S06]  /*1b4c0*/  UISETP.NE.AND UP0, UPT, UR45, 0x3, UPT ;  /* 0x000000032d00788c */ /* 0x000fcc000bf05270 */
[----:B------:R-:W-:-:S13]  /*1b4d0*/  PLOP3.LUT P1, PT, PT, PT, UP0, 0x80, 0x0 ;  /* 0x000000000000781c */ /* 0x000fda0003f2f008 */
[----:B------:R-:W-:Y:S05]  /*1b4e0*/  @!P1 BRA `(.L_x_45) ;  /* 0x0000000000049947 */ /* 0x000fea0003800000 */
[----:B-1----:R-:W-:Y:S01]  /*1b4f0*/  BPT.TRAP 0x1 ;  /* 0x000000040000795c */ /* 0x002fe20000300000 */
.L_x_45:
[----:B------:R-:W-:Y:S01]  /*1b500*/  ULEA UR5, UR4, UR36, 0x3 ;  /* 0x0000002404057291 */ /* 0x000fe2000f8e183f */
[----:B--2---:R-:W-:-:S05]  /*1b510*/  IMAD.U32 R0, RZ, RZ, UR25 ;  /* 0x00000019ff007e24 */ /* 0x004fca000f8e00ff */
[----:B------:R-:W-:-:S04]  /*1b520*/  SHF.L.U32 R0, R0, 0x1f, RZ ;  /* 0x0000001f00007819 */ /* 0x000fc800000006ff */
[----:B------:R-:W2:Y:S02]  /*1b530*/  SYNCS.PHASECHK.TRANS64.TRYWAIT P0, [UR5+0xc4490], R0 ;  /* 0x0c449000ff0075a7 */ /* 0x000ea40008000145 */
[----:B--2---:R-:W-:Y:S05]  /*1b540*/  @!P0 BRA `(.L_x_46) ;  /* 0x000000d0000c8947 */ /* 0x004fea0003800000 */
.L_x_188:
[----:B------:R-:W-:Y:S05]  /*1b550*/  @!P1 BRA `(.L_x_47) ;  /* 0x0000000000049947 */ /* 0x000fea0003800000 */
[----:B-1----:R-:W-:Y:S01]  /*1b560*/  BPT.TRAP 0x1 ;  /* 0x000000040000795c */ /* 0x002fe20000300000 */
.L_x_47:
[----:B------:R-:W-:-:S04]  /*1b570*/  UIADD3 UR4, UR4, 0x1, URZ ;  /* 0x0000000104047890 */ /* 0x000fc8000fffe03f */
[----:B------:R-:W-:-:S04]  /*1b580*/  UISETP.NE.AND UP0, UPT, UR4, 0x2, UPT ;  /* 0x000000020400788c */ /* 0x000fc8000bf05270 */
[----:B------:R-:W-:Y:S02]  /*1b590*/  USEL UR5, URZ, 0x1, UP0 ;  /* 0x000000013f057887 */ /* 0x000fe40008000000 */
[----:B------:R-:W-:Y:S02]  /*1b5a0*/  USEL UR4, UR4, URZ, UP0 ;  /* 0x0000003f04047287 */ /* 0x000fe40008000000 */
[----:B------:R-:W-:Y:S02]  /*1b5b0*/  ULOP3.LUT UR5, UR25, UR5, URZ, 0x3c, !UPT ;  /* 0x0000000519057292 */ /* 0x000fe4000f8e3c3f */
[----:B------:R-:W-:-:S04]  /*1b5c0*/  ULEA UR4, UR4, UR36, 0x3 ;  /* 0x0000002404047291 */ /* 0x000fc8000f8e183f */
[----:B-1----:R-:W-:-:S05]  /*1b5d0*/  IMAD.U32 R0, RZ, RZ, UR5 ;  /* 0x00000005ff007e24 */ /* 0x002fca000f8e00ff */
[----:B------:R-:W-:-:S04]  /*1b5e0*/  SHF.L.U32 R0, R0, 0x1f, RZ ;  /* 0x0000001f00007819 */ /* 0x000fc800000006ff */
[----:B------:R-:W1:Y:S02]  /*1b5f0*/  SYNCS.PHASECHK.TRANS64.TRYWAIT P0, [UR4+0xc4490], R0 ;  /* 0x0c449000ff0075a7 */ /* 0x000e640008000144 */
[----:B-1----:R-:W-:Y:S05]  /*1b600*/  @!P0 BRA `(.L_x_48) ;  /* 0x000000cc00f48947 */ /* 0x002fea0003800000 */
.L_x_189:
[----:B------:R-:W-:Y:S01]  /*1b610*/  ULEA UR4, UR37, UR38, 0x1 ;  /* 0x0000002625047291 */ /* 0x000fe2000f8e083f */
[----:B-1----:R-:W-:Y:S01]  /*1b620*/  MOV R0, UR6 ;  /* 0x0000000600007c02 */ /* 0x002fe20008000f00 */
[----:B------:R-:W-:Y:S01]  /*1b630*/  USHF.L.U32 UR42, UR42, 0x6, URZ ;  /* 0x000000062a2a7899 */ /* 0x000fe2000800063f */
[----:B------:R-:W-:Y:S01]  /*1b640*/  MOV R2, RZ ;  /* 0x000000ff00027202 */ /* 0x000fe20000000f00 */
[----:B------:R-:W-:Y:S01]  /*1b650*/  ULEA UR4, UR4, UR36, 0x3 ;  /* 0x0000002404047291 */ /* 0x000fe2000f8e183f */
[----:B------:R-:W-:Y:S02]  /*1b660*/  SHF.L.U32 R0, R0, 0x1f, RZ ;  /* 0x0000001f00007819 */ /* 0x000fe400000006ff */
[----:B------:R-:W-:-:S06]  /*1b670*/  LOP3.LUT P1, RZ, R2, 0x1bf, RZ, 0xc0, !PT ;  /* 0x000001bf02ff7812 */ /* 0x000fcc000782c0ff */
[----:B------:R-:W1:Y:S02]  /*1b680*/  SYNCS.PHASECHK.TRANS64.TRYWAIT P0, [UR4+0xc44a0], R0 ;  /* 0x0c44a000ff0075a7 */ /* 0x000e640008000144 */
[----:B-1----:R-:W-:Y:S05]  /*1b690*/  @!P0 BRA `(.L_x_49) ;  /* 0x000000cc00e88947 */ /* 0x002fea0003800000 */
.L_x_190:
[----:B------:R-:W-:Y:S05]  /*1b6a0*/  @!P1 BRA `(.L_x_50) ;  /* 0x0000000000409947 */ /* 0x000fea0003800000 */
[----:B-1----:R-:W-:Y:S01]  /*1b6b0*/  MOV R2, 0x0 ;  /* 0x0000000000027802 */ /* 0x002fe20000000f00 */
[----:B------:R-:W-:Y:S01]  /*1b6c0*/  ULDC.64 UR4, c[0x4][0x70] ;  /* 0x01001c0000047ab9 */ /* 0x000fe20000000a00 */
[----:B------:R-:W-:Y:S01]  /*1b6d0*/  ULDC.64 UR6, c[0x4][0x78] ;  /* 0x01001e0000067ab9 */ /* 0x000fe20000000a00 */
[----:B------:R-:W-:Y:S01]  /*1b6e0*/  ULDC.64 UR8, c[0x4][0x8] ;  /* 0x0100020000087ab9 */ /* 0x000fe20000000a00 */
[----:B------:R-:W-:Y:S01]  /*1b6f0*/  IMAD.U32 R4, RZ, RZ, UR4 ;  /* 0x00000004ff047e24 */ /* 0x000fe2000f8e00ff */
[----:B------:R-:W-:Y:S01]  /*1b700*/  MOV R10, UR8 ;  /* 0x00000008000a7c02 */ /* 0x000fe20008000f00 */
[----:B------:R-:W1:Y:S01]  /*1b710*/  LDC.64 R2, c[0x4][R2] ;  /* 0x0100000002027b82 */ /* 0x000e620000000a00 */
[----:B------:R-:W-:Y:S02]  /*1b720*/  IMAD.U32 R5, RZ, RZ, UR5 ;  /* 0x00000005ff057e24 */ /* 0x000fe4000f8e00ff */
[----:B------:R-:W-:Y:S02]  /*1b730*/  IMAD.U32 R6, RZ, RZ, UR6 ;  /* 0x00000006ff067e24 */ /* 0x000fe4000f8e00ff */
[----:B------:R-:W-:-:S02]  /*1b740*/  IMAD.U32 R7, RZ, RZ, UR7 ;  /* 0x00000007ff077e24 */ /* 0x000fc4000f8e00ff */
[----:B------:R-:W-:Y:S02]  /*1b750*/  IMAD.U32 R11, RZ, RZ, UR9 ;  /* 0x00000009ff0b7e24 */ /* 0x000fe4000f8e00ff */
[----:B------:R-:W-:Y:S02]  /*1b760*/  IMAD.MOV.U32 R8, RZ, RZ, 0x70 ;  /* 0x00000070ff087424 */ /* 0x000fe400078e00ff */
[----:B------:R-:W-:Y:S02]  /*1b770*/  IMAD.MOV.U32 R12, RZ, RZ, 0x1 ;  /* 0x00000001ff0c7424 */ /* 0x000fe400078e00ff */
[----:B------:R-:W-:-:S07]  /*1b780*/  IMAD.MOV.U32 R13, RZ, RZ, RZ ;  /* 0x000000ffff0d7224 */ /* 0x000fce00078e00ff */
[----:B------:R-:W-:-:S07]  /*1b790*/  LEPC R20, `(.L_x_50) ;  /* 0x000000001014794e */ /* 0x000fce0000000000 */
[----:B-1-3-5:R-:W-:Y:S05]  /*1b7a0*/  CALL.ABS.NOINC R2 ;  /* 0x0000000002007343 */ /* 0x02afea0003c00000 */
.L_x_50:
[----:B-1----:R-:W-:Y:S01]  /*1b7b0*/  MOV R0, UR36 ;  /* 0x0000002400007c02 */ /* 0x002fe20008000f00 */
[----:B------:R-:W-:-:S04]  /*1b7c0*/  IMAD.U32 R17, RZ, RZ, UR38 ;  /* 0x00000026ff117e24 */ /* 0x000fc8000f8e00ff */
[----:B------:R-:W-:-:S05]  /*1b7d0*/  IMAD R17, R17, 0x4400, R0 ;  /* 0x0000440011117824 */ /* 0x000fca00078e0200 */
[----:B------:R-:W-:-:S13]  /*1b7e0*/  LOP3.LUT P0, RZ, R17, 0x1b0, RZ, 0xc0, !PT ;  /* 0x000001b011ff7812 */ /* 0x000fda000780c0ff */
[----:B------:R-:W-:Y:S05]  /*1b7f0*/  @!P0 BRA `(.L_x_51) ;  /* 0x0000000000408947 */ /* 0x000fea0003800000 */
[----:B------:R-:W-:Y:S01]  /*1b800*/  MOV R2, 0x0 ;  /* 0x0000000000027802 */ /* 0x000fe20000000f00 */
[----:B------:R-:W-:Y:S01]  /*1b810*/  ULDC.64 UR6, c[0x4][0x70] ;  /* 0x01001c0000067ab9 */ /* 0x000fe20000000a00 */
[----:B------:R-:W-:Y:S01]  /*1b820*/  ULDC.64 UR8, c[0x4][0x78] ;  /* 0x01001e0000087ab9 */ /* 0x000fe20000000a00 */
[----:B------:R-:W-:Y:S01]  /*1b830*/  ULDC.64 UR4, c[0x4][0x10] ;  /* 0x0100040000047ab9 */ /* 0x000fe20000000a00 */
[----:B------:R-:W-:Y:S01]  /*1b840*/  IMAD.U32 R4, RZ, RZ, UR6 ;  /* 0x00000006ff047e24 */ /* 0x000fe2000f8e00ff */
[----:B------:R-:W-:Y:S01]  /*1b850*/  MOV R7, UR9 ;  /* 0x0000000900077c02 */ /* 0x000fe20008000f00 */
[----:B------:R-:W1:Y:S01]  /*1b860*/  LDC.64 R2, c[0x4][R2] ;  /* 0x0100000002027b82 */ /* 0x000e620000000a00 */
[----:B------:R-:W-:Y:S01]  /*1b870*/  IMAD.U32 R5, RZ, RZ, UR7 ;  /* 0x00000007ff057e24 */ /* 0x000fe2000f8e00ff */
[----:B------:R-:W-:Y:S01]  /*1b880*/  MOV R13, RZ ;  /* 0x000000ff000d7202 */ /* 0x000fe20000000f00 */
[----:B------:R-:W-:Y:S02]  /*1b890*/  IMAD.U32 R6, RZ, RZ, UR8 ;  /* 0x00000008ff067e24 */ /* 0x000fe4000f8e00ff */
[----:B------:R-:W-:-:S02]  /*1b8a0*/  IMAD.U32 R10, RZ, RZ, UR4 ;  /* 0x00000004ff0a7e24 */ /* 0x000fc4000f8e00ff */
[----:B------:R-:W-:Y:S02]  /*1b8b0*/  IMAD.U32 R11, RZ, RZ, UR5 ;  /* 0x00000005ff0b7e24 */ /* 0x000fe4000f8e00ff */
[----:B------:R-:W-:Y:S02]  /*1b8c0*/  IMAD.MOV.U32 R8, RZ, RZ, 0x70 ;  /* 0x00000070ff087424 */ /* 0x000fe400078e00ff */
[----:B------:R-:W-:-:S07]  /*1b8d0*/  IMAD.MOV.U32 R12, RZ, RZ, 0x1 ;  /* 0x00000001ff0c7424 */ /* 0x000fce00078e00ff */
[----:B------:R-:W-:-:S07]  /*1b8e0*/  LEPC R20, `(.L_x_51) ;  /* 0x000000001014794e */ /* 0x000fce0000000000 */
[----:B-1-3-5:R-:W-:Y:S05]  /*1b8f0*/  CALL.ABS.NOINC R2 ;  /* 0x0000000002007343 */ /* 0x02afea0003c00000 */
.L_x_51:
[----:B------:R-:W2:Y:S04]  /*1b900*/  LDL.LU R126, [R1+0x8cc] ;  /* 0x0008cc00017e7983 */ /* 0x000ea80000300800 */
[----:B------:R-:W2:Y:S04]  /*1b910*/  LDL.LU R125, [R1+0x8c8] ;  /* 0x0008c800017d7983 */ /* 0x000ea80000300800 */
[----:B------:R-:W4:Y:S04]  /*1b920*/  LDL.LU R123, [R1+0x8d4] ;  /* 0x0008d400017b7983 */ /* 0x000f280000300800 */
[----:B------:R-:W4:Y:S04]  /*1b930*/  LDL.LU R122, [R1+0x8d0] ;  /* 0x0008d000017a7983 */ /* 0x000f280000300800 */
        /* <DEDUP_REMOVED lines=124> */
[----:B------:R-:W1:Y:S01]  /*1c100*/  S2R R4, SR_TID.X ;  /* 0x0000000000047919 */ /* 0x000e620000002100 */
[----:B--2---:R-:W-:-:S02]  /*1c110*/  F2FP.F16.F32.PACK_AB R125, R126, R125 ;  /* 0x0000007d7e7d723e */ /* 0x004fc400000000ff */
[----:B----4-:R-:W-:Y:S01]  /*1c120*/  F2FP.F16.F32.PACK_AB R126, R123, R122 ;  /* 0x0000007a7b7e723e */ /* 0x010fe200000000ff */
[----:B------:R-:W2:Y:S01]  /*1c130*/  LDL.LU R197, [R1+0x684] ;  /* 0x0006840001c57983 */ /* 0x000ea20000300800 */
[----:B---3--:R-:W-:Y:S02]  /*1c140*/  F2FP.F16.F32.PACK_AB R123, R113, R112 ;  /* 0x00000070717b723e */ /* 0x008fe400000000ff */
[----:B------:R-:W-:Y:S01]  /*1c150*/  F2FP.F16.F32.PACK_AB R112, R103, R102 ;  /* 0x000000666770723e */ /* 0x000fe200000000ff */
[----:B------:R-:W3:Y:S01]  /*1c160*/  LDL.LU R196, [R1+0x68c] ;  /* 0x00068c0001c47983 */ /* 0x000ee20000300800 */
[----:B------:R-:W-:Y:S02]  /*1c170*/  F2FP.F16.F32.PACK_AB R103, R73, R2 ;  /* 0x000000024967723e */ /* 0x000fe400000000ff */
[----:B------:R-:W-:Y:S01]  /*1c180*/  F2FP.F16.F32.PACK_AB R124, R127, R124 ;  /* 0x0000007c7f7c723e */ /* 0x000fe200000000ff */
[----:B------:R-:W4:Y:S01]  /*1c190*/  LDL.LU R195, [R1+0x694] ;  /* 0x0006940001c37983 */ /* 0x000f220000300800 */
[----:B------:R-:W-:-:S02]  /*1c1a0*/  F2FP.F16.F32.PACK_AB R127, R121, R120 ;  /* 0x00000078797f723e */ /* 0x000fc400000000ff */
[----:B------:R-:W-:Y:S01]  /*1c1b0*/  F2FP.F16.F32.PACK_AB R120, R119, R118 ;  /* 0x000000767778723e */ /* 0x000fe200000000ff */
[----:B------:R-:W4:Y:S01]  /*1c1c0*/  LDL.LU R194, [R1+0x69c] ;  /* 0x00069c0001c27983 */ /* 0x000f220000300800 */
[----:B------:R-:W-:-:S03]  /*1c1d0*/  F2FP.F16.F32.PACK_AB R121, R117, R116 ;  /* 0x000000747579723e */ /* 0x000fc600000000ff */
[----:B------:R-:W4:Y:S04]  /*1c1e0*/  LDL.LU R193, [R1+0x6a4] ;  /* 0x0006a40001c17983 */ /* 0x000f280000300800 */
[----:B------:R-:W4:Y:S04]  /*1c1f0*/  LDL.LU R192, [R1+0x6ac] ;  /* 0x0006ac0001c07983 */ /* 0x000f280000300800 */
[----:B------:R-:W4:Y:S01]  /*1c200*/  LDL.LU R191, [R1+0x6b4] ;  /* 0x0006b40001bf7983 */ /* 0x000f220000300800 */
[----:B-1----:R-:W-:-:S03]  /*1c210*/  IMAD.SHL.U32 R0, R4, 0x10, RZ ;  /* 0x0000001004007824 */ /* 0x002fc600078e00ff */
[----:B------:R-:W4:Y:S01]  /*1c220*/  LDL.LU R190, [R1+0x6bc] ;  /* 0x0006bc0001be7983 */ /* 0x000f220000300800 */
[----:B------:R-:W-:Y:S01]  /*1c230*/  IMAD.SHL.U32 R3, R4, 0x20, RZ ;  /* 0x0000002004037824 */ /* 0x000fe200078e00ff */
[----:B------:R-:W-:Y:S02]  /*1c240*/  LOP3.LUT R0, R0, 0x600, RZ, 0xc0, !PT ;  /* 0x0000060000007812 */ /* 0x000fe400078ec0ff */
[----:B------:R-:W4:Y:S02]  /*1c250*/  LDL.LU R189, [R1+0x6c4] ;  /* 0x0006c40001bd7983 */ /* 0x000f240000300800 */
[--C-:B------:R-:W-:Y:S02]  /*1c260*/  LOP3.LUT R0, R0, 0x20, R3.reuse, 0xf8, !PT ;  /* 0x0000002000007812 */ /* 0x100fe400078ef803 */
[----:B------:R-:W4:Y:S02]  /*1c270*/  LDL.LU R188, [R1+0x6cc] ;  /* 0x0006cc0001bc7983 */ /* 0x000f240000300800 */
[----:B------:R-:W-:-:S02]  /*1c280*/  LOP3.LUT R2, R0, 0x100, R3, 0xf8, !PT ;  /* 0x0000010000027812 */ /* 0x000fc400078ef803 */
[----:B------:R-:W4:Y:S01]  /*1c290*/  LDL.LU R187, [R1+0x6d4] ;  /* 0x0006d40001bb7983 */ /* 0x000f220000300800 */
[----:B------:R-:W-:Y:S02]  /*1c2a0*/  LOP3.LUT R0, R3, 0xc0, RZ, 0xc0, !PT ;  /* 0x000000c003007812 */ /* 0x000fe400078ec0ff */
[----:B------:R-:W-:Y:S01]  /*1c2b0*/  SHF.R.U32.HI R3, RZ, 0x1, R4 ;  /* 0x00000001ff037819 */ /* 0x000fe20000011604 */
[----:B------:R-:W4:Y:S01]  /*1c2c0*/  LDL.LU R186, [R1+0x6dc] ;  /* 0x0006dc0001ba7983 */ /* 0x000f220000300800 */
[----:B------:R-:W-:Y:S02]  /*1c2d0*/  F2FP.F16.F32.PACK_AB R122, R115, R114 ;  /* 0x00000072737a723e */ /* 0x000fe400000000ff */
[----:B------:R-:W-:Y:S01]  /*1c2e0*/  F2FP.F16.F32.PACK_AB R116, R111, R110 ;  /* 0x0000006e6f74723e */ /* 0x000fe200000000ff */
[----:B------:R-:W4:Y:S01]  /*1c2f0*/  LDL.LU R185, [R1+0x6e4] ;  /* 0x0006e40001b97983 */ /* 0x000f220000300800 */
[----:B------:R-:W-:Y:S02]  /*1c300*/  F2FP.F16.F32.PACK_AB R117, R109, R108 ;  /* 0x0000006c6d75723e */ /* 0x000fe400000000ff */
[----:B------:R-:W-:Y:S01]  /*1c310*/  F2FP.F16.F32.PACK_AB R118, R107, R106 ;  /* 0x0000006a6b76723e */ /* 0x000fe200000000ff */
[----:B------:R-:W4:Y:S01]  /*1c320*/  LDL.LU R184, [R1+0x6ec] ;  /* 0x0006ec0001b87983 */ /* 0x000f220000300800 */
[----:B------:R-:W-:-:S02]  /*1c330*/  F2FP.F16.F32.PACK_AB R119, R105, R104 ;  /* 0x000000686977723e */ /* 0x000fc400000000ff */
[----:B------:R-:W-:Y:S01]  /*1c340*/  F2FP.F16.F32.PACK_AB R114, R99, R98 ;  /* 0x000000626372723e */ /* 0x000fe200000000ff */
        /* <DEDUP_REMOVED lines=18> */
[----:B------:R-:W3:Y:S01]  /*1c470*/  LDL.LU R69, [R1+0x688] ;  /* 0x0006880001457983 */ /* 0x000ee20000300800 */
[----:B------:R-:W-:Y:S02]  /*1c480*/  F2FP.F16.F32.PACK_AB R99, R66, R65 ;  /* 0x000000414263723e */ /* 0x000fe400000000ff */
[----:B------:R-:W-:Y:S01]  /*1c490*/  F2FP.F16.F32.PACK_AB R92, R64, R63 ;  /* 0x0000003f405c723e */ /* 0x000fe200000000ff */
[----:B------:R-:W2:Y:S01]  /*1c4a0*/  LDL.LU R68, [R1+0x680] ;  /* 0x0006800001447983 */ /* 0x000ea20000300800 */
        /* <DEDUP_REMOVED lines=18> */
[----:B------:R-:W-:Y:S01]  /*1c5d0*/  LOP3.LUT R0, R0, 0x8, R3, 0xf8, !PT ;  /* 0x0000000800007812 */ /* 0x000fe200078ef803 */
[----:B------:R-:W-:Y:S02]  /*1c5e0*/  IMAD.SHL.U32 R3, R4, 0x4, RZ ;  /* 0x0000000404037824 */ /* 0x000fe400078e00ff */
[----:B------:R-:W4:Y:S01]  /*1c5f0*/  LDL.LU R60, [R1+0x6c0] ;  /* 0x0006c000013c7983 */ /* 0x000f220000300800 */
[----:B------:R-:W-:-:S03]  /*1c600*/  F2FP.F16.F32.PACK_AB R81, R38, R37 ;  /* 0x000000252651723e */ /* 0x000fc600000000ff */
[----:B------:R-:W4:Y:S04]  /*1c610*/  LDL.LU R61, [R1+0x6c8] ;  /* 0x0006c800013d7983 */ /* 0x000f280000300800 */
        /* <DEDUP_REMOVED lines=46> */
[----:B------:R-:W-:-:S03]  /*1c900*/  F2FP.F16.F32.PACK_AB R113, R101, R100 ;  /* 0x000000646571723e */ /* 0x000fc600000000ff */
[----:B------:R-:W4:Y:S01]  /*1c910*/  LDL.LU R161, [R1+0x7a4] ;  /* 0x0007a40001a17983 */ /* 0x000f220000300800 */
[----:B------:R-:W-:-:S03]  /*1c920*/  F2FP.F16.F32.PACK_AB R100, R79, R78 ;  /* 0x0000004e4f64723e */ /* 0x000fc600000000ff */
[----:B------:R-:W4:Y:S01]  /*1c930*/  LDL.LU R137, [R1+0x864] ;  /* 0x0008640001897983 */ /* 0x000f220000300800 */
[----:B------:R-:W-:-:S03]  /*1c940*/  F2FP.F16.F32.PACK_AB R101, R77, R76 ;  /* 0x0000004c4d65723e */ /* 0x000fc600000000ff */
[----:B------:R-:W4:Y:S01]  /*1c950*/  LDL.LU R18, [R1+0x860] ;  /* 0x0008600001127983 */ /* 0x000f220000300800 */
[----:B------:R-:W-:Y:S02]  /*1c960*/  F2FP.F16.F32.PACK_AB R132, R143, R132 ;  /* 0x000000848f84723e */ /* 0x000fe400000000ff */
        /* <DEDUP_REMOVED lines=9> */
[----:B------:R-:W-:Y:S01]  /*1ca00*/  LOP3.LUT R0, R0, 0x18, R3, 0x78, !PT ;  /* 0x0000001800007812 */ /* 0x000fe200078e7803 */
        /* <DEDUP_REMOVED lines=24> */
[----:B-----5:R-:W4:Y:S04]  /*1cb90*/  LDL.LU R152, [R1+0x7ec] ;  /* 0x0007ec0001987983 */ /* 0x020f280000300800 */
        /* <DEDUP_REMOVED lines=33> */
[----:B------:R-:W-:-:S05]  /*1cdb0*/  LOP3.LUT R19, R4, 0x7f, RZ, 0xc0, !PT ;  /* 0x0000007f04137812 */ /* 0x000fca00078ec0ff */
[----:B------:R-:W-:-:S05]  /*1cdc0*/  VIADD R19, R19, 0x1f ;  /* 0x0000001f13137836 */ /* 0x000fca0000000000 */
[----:B------:R-:W-:Y:S02]  /*1cdd0*/  ISETP.GT.U32.AND P1, PT, R19, 0x3e, PT ;  /* 0x0000003e1300780c */ /* 0x000fe40003f24070 */
[----:B------:R-:W-:Y:S02]  /*1cde0*/  LOP3.LUT P0, RZ, R4, 0x4, RZ, 0xc0, !PT ;  /* 0x0000000404ff7812 */ /* 0x000fe4000780c0ff */
[----:B------:R-:W-:Y:S02]  /*1cdf0*/  LOP3.LUT R0, R2, R0, RZ, 0xfc, !PT ;  /* 0x0000000002007212 */ /* 0x000fe400078efcff */
[----:B--2---:R-:W-:Y:S02]  /*1ce00*/  F2FP.F16.F32.PACK_AB R68, R197, R68 ;  /* 0x00000044c544723e */ /* 0x004fe400000000ff */
[----:B---3--:R-:W-:Y:S02]  /*1ce10*/  F2FP.F16.F32.PACK_AB R69, R196, R69 ;  /* 0x00000045c445723e */ /* 0x008fe400000000ff */
[----:B----4-:R-:W-:-:S02]  /*1ce20*/  F2FP.F16.F32.PACK_AB R70, R195, R70 ;  /* 0x00000046c346723e */ /* 0x010fc400000000ff */
        /* <DEDUP_REMOVED lines=32> */
[----:B------:R-:W-:Y:S02]  /*1d030*/  MOV R18, 0x10 ;  /* 0x0000001000127802 */ /* 0x000fe40000000f00 */
[----:B------:R-:W-:Y:S02]  /*1d040*/  F2FP.F16.F32.PACK_AB R38, R163, R38 ;  /* 0x00000026a326723e */ /* 0x000fe400000000ff */
[----:B------:R-:W-:Y:S02]  /*1d050*/  F2FP.F16.F32.PACK_AB R39, R162, R39 ;  /* 0x00000027a227723e */ /* 0x000fe400000000ff */
[----:B------:R-:W-:Y:S01]  /*1d060*/  F2FP.F16.F32.PACK_AB R6, R16, R6 ;  /* 0x000000061006723e */ /* 0x000fe200000000ff */
[----:B------:R-:W-:Y:S01]  /*1d070*/  IMAD R16, R0, 0x2, R17 ;  /* 0x0000000200107824 */ /* 0x000fe200078e0211 */
[----:B------:R-:W-:-:S02]  /*1d080*/  SEL R18, R18, 0xfffffff0, !P0 ;  /* 0xfffffff012127807 */ /* 0x000fc40004000000 */
        /* <DEDUP_REMOVED lines=25> */
[----:B------:R-:W-:Y:S01]  /*1d220*/  F2FP.F16.F32.PACK_AB R7, R7, R3 ;  /* 0x000000030707723e */ /* 0x000fe200000000ff */
[----:B------:R-:W-:Y:S06]  /*1d230*/  @P1 BRA `(.L_x_52) ;  /* 0x0000000000041947 */ /* 0x000fec0003800000 */
[----:B------:R-:W-:-:S04]  /*1d240*/  DEPBAR.LE SB0, 0x1 ;  /* 0x000080400000791a */ /* 0x000fc80000000000 */
.L_x_52:
[----:B------:R-:W-:Y:S05]  /*1d250*/  WARPSYNC.ALL ;  /* 0x0000000000007948 */ /* 0x000fea0003800000 */
[----:B------:R-:W-:Y:S01]  /*1d260*/  BAR.SYNC.DEFER_BLOCKING 0x1, 0x80 ;  /* 0x0042000000007b1d */ /* 0x000fe20000010000 */
[----:B------:R-:W-:-:S05]  /*1d270*/  IMAD R0, R18, 0x2, R16 ;  /* 0x0000000212007824 */ /* 0x000fca00078e0210 */
[----:B------:R-:W-:Y:S01]  /*1d280*/  BSSY B0, `(.L_x_53) ;  /* 0x0000015000007945 */ /* 0x000fe20003800000 */
[----:B------:R1:W-:Y:S04]  /*1d290*/  STSM.16.M88.4 [R16], R132 ;  /* 0x0000008410007844 */ /* 0x0003e80000000200 */
[----:B------:R1:W-:Y:S01]  /*1d2a0*/  STSM.16.M88.4 [R0], R128 ;  /* 0x0000008000007844 */ /* 0x0003e20000000200 */
[----:B------:R-:W-:Y:S01]  /*1d2b0*/  @!PT LDS RZ, [RZ] ;  /* 0x00000000fffff984 */ /* 0x000fe20000000800 */
[----:B------:R-:W-:Y:S01]  /*1d2c0*/  @!PT LDS RZ, [RZ] ;  /* 0x00000000fffff984 */ /* 0x000fe20000000800 */
[----:B------:R-:W-:Y:S01]  /*1d2d0*/  @!PT LDS RZ, [RZ] ;  /* 0x00000000fffff984 */ /* 0x000fe20000000800 */
[----:B------:R-:W-:Y:S01]  /*1d2e0*/  @!PT LDS RZ, [RZ] ;  /* 0x00000000fffff984 */ /* 0x000fe20000000800 */
[----:B------:R2:W-:Y:S06]  /*1d2f0*/  MEMBAR.ALL.CTA ;  /* 0x0000000000007992 */ /* 0x0005ec0000008000 */
[----:B--2---:R-:W2:Y:S02]  /*1d300*/  FENCE.VIEW.ASYNC.S ;  /* 0x00000000000073c6 */ /* 0x004ea40000000000 */
[----:B--2---:R-:W-:Y:S06]  /*1d310*/  BAR.SYNC.DEFER_BLOCKING 0x1, 0x80 ;  /* 0x0042000000007b1d */ /* 0x004fec0000010000 */
[----:B------:R-:W-:Y:S05]  /*1d320*/  @P1 BRA `(.L_x_54) ;  /* 0x0000000000281947 */ /* 0x000fea0003800000 */
[----:B------:R-:W-:Y:S01]  /*1d330*/  S2UR UR44, SR_CTAID.Z ;  /* 0x00000000002c79c3 */ /* 0x000fe20000002700 */
[----:B------:R-:W-:Y:S01]  /*1d340*/  ULDC.64 UR4, c[0x0][0x198] ;  /* 0x0000660000047ab9 */ /* 0x000fe20000000a00 */
[----:B------:R-:W-:Y:S01]  /*1d350*/  R2UR UR40, R17 ;  /* 0x00000000112872ca */ /* 0x000fe200000e0000 */
[----:B------:R-:W-:Y:S01]  /*1d360*/  UIADD3 UR4, UP0, UR4, 0x9f0, URZ ;  /* 0x000009f004047890 */ /* 0x000fe2000ff1e03f */
[----:B------:R-:W-:-:S03]  /*1d370*/  UMOV UR41, URZ ;  /* 0x0000003f00297c82 */ /* 0x000fc60008000000 */
[----:B------:R-:W-:Y:S01]  /*1d380*/  UIADD3.X UR5, URZ, UR5, URZ, UP0, !UPT ;  /* 0x000000053f057290 */ /* 0x000fe200087fe43f */
[----:B------:R-:W2:Y:S08]  /*1d390*/  S2UR UR43, SR_CTAID.Y ;  /* 0x00000000002b79c3 */ /* 0x000eb00000002600 */
[----:B--2---:R2:W-:Y:S01]  /*1d3a0*/  UTMASTG.4D [UR40], [UR4] ;  /* 0x00000028040073b5 */ /* 0x0045e20008018000 */
[----:B------:R0:W-:Y:S01]  /*1d3b0*/  UTMACMDFLUSH ;  /* 0x00000000000079b7 */ /* 0x0001e20000000000 */
[----:B--2---:R-:W-:-:S04]  /*1d3c0*/  DEPBAR.LE SB0, 0x1 ;  /* 0x000080400000791a */ /* 0x004fc80000000000 */
.L_x_54:
[----:B------:R-:W-:Y:S05]  /*1d3d0*/  BSYNC B0 ;  /* 0x0000000000007941 */ /* 0x000fea0003800000 */
.L_x_53:
[----:B------:R-:W-:Y:S01]  /*1d3e0*/  BAR.SYNC.DEFER_BLOCKING 0x1, 0x80 ;  /* 0x0042000000007b1d */ /* 0x000fe20000010000 */
[----:B------:R-:W-:-:S05]  /*1d3f0*/  VIADD R2, R16, 0x1000 ;  /* 0x0000100010027836 */ /* 0x000fca0000000000 */
[----:B------:R-:W-:Y:S01]  /*1d400*/  BSSY B0, `(.L_x_55) ;  /* 0x0000017000007945 */ /* 0x000fe20003800000 */
[----:B------:R2:W-:Y:S04]  /*1d410*/  STSM.16.M88.4 [R16+0x1000], R124 ;  /* 0x0010007c10007844 */ /* 0x0005e80000000200 */
[----:B------:R2:W-:Y:S01]  /*1d420*/  STSM.16.M88.4 [R0+0x1000], R120 ;  /* 0x0010007800007844 */ /* 0x0005e20000000200 */
[----:B------:R-:W-:Y:S01]  /*1d430*/  @!PT LDS RZ, [RZ] ;  /* 0x00000000fffff984 */ /* 0x000fe20000000800 */
[----:B------:R-:W-:Y:S01]  /*1d440*/  @!PT LDS RZ, [RZ] ;  /* 0x00000000fffff984 */ /* 0x000fe20000000800 */
[----:B------:R-:W-:Y:S01]  /*1d450*/  @!PT LDS RZ, [RZ] ;  /* 0x00000000fffff984 */ /* 0x000fe20000000800 */
[----:B------:R-:W-:Y:S01]  /*1d460*/  @!PT LDS RZ, [RZ] ;  /* 0x00000000fffff984 */ /* 0x000fe20000000800 */
[----:B------:R3:W-:Y:S06]  /*1d470*/  MEMBAR.ALL.CTA ;  /* 0x0000000000007992 */ /* 0x0007ec0000008000 */
[----:B---3--:R-:W3:Y:S02]  /*1d480*/  FENCE.VIEW.ASYNC.S ;  /* 0x00000000000073c6 */ /* 0x008ee40000000000 */
[----:B---3--:R-:W-:Y:S06]  /*1d490*/  BAR.SYNC.DEFER_BLOCKING 0x1, 0x80 ;  /* 0x0042000000007b1d */ /* 0x008fec0000010000 */
[----:B------:R-:W-:Y:S05]  /*1d4a0*/  @P1 BRA `(.L_x_56) ;  /* 0x0000000000301947 */ /* 0x000fea0003800000 */
[----:B------:R-:W-:Y:S01]  /*1d4b0*/  S2UR UR12, SR_CTAID.Z ;  /* 0x00000000000c79c3 */ /* 0x000fe20000002700 */
[----:B------:R-:W-:Y:S01]  /*1d4c0*/  R2UR UR8, R17 ;  /* 0x00000000110872ca */ /* 0x000fe200000e0000 */
[----:B------:R-:W-:Y:S01]  /*1d4d0*/  ULDC.64 UR4, c[0x0][0x198] ;  /* 0x0000660000047ab9 */ /* 0x000fe20000000a00 */
[----:B------:R-:W-:Y:S01]  /*1d4e0*/  UMOV UR9, 0x20 ;  /* 0x0000002000097882 */ /* 0x000fe20000000000 */
[----:B------:R-:W-:Y:S01]  /*1d4f0*/  UIADD3 UR4, UP0, UR4, 0x9f0, URZ ;  /* 0x000009f004047890 */ /* 0x000fe2000ff1e03f */
[----:B------:R-:W-:-:S03]  /*1d500*/  UMOV UR10, UR42 ;  /* 0x0000002a000a7c82 */ /* 0x000fc60008000000 */
[----:B------:R-:W3:Y:S01]  /*1d510*/  S2UR UR11, SR_CTAID.Y ;  /* 0x00000000000b79c3 */ /* 0x000ee20000002600 */
[----:B------:R-:W-:-:S05]  /*1d520*/  UIADD3.X UR5, URZ, UR5, URZ, UP0, !UPT ;  /* 0x000000053f057290 */ /* 0x000fca00087fe43f */
[----:B------:R-:W-:-:S09]  /*1d530*/  UIADD3 UR8, UR8, 0x1000, URZ ;  /* 0x0000100008087890 */ /* 0x000fd2000fffe03f */
[----:B---3--:R3:W-:Y:S01]  /*1d540*/  UTMASTG.4D [UR8], [UR4] ;  /* 0x00000008040073b5 */ /* 0x0087e20008018000 */
[----:B------:R0:W-:Y:S01]  /*1d550*/  UTMACMDFLUSH ;  /* 0x00000000000079b7 */ /* 0x0001e20000000000 */
[----:B---3--:R-:W-:-:S04]  /*1d560*/  DEPBAR.LE SB0, 0x1 ;  /* 0x000080400000791a */ /* 0x008fc80000000000 */
.L_x_56:
[----:B------:R-:W-:Y:S05]  /*1d570*/  BSYNC B0 ;  /* 0x0000000000007941 */ /* 0x000fea0003800000 */
.L_x_55:
        /* <DEDUP_REMOVED lines=10> */
[----:B----4-:R-:W4:Y:S02]  /*1d620*/  FENCE.VIEW.ASYNC.S ;  /* 0x00000000000073c6 */ /* 0x010f240000000000 */
[----:B----4-:R-:W-:Y:S06]  /*1d630*/  BAR.SYNC.DEFER_BLOCKING 0x1, 0x80 ;  /* 0x0042000000007b1d */ /* 0x010fec0000010000 */
[----:B------:R-:W-:Y:S05]  /*1d640*/  @P1 BRA `(.L_x_58) ;  /* 0x00000000002c1947 */ /* 0x000fea0003800000 */
[----:B------:R-:W-:Y:S01]  /*1d650*/  S2UR UR12, SR_CTAID.Z ;  /* 0x00000000000c79c3 */ /* 0x000fe20000002700 */
[----:B------:R-:W-:Y:S01]  /*1d660*/  ULDC.64 UR4, c[0x0][0x198] ;  /* 0x0000660000047ab9 */ /* 0x000fe20000000a00 */
[----:B------:R-:W-:Y:S01]  /*1d670*/  R2UR UR8, R17 ;  /* 0x00000000110872ca */ /* 0x000fe200000e0000 */
[----:B------:R-:W-:Y:S01]  /*1d680*/  UIADD3 UR4, UP0, UR4, 0x9f0, URZ ;  /* 0x000009f004047890 */ /* 0x000fe2000ff1e03f */
[----:B------:R-:W-:Y:S01]  /*1d690*/  UMOV UR9, 0x40 ;  /* 0x0000004000097882 */ /* 0x000fe20000000000 */
[----:B------:R-:W-:Y:S02]  /*1d6a0*/  UMOV UR10, UR42 ;  /* 0x0000002a000a7c82 */ /* 0x000fe40008000000 */
[----:B------:R-:W-:Y:S01]  /*1d6b0*/  UIADD3.X UR5, URZ, UR5, URZ, UP0, !UPT ;  /* 0x000000053f057290 */ /* 0x000fe200087fe43f */
[----:B------:R-:W4:Y:S08]  /*1d6c0*/  S2UR UR11, SR_CTAID.Y ;  /* 0x00000000000b79c3 */ /* 0x000f300000002600 */
[----:B----4-:R4:W-:Y:S01]  /*1d6d0*/  UTMASTG.4D [UR8], [UR4] ;  /* 0x00000008040073b5 */ /* 0x0109e20008018000 */
[----:B------:R0:W-:Y:S01]  /*1d6e0*/  UTMACMDFLUSH ;  /* 0x00000000000079b7 */ /* 0x0001e20000000000 */
[----:B----4-:R-:W-:-:S04]  /*1d6f0*/  DEPBAR.LE SB0, 0x1 ;  /* 0x000080400000791a */ /* 0x010fc80000000000 */
.L_x_58:
[----:B------:R-:W-:Y:S05]  /*1d700*/  BSYNC B0 ;  /* 0x0000000000007941 */ /* 0x000fea0003800000 */
.L_x_57:
[----:B------:R-:W-:Y:S06]  /*1d710*/  BAR.SYNC.DEFER_BLOCKING 0x1, 0x80 ;  /* 0x0042000000007b1d */ /* 0x000fec0000010000 */
[----:B------:R-:W-:Y:S01]  /*1d720*/  BSSY B0, `(.L_x_59) ;  /* 0x0000017000007945 */ /* 0x000fe20003800000 */
[----:B------:R4:W-:Y:S04]  /*1d730*/  STSM.16.M88.4 [R16+0x1000], R108 ;  /* 0x0010006c10007844 */ /* 0x0009e80000000200 */
[----:B------:R4:W-:Y:S01]  /*1d740*/  STSM.16.M88.4 [R2], R104 ;  /* 0x0000006802007844 */ /* 0x0009e20000000200 */
[----:B------:R-:W-:Y:S01]  /*1d750*/  @!PT LDS RZ, [RZ] ;  /* 0x00000000fffff984 */ /* 0x000fe20000000800 */
[----:B------:R-:W-:Y:S01]  /*1d760*/  @!PT LDS RZ, [RZ] ;  /* 0x00000000fffff984 */ /* 0x000fe20000000800 */
[----:B------:R-:W-:Y:S01]  /*1d770*/  @!PT LDS RZ, [RZ] ;  /* 0x00000000fffff984 */ /* 0x000fe20000000800 */
[----:B------:R-:W-:Y:S01]  /*1d780*/  @!PT LDS RZ, [RZ] ;  /* 0x00000000fffff984 */ /* 0x000fe20000000800 */
[----:B------:R5:W-:Y:S06]  /*1d790*/  MEMBAR.ALL.CTA ;  /* 0x0000000000007992 */ /* 0x000bec0000008000 */
[----:B-----5:R-:W5:Y:S02]  /*1d7a0*/  FENCE.VIEW.ASYNC.S ;  /* 0x00000000000073c6 */ /* 0x020f640000000000 */
[----:B-----5:R-:W-:Y:S06]  /*1d7b0*/  BAR.SYNC.DEFER_BLOCKING 0x1, 0x80 ;  /* 0x0042000000007b1d */ /* 0x020fec0000010000 */
[----:B------:R-:W-:Y:S05]  /*1d7c0*/  @P1 BRA `(.L_x_60) ;  /* 0x0000000000301947 */ /* 0x000fea0003800000 */
[----:B------:R-:W-:Y:S01]  /*1d7d0*/  S2UR UR12, SR_CTAID.Z ;  /* 0x00000000000c79c3 */ /* 0x000fe20000002700 */
[----:B------:R-:W-:Y:S01]  /*1d7e0*/  R2UR UR8, R17 ;  /* 0x00000000110872ca */ /* 0x000fe200000e0000 */
[----:B------:R-:W-:Y:S01]  /*1d7f0*/  ULDC.64 UR4, c[0x0][0x198] ;  /* 0x0000660000047ab9 */ /* 0x000fe20000000a00 */
[----:B------:R-:W-:Y:S01]  /*1d800*/  UMOV UR9, 0x60 ;  /* 0x0000006000097882 */ /* 0x000fe20000000000 */
[----:B------:R-:W-:Y:S01]  /*1d810*/  UIADD3 UR4, UP0, UR4, 0x9f0, URZ ;  /* 0x000009f004047890 */ /* 0x000fe2000ff1e03f */
[----:B------:R-:W-:-:S03]  /*1d820*/  UMOV UR10, UR42 ;  /* 0x0000002a000a7c82 */ /* 0x000fc60008000000 */
[----:B------:R-:W5:Y:S01]  /*1d830*/  S2UR UR11, SR_CTAID.Y ;  /* 0x00000000000b79c3 */ /* 0x000f620000002600 */
[----:B------:R-:W-:-:S05]  /*1d840*/  UIADD3.X UR5, URZ, UR5, URZ, UP0, !UPT ;  /* 0x000000053f057290 */ /* 0x000fca00087fe43f */
[----:B------:R-:W-:-:S09]  /*1d850*/  UIADD3 UR8, UR8, 0x1000, URZ ;  /* 0x0000100008087890 */ /* 0x000fd2000fffe03f */
[----:B-----5:R1:W-:Y:S01]  /*1d860*/  UTMASTG.4D [UR8], [UR4] ;  /* 0x00000008040073b5 */ /* 0x0203e20008018000 */
[----:B------:R0:W-:Y:S01]  /*1d870*/  UTMACMDFLUSH ;  /* 0x00000000000079b7 */ /* 0x0001e20000000000 */
[----:B-1----:R-:W-:-:S04]  /*1d880*/  DEPBAR.LE SB0, 0x1 ;  /* 0x000080400000791a */ /* 0x002fc80000000000 */
.L_x_60:
[----:B------:R-:W-:Y:S05]  /*1d890*/  BSYNC B0 ;  /* 0x0000000000007941 */ /* 0x000fea0003800000 */
.L_x_59:
[----:B------:R-:W-:Y:S06]  /*1d8a0*/  BAR.SYNC.DEFER_BLOCKING 0x1, 0x80 ;  /* 0x0042000000007b1d */ /* 0x000fec0000010000 */
        /* <DEDUP_REMOVED lines=18> */
[----:B------:R-:W5:Y:S08]  /*1d9d0*/  S2UR UR11, SR_CTAID.Y ;  /* 0x00000000000b79c3 */ /* 0x000f700000002600 */
[----:B-----5:R1:W-:Y:S01]  /*1d9e0*/  UTMASTG.4D [UR8], [UR4] ;  /* 0x00000008040073b5 */ /* 0x0203e20008018000 */
[----:B------:R0:W-:Y:S01]  /*1d9f0*/  UTMACMDFLUSH ;  /* 0x00000000000079b7 */ /* 0x0001e20000000000 */
[----:B-1----:R-:W-:-:S04]  /*1da00*/  DEPBAR.LE SB0, 0x1 ;  /* 0x000080400000791a */ /* 0x002fc80000000000 */
.L_x_62:
[----:B------:R-:W-:Y:S05]  /*1da10*/  BSYNC B0 ;  /* 0x0000000000007941 */ /* 0x000fea0003800000 */
.L_x_61:
        /* <DEDUP_REMOVED lines=24> */
.L_x_64:
[----:B------:R-:W-:Y:S05]  /*1dba0*/  BSYNC B0 ;  /* 0x0000000000007941 */ /* 0x000fea0003800000 */
.L_x_63:
        /* <DEDUP_REMOVED lines=23> */
.L_x_66:
[----:B------:R-:W-:Y:S05]  /*1dd20*/  BSYNC B0 ;  /* 0x0000000000007941 */ /* 0x000fea0003800000 */
.L_x_65:
        /* <DEDUP_REMOVED lines=24> */
.L_x_68:
[----:B------:R-:W-:Y:S05]  /*1deb0*/  BSYNC B0 ;  /* 0x0000000000007941 */ /* 0x000fea0003800000 */
.L_x_67:
        /* <DEDUP_REMOVED lines=23> */
.L_x_70:
[----:B------:R-:W-:Y:S05]  /*1e030*/  BSYNC B0 ;  /* 0x0000000000007941 */ /* 0x000fea0003800000 */
.L_x_69:
        /* <DEDUP_REMOVED lines=24> */
.L_x_72:
[----:B------:R-:W-:Y:S05]  /*1e1c0*/  BSYNC B0 ;  /* 0x0000000000007941 */ /* 0x000fea0003800000 */
.L_x_71:
        /* <DEDUP_REMOVED lines=23> */
.L_x_74:
[----:B------:R-:W-:Y:S05]  /*1e340*/  BSYNC B0 ;  /* 0x0000000000007941 */ /* 0x000fea0003800000 */
.L_x_73:
        /* <DEDUP_REMOVED lines=24> */
.L_x_76:
[----:B------:R-:W-:Y:S05]  /*1e4d0*/  BSYNC B0 ;  /* 0x0000000000007941 */ /* 0x000fea0003800000 */
.L_x_75:
        /* <DEDUP_REMOVED lines=23> */
.L_x_78:
[----:B------:R-:W-:Y:S05]  /*1e650*/  BSYNC B0 ;  /* 0x0000000000007941 */ /* 0x000fea0003800000 */
.L_x_77:
        /* <DEDUP_REMOVED lines=24> */
.L_x_80:
[----:B------:R-:W-:Y:S05]  /*1e7e0*/  BSYNC B0 ;  /* 0x0000000000007941 */ /* 0x000fea0003800000 */
.L_x_79:
        /* <DEDUP_REMOVED lines=23> */
.L_x_82:
[----:B------:R-:W-:Y:S05]  /*1e960*/  BSYNC B0 ;  /* 0x0000000000007941 */ /* 0x000fea0003800000 */
.L_x_81:
[----:B------:R-:W-:Y:S01]  /*1e970*/  BAR.SYNC.DEFER_BLOCKING 0x1, 0x80 ;  /* 0x0042000000007b1d */ /* 0x000fe20000010000 */
[----:B-123--:R-:W-:-:S04]  /*1e980*/  MOV R0, RZ ;  /* 0x000000ff00007202 */ /* 0x00efc80000000f00 */
[----:B------:R-:W-:Y:S01]  /*1e990*/  LOP3.LUT P0, RZ, R0, 0x1bf, RZ, 0xc0, !PT ;  /* 0x000001bf00ff7812 */ /* 0x000fe2000780c0ff */
        /* <DEDUP_REMOVED lines=12> */
[----:B------:R-:W-:Y:S01]  /*1ea60*/  R2UR UR8, R17 ;  /* 0x00000000110872ca */ /* 0x000fe200000e0000 */
[----:B------:R-:W-:Y:S01]  /*1ea70*/  ULDC.64 UR4, c[0x0][0x198] ;  /* 0x0000660000047ab9 */ /* 0x000fe20000000a00 */
[----:B------:R-:W-:Y:S01]  /*1ea80*/  UMOV UR9, 0x1e0 ;  /* 0x000001e000097882 */ /* 0x000fe20000000000 */
[----:B------:R-:W-:Y:S01]  /*1ea90*/  UIADD3 UR4, UP0, UR4, 0x9f0, URZ ;  /* 0x000009f004047890 */ /* 0x000fe2000ff1e03f */
[----:B------:R-:W-:-:S03]  /*1eaa0*/  UMOV UR10, UR42 ;  /* 0x0000002a000a7c82 */ /* 0x000fc60008000000 */
[----:B------:R-:W2:Y:S01]  /*1eab0*/  S2UR UR11, SR_CTAID.Y ;  /* 0x00000000000b79c3 */ /* 0x000ea20000002600 */
[----:B------:R-:W-:-:S05]  /*1eac0*/  UIADD3.X UR5, URZ, UR5, URZ, UP0, !UPT ;  /* 0x000000053f057290 */ /* 0x000fca00087fe43f */
[----:B------:R-:W-:-:S09]  /*1ead0*/  UIADD3 UR8, UR8, 0x1000, URZ ;  /* 0x0000100008087890 */ /* 0x000fd2000fffe03f */
[----:B--2---:R2:W-:Y:S02]  /*1eae0*/  UTMASTG.4D [UR8], [UR4] ;  /* 0x00000008040073b5 */ /* 0x0045e40008018000 */
[----:B--2---:R0:W-:Y:S02]  /*1eaf0*/  UTMACMDFLUSH ;  /* 0x00000000000079b7 */ /* 0x0041e40000000000 */
.L_x_84:
[----:B------:R-:W-:Y:S05]  /*1eb00*/  BSYNC B0 ;  /* 0x0000000000007941 */ /* 0x000fea0003800000 */
.L_x_83:
[----:B------:R-:W-:Y:S05]  /*1eb10*/  @!P0 BRA `(.L_x_85) ;  /* 0x0000000000408947 */ /* 0x000fea0003800000 */
[----:B-1--4-:R-:W-:Y:S01]  /*1eb20*/  MOV R2, 0x0 ;  /* 0x0000000000027802 */ /* 0x012fe20000000f00 */
[----:B------:R-:W-:Y:S01]  /*1eb30*/  ULDC.64 UR4, c[0x4][0x70] ;  /* 0x01001c0000047ab9 */ /* 0x000fe20000000a00 */
[----:B------:R-:W-:Y:S01]  /*1eb40*/  ULDC.64 UR6, c[0x4][0x78] ;  /* 0x01001e0000067ab9 */ /* 0x000fe20000000a00 */
[----:B------:R-:W-:Y:S01]  /*1eb50*/  ULDC.64 UR8, c[0x4][0x8] ;  /* 0x0100020000087ab9 */ /* 0x000fe20000000a00 */
[----:B------:R-:W-:Y:S01]  /*1eb60*/  MOV R4, UR4 ;  /* 0x0000000400047c02 */ /* 0x000fe20008000f00 */
[----:B------:R-:W-:Y:S01]  /*1eb70*/  IMAD.U32 R5, RZ, RZ, UR5 ;  /* 0x00000005ff057e24 */ /* 0x000fe2000f8e00ff */
[----:B------:R-:W1:Y:S01]  /*1eb80*/  LDC.64 R2, c[0x4][R2] ;  /* 0x0100000002027b82 */ /* 0x000e620000000a00 */
[----:B------:R-:W-:Y:S01]  /*1eb90*/  IMAD.U32 R6, RZ, RZ, UR6 ;  /* 0x00000006ff067e24 */ /* 0x000fe2000f8e00ff */
[----:B------:R-:W-:Y:S01]  /*1eba0*/  MOV R11, UR9 ;  /* 0x00000009000b7c02 */ /* 0x000fe20008000f00 */
[----:B------:R-:W-:Y:S02]  /*1ebb0*/  IMAD.U32 R7, RZ, RZ, UR7 ;  /* 0x00000007ff077e24 */ /* 0x000fe4000f8e00ff */
[----:B------:R-:W-:-:S02]  /*1ebc0*/  IMAD.U32 R10, RZ, RZ, UR8 ;  /* 0x00000008ff0a7e24 */ /* 0x000fc4000f8e00ff */
[----:B------:R-:W-:Y:S02]  /*1ebd0*/  IMAD.MOV.U32 R8, RZ, RZ, 0x70 ;  /* 0x00000070ff087424 */ /* 0x000fe400078e00ff */
[----:B------:R-:W-:Y:S02]  /*1ebe0*/  IMAD.MOV.U32 R12, RZ, RZ, 0x1 ;  /* 0x00000001ff0c7424 */ /* 0x000fe400078e00ff */
[----:B------:R-:W-:-:S07]  /*1ebf0*/  IMAD.MOV.U32 R13, RZ, RZ, RZ ;  /* 0x000000ffff0d7224 */ /* 0x000fce00078e00ff */
[----:B------:R-:W-:-:S07]  /*1ec00*/  LEPC R20, `(.L_x_85) ;  /* 0x000000001014794e */ /* 0x000fce0000000000 */
[----:B-1----:R-:W-:Y:S05]  /*1ec10*/  CALL.ABS.NOINC R2 ;  /* 0x0000000002007343 */ /* 0x002fea0003c00000 */
.L_x_85:
[----:B------:R-:W-:-:S05]  /*1ec20*/  VIADD R0, R17, 0x2200 ;  /* 0x0000220011007836 */ /* 0x000fca0000000000 */
[----:B------:R-:W-:-:S13]  /*1ec30*/  LOP3.LUT P0, RZ, R0, 0x1b0, RZ, 0xc0, !PT ;  /* 0x000001b000ff7812 */ /* 0x000fda000780c0ff */
        /* <DEDUP_REMOVED lines=17> */
.L_x_86:
[----:B----4-:R-:W2:Y:S04]  /*1ed50*/  LDL.LU R111, [R1+0x53c] ;  /* 0x00053c00016f7983 */ /* 0x010ea80000300800 */
[----:B------:R-:W2:Y:S04]  /*1ed60*/  LDL.LU R23, [R1+0x538] ;  /* 0x0005380001177983 */ /* 0x000ea80000300800 */
[----:B------:R-:W3:Y:S04]  /*1ed70*/  LDL.LU R110, [R1+0x544] ;  /* 0x00054400016e7983 */ /* 0x000ee80000300800 */
[----:B------:R-:W3:Y:S04]  /*1ed80*/  LDL.LU R28, [R1+0x540] ;  /* 0x00054000011c7983 */ /* 0x000ee80000300800 */
[----:B------:R-:W4:Y:S04]  /*1ed90*/  LDL.LU R109, [R1+0x54c] ;  /* 0x00054c00016d7983 */ /* 0x000f280000300800 */
[----:B------:R-:W4:Y:S04]  /*1eda0*/  LDL.LU R29, [R1+0x548] ;  /* 0x00054800011d7983 */ /* 0x000f280000300800 */
[----:B------:R-:W5:Y:S04]  /*1edb0*/  LDL.LU R108, [R1+0x554] ;  /* 0x00055400016c7983 */ /* 0x000f680000300800 */
        /* <DEDUP_REMOVED lines=120> */
[----:B-1----:R-:W5:Y:S01]  /*1f540*/  LDL.LU R2, [R1+0x678] ;  /* 0x0006780001027983 */ /* 0x002f620000300800 */
[----:B--2---:R-:W-:-:S02]  /*1f550*/  F2FP.F16.F32.PACK_AB R23, R111, R23 ;  /* 0x000000176f17723e */ /* 0x004fc400000000ff */
[----:B---3--:R-:W-:Y:S01]  /*1f560*/  F2FP.F16.F32.PACK_AB R28, R110, R28 ;  /* 0x0000001c6e1c723e */ /* 0x008fe200000000ff */
[----:B------:R-:W2:Y:S01]  /*1f570*/  LDL.LU R196, [R1+0x284] ;  /* 0x0002840001c47983 */ /* 0x000ea20000300800 */
[----:B----4-:R-:W-:Y:S02]  /*1f580*/  F2FP.F16.F32.PACK_AB R29, R109, R29 ;  /* 0x0000001d6d1d723e */ /* 0x010fe400000000ff */
[----:B-----5:R-:W-:Y:S01]  /*1f590*/  F2FP.F16.F32.PACK_AB R30, R108, R30 ;  /* 0x0000001e6c1e723e */ /* 0x020fe200000000ff */
[----:B------:R-:W3:Y:S01]  /*1f5a0*/  LDL.LU R195, [R1+0x28c] ;  /* 0x00028c0001c37983 */ /* 0x000ee20000300800 */
[----:B------:R-:W-:Y:S02]  /*1f5b0*/  F2FP.F16.F32.PACK_AB R31, R107, R31 ;  /* 0x0000001f6b1f723e */ /* 0x000fe400000000ff */
[----:B------:R-:W-:Y:S01]  /*1f5c0*/  F2FP.F16.F32.PACK_AB R36, R106, R36 ;  /* 0x000000246a24723e */ /* 0x000fe200000000ff */
[----:B------:R-:W4:Y:S01]  /*1f5d0*/  LDL.LU R194, [R1+0x294] ;  /* 0x0002940001c27983 */ /* 0x000f220000300800 */
[----:B------:R-:W-:-:S02]  /*1f5e0*/  F2FP.F16.F32.PACK_AB R37, R105, R37 ;  /* 0x000000256925723e */ /* 0x000fc400000000ff */
[----:B------:R-:W-:Y:S01]  /*1f5f0*/  F2FP.F16.F32.PACK_AB R38, R104, R38 ;  /* 0x000000266826723e */ /* 0x000fe200000000ff */
[----:B------:R-:W5:Y:S01]  /*1f600*/  LDL.LU R193, [R1+0x29c] ;  /* 0x00029c0001c17983 */ /* 0x000f620000300800 */
[----:B------:R-:W-:Y:S02]  /*1f610*/  F2FP.F16.F32.PACK_AB R43, R99, R43 ;  /* 0x0000002b632b723e */ /* 0x000fe400000000ff */
[----:B------:R-:W-:Y:S01]  /*1f620*/  F2FP.F16.F32.PACK_AB R44, R98, R44 ;  /* 0x0000002c622c723e */ /* 0x000fe200000000ff */
[----:B------:R-:W5:Y:S01]  /*1f630*/  LDL.LU R192, [R1+0x2a4] ;  /* 0x0002a40001c07983 */ /* 0x000f620000300800 */
[----:B------:R-:W-:Y:S02]  /*1f640*/  F2FP.F16.F32.PACK_AB R45, R97, R45 ;  /* 0x0000002d612d723e */ /* 0x000fe400000000ff */
[----:B------:R-:W-:Y:S01]  /*1f650*/  F2FP.F16.F32.PACK_AB R46, R96, R46 ;  /* 0x0000002e602e723e */ /* 0x000fe200000000ff */
[----:B------:R-:W5:Y:S01]  /*1f660*/  LDL.LU R191, [R1+0x2ac] ;  /* 0x0002ac0001bf7983 */ /* 0x000f620000300800 */
        /* <DEDUP_REMOVED lines=33> */
[----:B------:R-:W-:-:S03]  /*1f880*/  F2FP.F16.F32.PACK_AB R69, R73, R69 ;  /* 0x000000454945723e */ /* 0x000fc600000000ff */
[----:B------:R-:W3:Y:S01]  /*1f890*/  LDL.LU R73, [R1+0x288] ;  /* 0x0002880001497983 */ /* 0x000ee20000300800 */
[----:B------:R-:W-:-:S03]  /*1f8a0*/  F2FP.F16.F32.PACK_AB R70, R72, R70 ;  /* 0x000000464846723e */ /* 0x000fc600000000ff */
[----:B------:R-:W4:Y:S04]  /*1f8b0*/  LDL.LU R74, [R1+0x290] ;  /* 0x00029000014a7983 */ /* 0x000f280000300800 */
[----:B------:R-:W2:Y:S01]  /*1f8c0*/  LDL.LU R72, [R1+0x280] ;  /* 0x0002800001487983 */ /* 0x000ea20000300800 */
[----:B------:R-:W-:-:S03]  /*1f8d0*/  F2FP.F16.F32.PACK_AB R12, R138, R137 ;  /* 0x000000898a0c723e */ /* 0x000fc600000000ff */
[----:B------:R-:W5:Y:S04]  /*1f8e0*/  LDL.LU R76, [R1+0x2a0] ;  /* 0x0002a000014c7983 */ /* 0x000f680000300800 */
[----:B------:R-:W5:Y:S01]  /*1f8f0*/  LDL.LU R78, [R1+0x2b0] ;  /* 0x0002b000014e7983 */ /* 0x000f620000300800 */
[----:B------:R-:W-:-:S03]  /*1f900*/  F2FP.F16.F32.PACK_AB R13, R136, R135 ;  /* 0x00000087880d723e */ /* 0x000fc600000000ff */
[----:B------:R-:W5:Y:S04]  /*1f910*/  LDL.LU R80, [R1+0x2c0] ;  /* 0x0002c00001507983 */ /* 0x000f680000300800 */
[----:B------:R-:W5:Y:S04]  /*1f920*/  LDL.LU R82, [R1+0x2d0] ;  /* 0x0002d00001527983 */ /* 0x000f680000300800 */
[----:B------:R-:W5:Y:S01]  /*1f930*/  LDL.LU R184, [R1+0x2e4] ;  /* 0x0002e40001b87983 */ /* 0x000f620000300800 */
[----:B------:R-:W-:-:S03]  /*1f940*/  F2FP.F16.F32.PACK_AB R41, R101, R41 ;  /* 0x000000296529723e */ /* 0x000fc600000000ff */
        /* <DEDUP_REMOVED lines=128> */
[----:B------:R-:W-:-:S02]  /*20150*/  ISETP.GT.U32.AND P6, PT, R19, 0x3e, PT ;  /* 0x0000003e1300780c */ /* 0x000fc40003fc4070 */
[----:B--2---:R-:W-:Y:S02]  /*20160*/  F2FP.F16.F32.PACK_AB R72, R196, R72 ;  /* 0x00000048c448723e */ /* 0x004fe400000000ff */
[----:B---3--:R-:W-:Y:S02]  /*20170*/  F2FP.F16.F32.PACK_AB R73, R195, R73 ;  /* 0x00000049c349723e */ /* 0x008fe400000000ff */
[----:B----4-:R-:W-:Y:S02]  /*20180*/  F2FP.F16.F32.PACK_AB R74, R194, R74 ;  /* 0x0000004ac24a723e */ /* 0x010fe400000000ff */
[----:B-----5:R-:W-:Y:S02]  /*20190*/  F2FP.F16.F32.PACK_AB R75, R193, R75 ;  /* 0x0000004bc14b723e */ /* 0x020fe400000000ff */
        /* <DEDUP_REMOVED lines=34> */
[C---:B------:R-:W-:Y:S01]  /*203c0*/  VIADD R3, R16.reuse, 0x2200 ;  /* 0x0000220010037836 */ /* 0x040fe20000000000 */
[----:B------:R-:W-:-:S03]  /*203d0*/  IADD3 R101, R16, 0x3200, RZ ;  /* 0x0000320010657810 */ /* 0x000fc60007ffe0ff */
[C---:B------:R-:W-:Y:S02]  /*203e0*/  IMAD R3, R18.reuse, 0x2, R3 ;  /* 0x0000000212037824 */ /* 0x040fe400078e0203 */
[C---:B------:R-:W-:Y:S01]  /*203f0*/  IMAD R101, R18.reuse, 0x2, R101 ;  /* 0x0000000212657824 */ /* 0x040fe200078e0265 */
[----:B------:R-:W-:Y:S01]  /*20400*/  F2FP.F16.F32.PACK_AB R133, R139, R133 ;  /* 0x000000858b85723e */ /* 0x000fe200000000ff */
[----:B------:R-:W-:Y:S01]  /*20410*/  IMAD R18, R18, 0x2, R16 ;  /* 0x0000000212127824 */ /* 0x000fe200078e0210 */
        /* <DEDUP_REMOVED lines=24> */
[----:B------:R-:W-:Y:S01]  /*205a0*/  F2FP.F16.F32.PACK_AB R139, R2, R0 ;  /* 0x00000000028b723e */ /* 0x000fe200000000ff */
[----:B------:R-:W-:Y:S06]  /*205b0*/  @P6 BRA `(.L_x_87) ;  /* 0x0000000000046947 */ /* 0x000fec0003800000 */
[----:B------:R-:W-:-:S04]  /*205c0*/  DEPBAR.LE SB0, 0x1 ;  /* 0x000080400000791a */ /* 0x000fc80000000000 */
.L_x_87:
[----:B------:R-:W-:Y:S05]  /*205d0*/  WARPSYNC.ALL ;  /* 0x0000000000007948 */ /* 0x000fea0003800000 */
[----:B------:R-:W-:Y:S06]  /*205e0*/  BAR.SYNC.DEFER_BLOCKING 0x1, 0x80 ;  /* 0x0042000000007b1d */ /* 0x000fec0000010000 */
        /* <DEDUP_REMOVED lines=14> */
[----:B------:R-:W-:Y:S01]  /*206d0*/  UMOV UR9, URZ ;  /* 0x0000003f00097c82 */ /* 0x000fe20008000000 */
[----:B------:R-:W-:Y:S01]  /*206e0*/  UIADD3 UR4, UP0, UR4, 0xcf0, URZ ;  /* 0x00000cf004047890 */ /* 0x000fe2000ff1e03f */
[----:B------:R-:W-:-:S03]  /*206f0*/  UMOV UR10, UR42 ;  /* 0x0000002a000a7c82 */ /* 0x000fc60008000000 */
[----:B------:R-:W2:Y:S01]  /*20700*/  S2UR UR11, SR_CTAID.Y ;  /* 0x00000000000b79c3 */ /* 0x000ea20000002600 */
[----:B------:R-:W-:-:S05]  /*20710*/  UIADD3.X UR5, URZ, UR5, URZ, UP0, !UPT ;  /* 0x000000053f057290 */ /* 0x000fca00087fe43f */
[----:B------:R-:W-:-:S09]  /*20720*/  UIADD3 UR8, UR8, 0x2200, URZ ;  /* 0x0000220008087890 */ /* 0x000fd2000fffe03f */
[----:B--2---:R2:W-:Y:S01]  /*20730*/  UTMASTG.4D [UR8], [UR4] ;  /* 0x00000008040073b5 */ /* 0x0045e20008018000 */
[----:B------:R0:W-:Y:S01]  /*20740*/  UTMACMDFLUSH ;  /* 0x00000000000079b7 */ /* 0x0001e20000000000 */
[----:B--2---:R-:W-:-:S04]  /*20750*/  DEPBAR.LE SB0, 0x1 ;  /* 0x000080400000791a */ /* 0x004fc80000000000 */
.L_x_89:
[----:B------:R-:W-:Y:S05]  /*20760*/  BSYNC B0 ;  /* 0x0000000000007941 */ /* 0x000fea0003800000 */
.L_x_88:
        /* <DEDUP_REMOVED lines=24> */
.L_x_91:
[----:B------:R-:W-:Y:S05]  /*208f0*/  BSYNC B0 ;  /* 0x0000000000007941 */ /* 0x000fea0003800000 */
.L_x_90:
        /* <DEDUP_REMOVED lines=13> */
[----:B------:R-:W-:Y:S01]  /*209d0*/  R2UR UR8, R17 ;  /* 0x00000000110872ca */ /* 0x000fe200000e0000 */
[----:B------:R-:W-:Y:S01]  /*209e0*/  ULDC.64 UR4, c[0x0][0x198] ;  /* 0x0000660000047ab9 */ /* 0x000fe20000000a00 */
[----:B------:R-:W-:Y:S01]  /*209f0*/  UMOV UR9, 0x40 ;  /* 0x0000004000097882 */ /* 0x000fe20000000000 */
[----:B------:R-:W-:Y:S01]  /*20a00*/  UIADD3 UR4, UP0, UR4, 0xcf0, URZ ;  /* 0x00000cf004047890 */ /* 0x000fe2000ff1e03f */
[----:B------:R-:W-:-:S03]  /*20a10*/  UMOV UR10, UR42 ;  /* 0x0000002a000a7c82 */ /* 0x000fc60008000000 */
[----:B------:R-:W4:Y:S01]  /*20a20*/  S2UR UR11, SR_CTAID.Y ;  /* 0x00000000000b79c3 */ /* 0x000f220000002600 */
[----:B------:R-:W-:-:S05]  /*20a30*/  UIADD3.X UR5, URZ, UR5, URZ, UP0, !UPT ;  /* 0x000000053f057290 */ /* 0x000fca00087fe43f */
[----:B------:R-:W-:-:S09]  /*20a40*/  UIADD3 UR8, UR8, 0x2200, URZ ;  /* 0x0000220008087890 */ /* 0x000fd2000fffe03f */
[----:B----4-:R4:W-:Y:S01]  /*20a50*/  UTMASTG.4D [UR8], [UR4] ;  /* 0x00000008040073b5 */ /* 0x0109e20008018000 */
[----:B------:R0:W-:Y:S01]  /*20a60*/  UTMACMDFLUSH ;  /* 0x00000000000079b7 */ /* 0x0001e20000000000 */
[----:B----4-:R-:W-:-:S04]  /*20a70*/  DEPBAR.LE SB0, 0x1 ;  /* 0x000080400000791a */ /* 0x010fc80000000000 */
.L_x_93:
[----:B------:R-:W-:Y:S05]  /*20a80*/  BSYNC B0 ;  /* 0x0000000000007941 */ /* 0x000fea0003800000 */
.L_x_92:
        /* <DEDUP_REMOVED lines=24> */
.L_x_95:
[----:B------:R-:W-:Y:S05]  /*20c10*/  BSYNC B0 ;  /* 0x0000000000007941 */ /* 0x000fea0003800000 */
.L_x_94:
        /* <DEDUP_REMOVED lines=24> */
.L_x_97:
[----:B------:R-:W-:Y:S05]  /*20da0*/  BSYNC B0 ;  /* 0x0000000000007941 */ /* 0x000fea0003800000 */
.L_x_96:
        /* <DEDUP_REMOVED lines=24> */
.L_x_99:
[----:B------:R-:W-:Y:S05]  /*20f30*/  BSYNC B0 ;  /* 0x0000000000007941 */ /* 0x000fea0003800000 */
.L_x_98:
        /* <DEDUP_REMOVED lines=24> */
.L_x_101:
[----:B------:R-:W-:Y:S05]  /*210c0*/  BSYNC B0 ;  /* 0x0000000000007941 */ /* 0x000fea0003800000 */
.L_x_100:
        /* <DEDUP_REMOVED lines=24> */
.L_x_103:
[----:B------:R-:W-:Y:S05]  /*21250*/  BSYNC B0 ;  /* 0x0000000000007941 */ /* 0x000fea0003800000 */
.L_x_102:
        /* <DEDUP_REMOVED lines=24> */
.L_x_105:
[----:B------:R-:W-:Y:S05]  /*213e0*/  BSYNC B0 ;  /* 0x0000000000007941 */ /* 0x000fea0003800000 */
.L_x_104:
        /* <DEDUP_REMOVED lines=24> */
.L_x_107:
[----:B------:R-:W-:Y:S05]  /*21570*/  BSYNC B0 ;  /* 0x0000000000007941 */ /* 0x000fea0003800000 */
.L_x_106:
        /* <DEDUP_REMOVED lines=24> */
.L_x_109:
[----:B------:R-:W-:Y:S05]  /*21700*/  BSYNC B0 ;  /* 0x0000000000007941 */ /* 0x000fea0003800000 */
.L_x_108:
        /* <DEDUP_REMOVED lines=24> */
.L_x_111:
[----:B------:R-:W-:Y:S05]  /*21890*/  BSYNC B0 ;  /* 0x0000000000007941 */ /* 0x000fea0003800000 */
.L_x_110:
        /* <DEDUP_REMOVED lines=24> */
.L_x_113:
[----:B------:R-:W-:Y:S05]  /*21a20*/  BSYNC B0 ;  /* 0x0000000000007941 */ /* 0x000fea0003800000 */
.L_x_112:
        /* <DEDUP_REMOVED lines=24> */
.L_x_115:
[----:B------:R-:W-:Y:S05]  /*21bb0*/  BSYNC B0 ;  /* 0x0000000000007941 */ /* 0x000fea0003800000 */
.L_x_114:
        /* <DEDUP_REMOVED lines=24> */
.L_x_117:
[----:B------:R-:W-:Y:S05]  /*21d40*/  BSYNC B0 ;  /* 0x0000000000007941 */ /* 0x000fea0003800000 */
.L_x_116:
        /* <DEDUP_REMOVED lines=21> */
[----:B-----5:R1:W-:Y:S02]  /*21ea0*/  UTMASTG.4D [UR8], [UR4] ;  /* 0x00000008040073b5 */ /* 0x0203e40008018000 */
[----:B-1----:R0:W-:Y:S02]  /*21eb0*/  UTMACMDFLUSH ;  /* 0x00000000000079b7 */ /* 0x0021e40000000000 */
.L_x_119:
[----:B------:R-:W-:Y:S05]  /*21ec0*/  BSYNC B0 ;  /* 0x0000000000007941 */ /* 0x000fea0003800000 */
.L_x_118:
[----:B------:R-:W-:Y:S01]  /*21ed0*/  ULOP3.LUT UR38, UR38, 0x1, URZ, 0xc, !UPT ;  /* 0x0000000126267892 */ /* 0x000fe2000f8e0c3f */
[----:B------:R-:W-:-:S04]  /*21ee0*/  DEPBAR.LE SB0, 0x0 ;  /* 0x000080000000791a */ /* 0x000fc80000000000 */
[----:B------:R-:W-:Y:S01]  /*21ef0*/  ULEA UR37, UR37, UR38, 0x1 ;  /* 0x0000002625257291 */ /* 0x000fe2000f8e083f */
[----:B------:R-:W-:-:S04]  /*21f00*/  DEPBAR.LE SB0, 0x0 ;  /* 0x000080000000791a */ /* 0x000fc80000000000 */
[----:B------:R-:W-:-:S09]  /*21f10*/  ULEA UR37, UR37, UR36, 0x3 ;  /* 0x0000002425257291 */ /* 0x000fd2000f8e183f */
[----:B------:R-:W-:Y:S01]  /*21f20*/  SYNCS.ARRIVE.TRANS64.A1T0 RZ, [UR37+0xc44a0], RZ ;  /* 0x0c44a0ffffff79a7 */ /* 0x000fe20008100025 */
[----:B------:R-:W-:Y:S05]  /*21f30*/  EXIT ;  /* 0x000000000000794d */ /* 0x000fea0003800000 */
.L_x_6:
[----:B------:R-:W-:-:S08]  /*21f40*/  NOP ;  /* 0x0000000000007918 */ /* 0x000fd00000000000 */
[----:B------:R-:W1:-:S00]  /*21f50*/  USETMAXREG.DEALLOC.CTAPOOL 0x18 ;  /* 0x00000018000079c8 */ /* 0x000e4000080e0500 */
[----:B------:R-:W-:-:S13]  /*21f60*/  PLOP3.LUT P0, PT, PT, PT, UP0, 0x80, 0x0 ;  /* 0x000000000000781c */ /* 0x000fda0003f0f008 */
[----:B-1----:R-:W-:Y:S05]  /*21f70*/  @!P0 BRA `(.L_x_120) ;  /* 0x0000003000dc8947 */ /* 0x002fea0003800000 */
[----:B------:R-:W-:-:S13]  /*21f80*/  ISETP.NE.AND P0, PT, RZ, UR4, PT ;  /* 0x00000004ff007c0c */ /* 0x000fda000bf05270 */
[----:B------:R-:W-:Y:S05]  /*21f90*/  @P0 EXIT ;  /* 0x000000000000094d */ /* 0x000fea0003800000 */
[----:B------:R-:W1:Y:S01]  /*21fa0*/  LDC R0, c[0x0][0x288] ;  /* 0x0000a200ff007b82 */ /* 0x000e620000000800 */
[----:B------:R-:W-:Y:S01]  /*21fb0*/  ELECT P0, URZ, PT ;  /* 0x00000000003f782f */ /* 0x000fe20003800000 */
[----:B------:R-:W-:-:S06]  /*21fc0*/  UMOV UR14, URZ ;  /* 0x0000003f000e7c82 */ /* 0x000fcc0008000000 */
[----:B------:R-:W2:Y:S01]  /*21fd0*/  S2UR UR15, SR_CgaCtaId ;  /* 0x00000000000f79c3 */ /* 0x000ea20000008800 */
[----:B-1----:R-:W-:-:S13]  /*21fe0*/  ISETP.GE.AND P1, PT, R0, 0x1, PT ;  /* 0x000000010000780c */ /* 0x002fda0003f26270 */
[----:B--2---:R-:W-:Y:S05]  /*21ff0*/  @!P1 BRA `(.L_x_121) ;  /* 0x00000030007c9947 */ /* 0x004fea0003800000 */
[----:B------:R-:W-:Y:S01]  /*22000*/  VIADD R0, R0, 0x3f ;  /* 0x0000003f00007836 */ /* 0x000fe20000000000 */
[----:B------:R-:W-:Y:S01]  /*22010*/  UMOV UR5, URZ ;  /* 0x0000003f00057c82 */ /* 0x000fe20008000000 */
[----:B------:R-:W-:Y:S01]  /*22020*/  UMOV UR4, 0x38 ;  /* 0x0000003800047882 */ /* 0x000fe20000000000 */
[----:B------:R-:W-:Y:S01]  /*22030*/  MOV R5, 0x1 ;  /* 0x0000000100057802 */ /* 0x000fe20000000f00 */
[----:B------:R-:W-:Y:S01]  /*22040*/  IMAD.U32 R4, RZ, RZ, UR5 ;  /* 0x00000005ff047e24 */ /* 0x000fe2000f8e00ff */
[----:B------:R-:W-:Y:S01]  /*22050*/  SHF.R.S32.HI R3, RZ, 0x1f, R0 ;  /* 0x0000001fff037819 */ /* 0x000fe20000011400 */
[----:B------:R-:W-:Y:S01]  /*22060*/  ULOP3.LUT UR21, UR45, 0x1, URZ, 0xfc, !UPT ;  /* 0x000000012d157892 */ /* 0x000fe2000f8efc3f */
[----:B------:R-:W-:Y:S02]  /*22070*/  ULDC.64 UR22, c[0x0][0x198] ;  /* 0x0000660000167ab9 */ /* 0x000fe40000000a00 */
[----:B------:R-:W-:Y:S01]  /*22080*/  LEA.HI R3, R3, R0, RZ, 0x6 ;  /* 0x0000000003037211 */ /* 0x000fe200078f30ff */
[----:B------:R-:W-:Y:S01]  /*22090*/  IMAD.MOV.U32 R0, RZ, RZ, RZ ;  /* 0x000000ffff007224 */ /* 0x000fe200078e00ff */
[----:B------:R-:W-:Y:S01]  /*220a0*/  UMOV UR14, URZ ;  /* 0x0000003f000e7c82 */ /* 0x000fe20008000000 */
[----:B------:R-:W-:Y:S01]  /*220b0*/  UMOV UR13, URZ ;  /* 0x0000003f000d7c82 */ /* 0x000fe20008000000 */
[----:B------:R-:W-:Y:S01]  /*220c0*/  LEA.HI.SX32 R2, R3, 0x1, 0x1a ;  /* 0x0000000103027811 */ /* 0x000fe200078fd2ff */
[----:B------:R-:W-:-:S07]  /*220d0*/  IMAD.U32 R3, RZ, RZ, UR4 ;  /* 0x00000004ff037e24 */ /* 0x000fce000f8e00ff */
.L_x_130:
[----:B------:R-:W-:-:S06]  /*220e0*/  UISETP.NE.AND UP0, UPT, UR21, 0x3, UPT ;  /* 0x000000031500788c */ /* 0x000fcc000bf05270 */
[----:B------:R-:W-:-:S13]  /*220f0*/  PLOP3.LUT P3, PT, PT, PT, UP0, 0x80, 0x0 ;  /* 0x000000000000781c */ /* 0x000fda0003f6f008 */
[----:B------:R-:W-:Y:S05]  /*22100*/  @!P3 BRA `(.L_x_122) ;  /* 0x000000000004b947 */ /* 0x000fea0003800000 */
[----:B------:R-:W-:Y:S01]  /*22110*/  BPT.TRAP 0x1 ;  /* 0x000000040000795c */ /* 0x000fe20000300000 */
.L_x_122:
[----:B------:R-:W1:Y:S01]  /*22120*/  S2UR UR15, SR_CgaCtaId ;  /* 0x00000000000f79c3 */ /* 0x000e620000008800 */
[----:B------:R-:W-:Y:S01]  /*22130*/  UMOV UR7, 0x400 ;  /* 0x0000040000077882 */ /* 0x000fe20000000000 */
[----:B------:R-:W-:Y:S02]  /*22140*/  SHF.L.U32 R6, R0, 0x1f, RZ ;  /* 0x0000001f00067819 */ /* 0x000fe400000006ff */
[----:B------:R-:W-:Y:S01]  /*22150*/  LOP3.LUT P2, RZ, R5, 0xff, RZ, 0xc0, !PT ;  /* 0x000000ff05ff7812 */ /* 0x000fe2000784c0ff */
[----:B-1----:R-:W-:-:S04]  /*22160*/  ULEA UR7, UR15, UR7, 0x18 ;  /* 0x000000070f077291 */ /* 0x002fc8000f8ec03f */
[----:B------:R-:W-:-:S09]  /*22170*/  ULEA UR4, UR13, UR7, 0x3 ;  /* 0x000000070d047291 */ /* 0x000fd2000f8e183f */
[----:B------:R-:W1:Y:S02]  /*22180*/  SYNCS.PHASECHK.TRANS64.TRYWAIT P1, [UR4+0xc4480], R6 ;  /* 0x0c448006ff0075a7 */ /* 0x000e640008020144 */
[----:B-1----:R-:W-:Y:S05]  /*22190*/  @!P1 BRA `(.L_x_123) ;  /* 0x0000006400409947 */ /* 0x002fea0003800000 */
.L_x_191:
[----:B------:R-:W-:Y:S04]  /*221a0*/  BSSY B0, `(.L_x_124) ;  /* 0x0000003000007945 */ /* 0x000fe80003800000 */
[----:B------:R-:W-:Y:S05]  /*221b0*/  @!P0 BRA `(.L_x_125) ;  /* 0x0000000000048947 */ /* 0x000fea0003800000 */
[----:B------:R-:W-:-:S04]  /*221c0*/  DEPBAR.LE SB0, 0x1 ;  /* 0x000080400000791a */ /* 0x000fc80000000000 */
.L_x_125:
[----:B------:R-:W-:Y:S05]  /*221d0*/  BSYNC B0 ;  /* 0x0000000000007941 */ /* 0x000fea0003800000 */
.L_x_124:
[----:B------:R-:W-:Y:S05]  /*221e0*/  @P2 BRA `(.L_x_126) ;  /* 0x0000000000242947 */ /* 0x000fea0003800000 */
[----:B------:R-:W-:Y:S05]  /*221f0*/  @!P3 BRA `(.L_x_127) ;  /* 0x000000000004b947 */ /* 0x000fea0003800000 */
[----:B------:R-:W-:Y:S01]  /*22200*/  BPT.TRAP 0x1 ;  /* 0x000000040000795c */ /* 0x000fe20000300000 */
.L_x_127:
[----:B------:R-:W-:Y:S02]  /*22210*/  ULEA UR4, UR14, UR7, 0x3 ;  /* 0x000000070e047291 */ /* 0x000fe4000f8e183f */
[----:B------:R-:W-:Y:S02]  /*22220*/  UIADD3 UR14, UR14, 0x1, URZ ;  /* 0x000000010e0e7890 */ /* 0x000fe4000fffe03f */
[----:B------:R-:W-:Y:S02]  /*22230*/  UIADD3 UR4, UR4, 0xc4490, URZ ;  /* 0x000c449004047890 */ /* 0x000fe4000fffe03f */
[----:B------:R-:W-:Y:S02]  /*22240*/  UISETP.NE.AND UP0, UPT, UR14, 0x2, UPT ;  /* 0x000000020e00788c */ /* 0x000fe4000bf05270 */
[----:B------:R-:W-:Y:S02]  /*22250*/  UPRMT UR4, UR15, 0x654, UR4 ;  /* 0x000006540f047896 */ /* 0x000fe40008000004 */
[----:B------:R-:W-:-:S07]  /*22260*/  USEL UR14, UR14, URZ, UP0 ;  /* 0x0000003f0e0e7287 */ /* 0x000fce0008000000 */
[----:B------:R-:W-:Y:S05]  /*22270*/  SYNCS.ARRIVE.TRANS64.RED.A1T0 RZ, [UR4], RZ ;  /* 0x000000ffffff79a7 */ /* 0x000fea0008100404 */
.L_x_126:
[----:B------:R-:W-:Y:S04]  /*22280*/  BSSY B0, `(.L_x_128) ;  /* 0x00002e7000007945 */ /* 0x000fe80003800000 */
[----:B------:R-:W-:Y:S05]  /*22290*/  @!P0 BRA `(.L_x_129) ;  /* 0x0000002c00948947 */ /* 0x000fea0003800000 */
[----:B------:R-:W-:Y:S01]  /*222a0*/  R2UR UR50, R4 ;  /* 0x00000000043272ca */ /* 0x000fe200000e0000 */
[----:B------:R-:W2:Y:S01]  /*222b0*/  S2UR UR51, SR_CTAID.Y ;  /* 0x00000000003379c3 */ /* 0x000ea20000002600 */
[----:B------:R-:W-:Y:S01]  /*222c0*/  R2UR UR8, R3 ;  /* 0x00000000030872ca */ /* 0x000fe200000e0000 */
[----:B------:R-:W-:Y:S01]  /*222d0*/  UIADD3 UR4, UP0, UR22, 0x6f0, URZ ;  /* 0x000006f016047890 */ /* 0x000fe2000ff1e03f */
[----:B------:R3:W-:Y:S01]  /*222e0*/  STL [R1+0xa88], R0 ;  /* 0x000a880001007387 */ /* 0x0007e20000100800 */
[----:B------:R-:W-:Y:S01]  /*222f0*/  ULEA UR6, UR13, UR7, 0x11 ;  /* 0x000000070d067291 */ /* 0x000fe2000f8e883f */
[----:B------:R-:W-:Y:S01]  /*22300*/  MOV R8, UR21 ;  /* 0x0000001500087c02 */ /* 0x000fe20008000f00 */
[----:B------:R-:W-:Y:S01]  /*22310*/  UMOV UR25, 0x20 ;  /* 0x0000002000197882 */ /* 0x000fe20000000000 */
[----:B------:R-:W-:Y:S01]  /*22320*/  UMOV UR49, URZ ;  /* 0x0000003f00317c82 */ /* 0x000fe20008000000 */
[----:B------:R-:W4:Y:S01]  /*22330*/  S2UR UR52, SR_CTAID.Z ;  /* 0x00000000003479c3 */ /* 0x000f220000002700 */
[----:B------:R-:W-:Y:S01]  /*22340*/  UIADD3 UR48, UR6, 0x84000, URZ ;  /* 0x0008400006307890 */ /* 0x000fe2000fffe03f */
[----:B------:R-:W-:Y:S01]  /*22350*/  MOV R16, UR25 ;  /* 0x0000001900107c02 */ /* 0x000fe20008000f00 */
[----:B------:R-:W-:Y:S01]  /*22360*/  UIADD3 UR24, UR6, 0x88000, URZ ;  /* 0x0008800006187890 */ /* 0x000fe2000fffe03f */
[----:B------:R-:W-:Y:S01]  /*22370*/  STL [R1+0xa90], R4 ;  /* 0x000a900401007387 */ /* 0x000fe20000100800 */
[----:B------:R-:W-:Y:S01]  /*22380*/  UIADD3 UR5, UR50, 0x8, URZ ;  /* 0x0000000832057890 */ /* 0x000fe2000fffe03f */
[----:B------:R-:W-:Y:S01]  /*22390*/  MOV R9, UR22 ;  /* 0x0000001600097c02 */ /* 0x000fe20008000f00 */
[----:B------:R-:W-:Y:S01]  /*223a0*/  UMOV UR26, UR50 ;  /* 0x00000032001a7c82 */ /* 0x000fe20008000000 */
[----:B------:R-:W-:Y:S01]  /*223b0*/  UMOV UR25, UR49 ;  /* 0x0000003100197c82 */ /* 0x000fe20008000000 */
[----:B------:R-:W-:Y:S01]  /*223c0*/  MOV R18, UR26 ;  /* 0x0000001a00127c02 */ /* 0x000fe20008000f00 */
[----:B------:R-:W-:Y:S01]  /*223d0*/  UIADD3 UR10, UR50, 0x20, URZ ;  /* 0x00000020320a7890 */ /* 0x000fe2000fffe03f */
[----:B-1----:R-:W-:Y:S01]  /*223e0*/  IMAD.U32 R5, RZ, RZ, UR5 ;  /* 0x00000005ff057e24 */ /* 0x002fe2000f8e00ff */
[----:B------:R-:W-:Y:S01]  /*223f0*/  UIADD3 UR5, UR50, 0x18, URZ ;  /* 0x0000001832057890 */ /* 0x000fe2000fffe03f */
[----:B------:R-:W-:Y:S01]  /*22400*/  S2UR UR21, SR_CTAID.Y ;  /* 0x00000000001579c3 */ /* 0x000fe20000002600 */
[----:B------:R-:W-:Y:S01]  /*22410*/  UIADD3 UR9, UR8, -0x10, URZ ;  /* 0xfffffff008097890 */ /* 0x000fe2000fffe03f */
[----:B------:R1:W-:Y:S01]  /*22420*/  STL [R1+0xa8c], R2 ;  /* 0x000a8c0201007387 */ /* 0x0003e20000100800 */
[----:B------:R-:W-:Y:S01]  /*22430*/  R2UR UR26, R5 ;  /* 0x00000000051a72ca */ /* 0x000fe200000e0000 */
[----:B--2---:R-:W-:Y:S01]  /*22440*/  UMOV UR27, UR51 ;  /* 0x00000033001b7c82 */ /* 0x004fe20008000000 */
[----:B------:R-:W-:Y:S01]  /*22450*/  MOV R15, UR5 ;  /* 0x00000005000f7c02 */ /* 0x000fe20008000f00 */
[----:B------:R-:W-:Y:S01]  /*22460*/  UIADD3 UR5, UR8, -0x8, URZ ;  /* 0xfffffff808057890 */ /* 0x000fe2000fffe03f */
[----:B------:R-:W-:Y:S01]  /*22470*/  IMAD.U32 R6, RZ, RZ, UR10 ;  /* 0x0000000aff067e24 */ /* 0x000fe2000f8e00ff */
[----:B------:R-:W-:Y:S01]  /*22480*/  MOV R19, UR27 ;  /* 0x0000001b00137c02 */ /* 0x000fe20008000f00 */
[----:B------:R-:W-:Y:S01]  /*22490*/  IMAD.U32 R11, RZ, RZ, UR9 ;  /* 0x00000009ff0b7e24 */ /* 0x000fe2000f8e00ff */
[----:B------:R-:W2:Y:S01]  /*224a0*/  S2UR UR10, SR_CTAID.Z ;  /* 0x00000000000a79c3 */ /* 0x000ea20000002700 */
[----:B----4-:R-:W-:Y:S01]  /*224b0*/  UMOV UR28, UR52 ;  /* 0x00000034001c7c82 */ /* 0x010fe20008000000 */
[----:B------:R-:W-:Y:S01]  /*224c0*/  IMAD.U32 R17, RZ, RZ, UR5 ;  /* 0x00000005ff117e24 */ /* 0x000fe2000f8e00ff */
[----:B------:R-:W-:Y:S01]  /*224d0*/  UIADD3.X UR5, URZ, UR23, URZ, UP0, !UPT ;  /* 0x000000173f057290 */ /* 0x000fe200087fe43f */
[----:B------:R-:W-:Y:S01]  /*224e0*/  R2UR UR34, R6 ;  /* 0x00000000062272ca */ /* 0x000fe200000e0000 */
[----:B------:R-:W-:Y:S01]  /*224f0*/  UMOV UR36, UR52 ;  /* 0x0000003400247c82 */ /* 0x000fe20008000000 */
[----:B------:R-:W-:Y:S01]  /*22500*/  UMOV UR53, UR26 ;  /* 0x0000001a00357c82 */ /* 0x000fe20008000000 */
[----:B---3--:R-:W-:Y:S01]  /*22510*/  MOV R0, UR36 ;  /* 0x0000002400007c02 */ /* 0x008fe20008000f00 */
[----:B------:R-:W-:Y:S01]  /*22520*/  UIADD3 UR32, UR6, 0x94000, URZ ;  /* 0x0009400006207890 */ /* 0x000fe2000fffe03f */
[----:B------:R-:W-:Y:S01]  /*22530*/  MOV R14, UR36 ;  /* 0x00000024000e7c02 */ /* 0x000fe20008000f00 */
[----:B------:R-:W-:Y:S01]  /*22540*/  UMOV UR33, 0x20 ;  /* 0x0000002000217882 */ /* 0x000fe20000000000 */
[----:B------:R-:W-:-:S02]  /*22550*/  UIADD3 UR42, UR50, 0x10, URZ ;  /* 0x00000010322a7890 */ /* 0x000fc4000fffe03f */
[----:B------:R3:W-:Y:S01]  /*22560*/  UTMAREDG.4D.ADD [UR48], [UR4] ;  /* 0x00000030040073b6 */ /* 0x0007e20008018000 */
[----:B------:R-:W-:Y:S01]  /*22570*/  MOV R12, UR33 ;  /* 0x00000021000c7c02 */ /* 0x000fe20008000f00 */
[----:B------:R-:W-:Y:S01]  /*22580*/  UIADD3 UR40, UR6, 0x8c000, URZ ;  /* 0x0008c00006287890 */ /* 0x000fe2000fffe03f */
[----:B-1----:R-:W-:Y:S01]  /*22590*/  MOV R2, UR45 ;  /* 0x0000002d00027c02 */ /* 0x002fe20008000f00 */
[----:B------:R-:W-:Y:S01]  /*225a0*/  UMOV UR35, UR51 ;  /* 0x0000003300237c82 */ /* 0x000fe20008000000 */
[----:B------:R-:W-:Y:S01]  /*225b0*/  MOV R4, UR34 ;  /* 0x0000002200047c02 */ /* 0x000fe20008000f00 */
[----:B------:R-:W-:Y:S01]  /*225c0*/  UMOV UR33, UR49 ;  /* 0x0000003100217c82 */ /* 0x000fe20008000000 */
[----:B------:R-:W-:Y:S01]  /*225d0*/  R2UR UR34, R15 ;  /* 0x000000000f2272ca */ /* 0x000fe200000e0000 */
[----:B------:R1:W-:Y:S01]  /*225e0*/  UTMAREDG.4D.ADD [UR24], [UR4] ;  /* 0x00000018040073b6 */ /* 0x0003e20008018000 */
[----:B------:R-:W-:Y:S01]  /*225f0*/  UMOV UR22, URZ ;  /* 0x0000003f00167c82 */ /* 0x000fe20008000000 */
[----:B------:R-:W-:Y:S01]  /*22600*/  UMOV UR43, UR51 ;  /* 0x00000033002b7c82 */ /* 0x000fe20008000000 */
[----:B------:R-:W-:Y:S01]  /*22610*/  UMOV UR44, UR52 ;  /* 0x00000034002c7c82 */ /* 0x000fe20008000000 */
[----:B------:R-:W-:Y:S01]  /*22620*/  MOV R13, UR35 ;  /* 0x00000023000d7c02 */ /* 0x000fe20008000f00 */
[----:B------:R-:W-:Y:S01]  /*22630*/  UMOV UR41, UR49 ;  /* 0x0000003100297c82 */ /* 0x000fe20008000000 */
[----:B------:R-:W-:Y:S01]  /*22640*/  MOV R20, UR28 ;  /* 0x0000001c00147c02 */ /* 0x000fe20008000f00 */
[----:B------:R-:W-:Y:S01]  /*22650*/  UMOV UR54, UR50 ;  /* 0x0000003200367c82 */ /* 0x000fe20008000000 */
[----:B------:R4:W-:Y:S01]  /*22660*/  STL [R1+0x90], R0 ;  /* 0x0000900001007387 */ /* 0x0009e20000100800 */
[----:B--2---:R-:W-:Y:S01]  /*22670*/  UMOV UR36, UR10 ;  /* 0x0000000a00247c82 */ /* 0x004fe20008000000 */
[----:B------:R-:W-:Y:S01]  /*22680*/  R2UR UR18, R3 ;  /* 0x00000000031272ca */ /* 0x000fe200000e0000 */
[----:B------:R-:W2:Y:S01]  /*22690*/  S2UR UR31, SR_CTAID.Y ;  /* 0x00000000001f79c3 */ /* 0x000ea20000002600 */
[----:B------:R1:W-:Y:S01]  /*226a0*/  STL [R1+0xa98], R14 ;  /* 0x000a980e01007387 */ /* 0x0003e20000100800 */
[----:B---3--:R-:W-:Y:S01]  /*226b0*/  UIADD3 UR48, UR6, 0x9c000, URZ ;  /* 0x0009c00006307890 */ /* 0x008fe2000fffe03f */
[----:B------:R-:W-:Y:S01]  /*226c0*/  R2UR UR50, R17 ;  /* 0x00000000113272ca */ /* 0x000fe200000e0000 */
[----:B------:R-:W-:Y:S01]  /*226d0*/  UIADD3 UR16, UR6, 0xa0000, URZ ;  /* 0x000a000006107890 */ /* 0x000fe2000fffe03f */
[----:B------:R3:W-:Y:S01]  /*226e0*/  STL [R1+0xa94], R12 ;  /* 0x000a940c01007387 */ /* 0x0007e20000100800 */
[----:B------:R-:W-:Y:S01]  /*226f0*/  UMOV UR17, 0x20 ;  /* 0x0000002000117882 */ /* 0x000fe20000000000 */
[----:B----4-:R-:W-:Y:S01]  /*22700*/  MOV R0, UR32 ;  /* 0x0000002000007c02 */ /* 0x010fe20008000f00 */
[----:B------:R-:W4:Y:S01]  /*22710*/  S2UR UR29, SR_CTAID.Z ;  /* 0x00000000001d79c3 */ /* 0x000f220000002700 */
[----:B-1----:R-:W-:Y:S01]  /*22720*/  R2UR UR26, R18 ;  /* 0x00000000121a72ca */ /* 0x002fe200000e0000 */
[----:B------:R-:W-:Y:S01]  /*22730*/  UIADD3 UR24, UR6, 0x84400, URZ ;  /* 0x0008440006187890 */ /* 0x000fe2000fffe03f */
[----:B------:R-:W-:Y:S01]  /*22740*/  R2UR UR27, R19 ;  /* 0x00000000131b72ca */ /* 0x000fe200000e0000 */
[----:B------:R-:W-:Y:S01]  /*22750*/  UIADD3 UR32, UR6, 0x90000, URZ ;  /* 0x0009000006207890 */ /* 0x000fe2000fffe03f */
[----:B------:R-:W-:Y:S01]  /*22760*/  IMAD.MOV.U32 R14, RZ, RZ, R2 ;  /* 0x000000ffff0e7224 */ /* 0x000fe200078e0002 */
[----:B------:R-:W-:Y:S01]  /*22770*/  MOV R2, UR33 ;  /* 0x0000002100027c02 */ /* 0x000fe20008000f00 */
[----:B------:R-:W-:Y:S01]  /*22780*/  UTMAREDG.4D.ADD [UR40], [UR4] ;  /* 0x00000028040073b6 */ /* 0x000fe20008018000 */
[----:B---3--:R-:W-:Y:S01]  /*22790*/  MOV R12, UR35 ;  /* 0x00000023000c7c02 */ /* 0x008fe20008000f00 */
[----:B------:R-:W-:Y:S01]  /*227a0*/  UMOV UR46, UR34 ;  /* 0x00000022002e7c82 */ /* 0x000fe20008000000 */
[----:B------:R-:W-:Y:S01]  /*227b0*/  R2UR UR28, R20 ;  /* 0x00000000141c72ca */ /* 0x000fe200000e0000 */
[----:B------:R-:W-:Y:S01]  /*227c0*/  UMOV UR19, UR51 ;  /* 0x0000003300137c82 */ /* 0x000fe20008000000 */
[----:B------:R-:W-:Y:S01]  /*227d0*/  R2UR UR25, R16 ;  /* 0x00000000101972ca */ /* 0x000fe200000e0000 */
[----:B------:R-:W-:Y:S01]  /*227e0*/  UMOV UR20, UR52 ;  /* 0x0000003400147c82 */ /* 0x000fe20008000000 */
[----:B------:R-:W-:Y:S01]  /*227f0*/  MOV R19, UR26 ;  /* 0x0000001a00137c02 */ /* 0x000fe20008000f00 */
[----:B------:R-:W-:Y:S01]  /*22800*/  UMOV UR11, UR51 ;  /* 0x00000033000b7c82 */ /* 0x000fe20008000000 */
[----:B------:R-:W-:Y:S01]  /*22810*/  R2UR UR26, R11 ;  /* 0x000000000b1a72ca */ /* 0x000fe200000e0000 */
[----:B------:R-:W-:Y:S01]  /*22820*/  UMOV UR33, UR22 ;  /* 0x0000001600217c82 */ /* 0x000fe20008000000 */
[----:B------:R-:W3:Y:S01]  /*22830*/  LDL.LU R11, [R1+0x90] ;  /* 0x00009000010b7983 */ /* 0x000ee20000300800 */
[----:B------:R-:W-:Y:S01]  /*22840*/  UMOV UR35, UR21 ;  /* 0x0000001500237c82 */ /* 0x000fe20008000000 */
[----:B------:R-:W-:Y:S01]  /*22850*/  R2UR UR45, R14 ;  /* 0x000000000e2d72ca */ /* 0x000fe200000e0000 */
[----:B------:R-:W-:Y:S01]  /*22860*/  UMOV UR12, UR52 ;  /* 0x00000034000c7c82 */ /* 0x000fe20008000000 */
[----:B------:R1:W-:Y:S01]  /*22870*/  UTMAREDG.4D.ADD [UR32], [UR4] ;  /* 0x00000020040073b6 */ /* 0x0003e20008018000 */
[----:B------:R-:W-:Y:S01]  /*22880*/  MOV R21, UR24 ;  /* 0x0000001800157c02 */ /* 0x000fe20008000f00 */
[----:B------:R-:W-:Y:S01]  /*22890*/  UMOV UR51, UR21 ;  /* 0x0000001500337c82 */ /* 0x000fe20008000000 */
[----:B------:R-:W-:Y:S01]  /*228a0*/  MOV R16, UR53 ;  /* 0x0000003500107c02 */ /* 0x000fe20008000f00 */
[----:B------:R-:W-:Y:S01]  /*228b0*/  UMOV UR52, UR10 ;  /* 0x0000000a00347c82 */ /* 0x000fe20008000000 */
[----:B------:R-:W-:Y:S01]  /*228c0*/  MOV R17, UR28 ;  /* 0x0000001c00117c02 */ /* 0x000fe20008000f00 */
[----:B------:R-:W-:Y:S01]  /*228d0*/  UIADD3 UR8, UR6, 0x88400, URZ ;  /* 0x0008840006087890 */ /* 0x000fe2000fffe03f */
[----:B------:R-:W-:Y:S01]  /*228e0*/  MOV R18, UR27 ;  /* 0x0000001b00127c02 */ /* 0x000fe20008000f00 */
[----:B------:R-:W3:Y:S01]  /*228f0*/  LDL.LU R14, [R1+0xa98] ;  /* 0x000a9800010e7983 */ /* 0x000ee20000300800 */
[----:B------:R-:W-:Y:S01]  /*22900*/  MOV R20, UR25 ;  /* 0x0000001900147c02 */ /* 0x000fe20008000f00 */
[----:B------:R-:W-:Y:S01]  /*22910*/  UMOV UR49, UR22 ;  /* 0x0000001600317c82 */ /* 0x000fe20008000000 */
[----:B------:R-:W-:Y:S01]  /*22920*/  MOV R7, UR20 ;  /* 0x0000001400077c02 */ /* 0x000fe20008000f00 */
[----:B------:R-:W-:Y:S01]  /*22930*/  UMOV UR9, 0x20 ;  /* 0x0000002000097882 */ /* 0x000fe20000000000 */
[----:B------:R-:W-:-:S02]  /*22940*/  MOV R6, UR19 ;  /* 0x0000001300067c02 */ /* 0x000fc40008000f00 */
[----:B------:R-:W-:Y:S01]  /*22950*/  MOV R5, UR17 ;  /* 0x0000001100057c02 */ /* 0x000fe20008000f00 */
[----:B------:R-:W-:Y:S01]  /*22960*/  UMOV UR47, UR42 ;  /* 0x0000002a002f7c82 */ /* 0x000fe20008000000 */
[----:B------:R-:W-:Y:S02]  /*22970*/  MOV R15, UR54 ;  /* 0x00000036000f7c02 */ /* 0x000fe40008000f00 */
[----:B------:R-:W-:Y:S02]  /*22980*/  MOV R10, UR23 ;  /* 0x00000017000a7c02 */ /* 0x000fe40008000f00 */
[----:B-1----:R-:W-:Y:S02]  /*22990*/  R2UR UR35, R12 ;  /* 0x000000000c2372ca */ /* 0x002fe400000e0000 */
[----:B------:R-:W-:Y:S01]  /*229a0*/  R2UR UR34, R4 ;  /* 0x00000000042272ca */ /* 0x000fe200000e0000 */
[----:B------:R-:W3:Y:S01]  /*229b0*/  LDL.LU R12, [R1+0xa94] ;  /* 0x000a9400010c7983 */ /* 0x000ee20000300800 */
[----:B------:R-:W-:-:S02]  /*229c0*/  R2UR UR33, R2 ;  /* 0x00000000022172ca */ /* 0x000fc400000e0000 */
[----:B------:R-:W-:Y:S01]  /*229d0*/  R2UR UR32, R0 ;  /* 0x00000000002072ca */ /* 0x000fe200000e0000 */
[----:B------:R-:W-:Y:S01]  /*229e0*/  UIADD3 UR24, UR6, 0x98000, URZ ;  /* 0x0009800006187890 */ /* 0x000fe2000fffe03f */
[----:B------:R-:W-:Y:S01]  /*229f0*/  UMOV UR25, UR22 ;  /* 0x0000001600197c82 */ /* 0x000fe20008000000 */
[----:B------:R-:W-:Y:S01]  /*22a00*/  UMOV UR27, UR21 ;  /* 0x00000015001b7c82 */ /* 0x000fe20008000000 */
[----:B------:R-:W-:Y:S01]  /*22a10*/  UMOV UR28, UR10 ;  /* 0x0000000a001c7c82 */ /* 0x000fe20008000000 */
[----:B------:R-:W-:Y:S01]  /*22a20*/  UMOV UR38, UR26 ;  /* 0x0000001a00267c82 */ /* 0x000fe20008000000 */
[----:B------:R-:W-:Y:S01]  /*22a30*/  R2UR UR53, R16 ;  /* 0x00000000103572ca */ /* 0x000fe200000e0000 */
[----:B------:R-:W-:Y:S01]  /*22a40*/  UMOV UR19, UR21 ;  /* 0x0000001500137c82 */ /* 0x000fe20008000000 */
[----:B------:R-:W-:Y:S01]  /*22a50*/  UMOV UR20, UR10 ;  /* 0x0000000a00147c82 */ /* 0x000fe20008000000 */
[----:B------:R-:W-:Y:S01]  /*22a60*/  UMOV UR17, UR22 ;  /* 0x0000001600117c82 */ /* 0x000fe20008000000 */
[----:B------:R-:W-:Y:S01]  /*22a70*/  UMOV UR39, UR34 ;  /* 0x0000002200277c82 */ /* 0x000fe20008000000 */
[----:B------:R-:W-:Y:S01]  /*22a80*/  UMOV UR37, UR18 ;  /* 0x0000001200257c82 */ /* 0x000fe20008000000 */
[----:B------:R-:W-:Y:S01]  /*22a90*/  R2UR UR54, R15 ;  /* 0x000000000f3672ca */ /* 0x000fe200000e0000 */
[----:B------:R-:W-:Y:S01]  /*22aa0*/  UMOV UR30, UR50 ;  /* 0x00000032001e7c82 */ /* 0x000fe20008000000 */
[----:B------:R-:W-:Y:S01]  /*22ab0*/  UIADD3 UR40, UR6, 0x8c800, URZ ;  /* 0x0008c80006287890 */ /* 0x000fe2000fffe03f */
[----:B------:R-:W-:Y:S01]  /*22ac0*/  UMOV UR41, 0x40 ;  /* 0x0000004000297882 */ /* 0x000fe20000000000 */
[----:B--2---:R-:W-:Y:S01]  /*22ad0*/  UMOV UR43, UR31 ;  /* 0x0000001f002b7c82 */ /* 0x004fe20008000000 */
[----:B----4-:R-:W-:-:S02]  /*22ae0*/  UMOV UR44, UR29 ;  /* 0x0000001d002c7c82 */ /* 0x010fc40008000000 */
[----:B------:R-:W-:Y:S01]  /*22af0*/  UMOV UR10, UR53 ;  /* 0x00000035000a7c82 */ /* 0x000fe20008000000 */
[----:B------:R-:W-:Y:S01]  /*22b00*/  UMOV UR42, UR47 ;  /* 0x0000002f002a7c82 */ /* 0x000fe20008000000 */
[----:B------:R-:W-:Y:S01]  /*22b10*/  R2UR UR23, R10 ;  /* 0x000000000a1772ca */ /* 0x000fe200000e0000 */
[----:B------:R-:W-:Y:S01]  /*22b20*/  UIADD3 UR56, UR6, 0x90c00, URZ ;  /* 0x00090c0006387890 */ /* 0x000fe2000fffe03f */
[----:B------:R-:W-:Y:S01]  /*22b30*/  R2UR UR21, R8 ;  /* 0x00000000081572ca */ /* 0x000fe200000e0000 */
[----:B------:R-:W-:Y:S01]  /*22b40*/  UMOV UR57, 0x60 ;  /* 0x0000006000397882 */ /* 0x000fe20000000000 */
[----:B------:R-:W-:Y:S01]  /*22b50*/  R2UR UR22, R9 ;  /* 0x00000000091672ca */ /* 0x000fe200000e0000 */
[----:B------:R-:W-:Y:S01]  /*22b60*/  UMOV UR59, UR31 ;  /* 0x0000001f003b7c82 */ /* 0x000fe20008000000 */
[----:B------:R-:W-:Y:S01]  /*22b70*/  UMOV UR60, UR29 ;  /* 0x0000001d003c7c82 */ /* 0x000fe20008000000 */
[----:B------:R-:W-:Y:S01]  /*22b80*/  UMOV UR58, UR46 ;  /* 0x0000002e003a7c82 */ /* 0x000fe20008000000 */
[----:B------:R2:W5:Y:S04]  /*22b90*/  LDL.LU R4, [R1+0xa90] ;  /* 0x000a900001047983 */ /* 0x0005680000300800 */
[----:B------:R2:W5:Y:S04]  /*22ba0*/  LDL.LU R2, [R1+0xa8c] ;  /* 0x000a8c0001027983 */ /* 0x0005680000300800 */
[----:B------:R2:W5:Y:S01]  /*22bb0*/  LDL.LU R0, [R1+0xa88] ;  /* 0x000a880001007983 */ /* 0x0005620000300800 */
[----:B---3--:R-:W-:-:S13]  /*22bc0*/  R2UR UR36, R11 ;  /* 0x000000000b2472ca */ /* 0x008fda00000e0000 */
[----:B------:R1:W-:Y:S01]  /*22bd0*/  UTMAREDG.4D.ADD [UR32], [UR4] ;  /* 0x00000020040073b6 */ /* 0x0003e20008018000 */
[----:B------:R3:W-:Y:S01]  /*22be0*/  UTMAREDG.4D.ADD [UR24], [UR4] ;  /* 0x00000018040073b6 */ /* 0x0007e20008018000 */
[----:B------:R-:W-:Y:S01]  /*22bf0*/  UTMAREDG.4D.ADD [UR48], [UR4] ;  /* 0x00000030040073b6 */ /* 0x000fe20008018000 */
[----:B-1----:R-:W-:Y:S02]  /*22c00*/  R2UR UR36, R14 ;  /* 0x000000000e2472ca */ /* 0x002fe400000e0000 */
[----:B------:R-:W-:Y:S02]  /*22c10*/  R2UR UR35, R13 ;  /* 0x000000000d2372ca */ /* 0x000fe400000e0000 */
[----:B------:R-:W-:Y:S01]  /*22c20*/  R2UR UR33, R12 ;  /* 0x000000000c2172ca */ /* 0x000fe200000e0000 */
[----:B------:R1:W-:Y:S01]  /*22c30*/  UTMAREDG.4D.ADD [UR16], [UR4] ;  /* 0x00000010040073b6 */ /* 0x0003e20008018000 */
[----:B---3--:R-:W-:Y:S02]  /*22c40*/  R2UR UR28, R17 ;  /* 0x00000000111c72ca */ /* 0x008fe400000e0000 */
[----:B------:R-:W-:-:S02]  /*22c50*/  R2UR UR27, R18 ;  /* 0x00000000121b72ca */ /* 0x000fc400000e0000 */
[----:B------:R-:W-:Y:S02]  /*22c60*/  R2UR UR26, R19 ;  /* 0x00000000131a72ca */ /* 0x000fe400000e0000 */
[----:B------:R-:W-:Y:S02]  /*22c70*/  R2UR UR25, R20 ;  /* 0x00000000141972ca */ /* 0x000fe400000e0000 */
[----:B------:R-:W-:Y:S01]  /*22c80*/  R2UR UR24, R21 ;  /* 0x00000000151872ca */ /* 0x000fe200000e0000 */
[----:B------:R-:W-:Y:S01]  /*22c90*/  UIADD3 UR32, UR6, 0x8c400, URZ ;  /* 0x0008c40006207890 */ /* 0x000fe2000fffe03f */
[----:B-1----:R-:W-:Y:S02]  /*22ca0*/  R2UR UR20, R7 ;  /* 0x00000000071472ca */ /* 0x002fe400000e0000 */
[----:B------:R-:W-:Y:S02]  /*22cb0*/  R2UR UR19, R6 ;  /* 0x00000000061372ca */ /* 0x000fe400000e0000 */
[----:B------:R-:W-:-:S07]  /*22cc0*/  R2UR UR17, R5 ;  /* 0x00000000051172ca */ /* 0x000fce00000e0000 */
[----:B------:R1:W-:Y:S01]  /*22cd0*/  UTMAREDG.4D.ADD [UR24], [UR4] ;  /* 0x00000018040073b6 */ /* 0x0003e20008018000 */
[----:B------:R-:W-:Y:S01]  /*22ce0*/  UIADD3 UR16, UR6, 0x90400, URZ ;  /* 0x0009040006107890 */ /* 0x000fe2000fffe03f */
[----:B------:R-:W-:Y:S01]  /*22cf0*/  UMOV UR34, UR47 ;  /* 0x0000002f00227c82 */ /* 0x000fe20008000000 */
[----:B------:R3:W-:Y:S01]  /*22d00*/  UTMAREDG.4D.ADD [UR8], [UR4] ;  /* 0x00000008040073b6 */ /* 0x0007e20008018000 */
[----:B------:R-:W-:Y:S01]  /*22d10*/  UMOV UR18, UR46 ;  /* 0x0000002e00127c82 */ /* 0x000fe20008000000 */
[----:B------:R-:W-:Y:S01]  /*22d20*/  UTMAREDG.4D.ADD [UR32], [UR4] ;  /* 0x00000020040073b6 */ /* 0x000fe20008018000 */
[----:B-1----:R-:W-:Y:S01]  /*22d30*/  UIADD3 UR24, UR6, 0x94400, URZ ;  /* 0x0009440006187890 */ /* 0x002fe2000fffe03f */
[----:B------:R-:W-:Y:S01]  /*22d40*/  UMOV UR25, 0x20 ;  /* 0x0000002000197882 */ /* 0x000fe20000000000 */
[----:B------:R-:W-:Y:S01]  /*22d50*/  UMOV UR27, UR31 ;  /* 0x0000001f001b7c82 */ /* 0x000fe20008000000 */
[----:B------:R-:W-:Y:S01]  /*22d60*/  UMOV UR28, UR29 ;  /* 0x0000001d001c7c82 */ /* 0x000fe20008000000 */
[----:B------:R-:W-:Y:S01]  /*22d70*/  UMOV UR26, UR39 ;  /* 0x00000027001a7c82 */ /* 0x000fe20008000000 */
[----:B------:R1:W-:Y:S01]  /*22d80*/  UTMAREDG.4D.ADD [UR16], [UR4] ;  /* 0x00000010040073b6 */ /* 0x0003e20008018000 */
[----:B---3--:R-:W-:Y:S01]  /*22d90*/  UIADD3 UR8, UR6, 0x98400, URZ ;  /* 0x0009840006087890 */ /* 0x008fe2000fffe03f */
[----:B------:R-:W-:Y:S01]  /*22da0*/  UMOV UR11, UR31 ;  /* 0x0000001f000b7c82 */ /* 0x000fe20008000000 */
[----:B------:R-:W-:Y:S01]  /*22db0*/  UMOV UR12, UR29 ;  /* 0x0000001d000c7c82 */ /* 0x000fe20008000000 */
[----:B------:R-:W-:Y:S01]  /*22dc0*/  UMOV UR10, UR38 ;  /* 0x00000026000a7c82 */ /* 0x000fe20008000000 */
[----:B------:R-:W-:Y:S05]  /*22dd0*/  UTMAREDG.4D.ADD [UR24], [UR4] ;  /* 0x00000018040073b6 */ /* 0x000fea0008018000 */
[----:B------:R3:W-:Y:S01]  /*22de0*/  UTMAREDG.4D.ADD [UR8], [UR4] ;  /* 0x00000008040073b6 */ /* 0x0007e20008018000 */
[----:B-1----:R-:W-:Y:S01]  /*22df0*/  UIADD3 UR16, UR6, 0x9c400, URZ ;  /* 0x0009c40006107890 */ /* 0x002fe2000fffe03f */
[----:B------:R-:W-:Y:S01]  /*22e00*/  UMOV UR17, 0x20 ;  /* 0x0000002000117882 */ /* 0x000fe20000000000 */
[----:B------:R-:W-:Y:S01]  /*22e10*/  UMOV UR19, UR31 ;  /* 0x0000001f00137c82 */ /* 0x000fe20008000000 */
[----:B------:R-:W-:Y:S01]  /*22e20*/  UMOV UR20, UR29 ;  /* 0x0000001d00147c82 */ /* 0x000fe20008000000 */
[----:B------:R-:W-:-:S05]  /*22e30*/  UMOV UR18, UR30 ;  /* 0x0000001e00127c82 */ /* 0x000fca0008000000 */
[----:B------:R1:W-:Y:S01]  /*22e40*/  UTMAREDG.4D.ADD [UR16], [UR4] ;  /* 0x00000010040073b6 */ /* 0x0003e20008018000 */
[----:B---3--:R-:W-:Y:S01]  /*22e50*/  UIADD3 UR8, UR6, 0xa0400, URZ ;  /* 0x000a040006087890 */ /* 0x008fe2000fffe03f */
[----:B------:R-:W-:-:S08]  /*22e60*/  UMOV UR10, UR37 ;  /* 0x00000025000a7c82 */ /* 0x000fd00008000000 */
[----:B------:R3:W-:Y:S01]  /*22e70*/  UTMAREDG.4D.ADD [UR8], [UR4] ;  /* 0x00000008040073b6 */ /* 0x0007e20008018000 */
[----:B-1----:R-:W-:Y:S01]  /*22e80*/  UIADD3 UR16, UR6, 0x84800, URZ ;  /* 0x0008480006107890 */ /* 0x002fe2000fffe03f */
[----:B------:R-:W-:Y:S01]  /*22e90*/  UMOV UR17, 0x40 ;  /* 0x0000004000117882 */ /* 0x000fe20000000000 */
[----:B------:R-:W-:Y:S01]  /*22ea0*/  UMOV UR18, UR54 ;  /* 0x0000003600127c82 */ /* 0x000fe20008000000 */
[----:B------:R-:W-:Y:S02]  /*22eb0*/  UIADD3 UR32, UR6, 0x90800, URZ ;  /* 0x0009080006207890 */ /* 0x000fe4000fffe03f */
[----:B------:R-:W-:-:S04]  /*22ec0*/  UIADD3 UR24, UR6, 0x94800, URZ ;  /* 0x0009480006187890 */ /* 0x000fc8000fffe03f */
[----:B------:R1:W-:Y:S01]  /*22ed0*/  UTMAREDG.4D.ADD [UR16], [UR4] ;  /* 0x00000010040073b6 */ /* 0x0003e20008018000 */
[----:B---3--:R-:W-:Y:S01]  /*22ee0*/  UIADD3 UR8, UR6, 0x88800, URZ ;  /* 0x0008880006087890 */ /* 0x008fe2000fffe03f */
[----:B------:R-:W-:Y:S01]  /*22ef0*/  UMOV UR9, 0x40 ;  /* 0x0000004000097882 */ /* 0x000fe20000000000 */
[----:B------:R-:W-:Y:S01]  /*22f00*/  UMOV UR10, UR53 ;  /* 0x00000035000a7c82 */ /* 0x000fe20008000000 */
[----:B------:R-:W-:-:S06]  /*22f10*/  UMOV UR33, 0x40 ;  /* 0x0000004000217882 */ /* 0x000fcc0000000000 */
[----:B------:R3:W-:Y:S01]  /*22f20*/  UTMAREDG.4D.ADD [UR8], [UR4] ;  /* 0x00000008040073b6 */ /* 0x0007e20008018000 */
[----:B-1----:R-:W-:Y:S01]  /*22f30*/  UIADD3 UR16, UR6, 0x98800, URZ ;  /* 0x0009880006107890 */ /* 0x002fe2000fffe03f */
[----:B------:R-:W-:Y:S01]  /*22f40*/  UMOV UR35, UR31 ;  /* 0x0000001f00237c82 */ /* 0x000fe20008000000 */
[----:B------:R-:W-:Y:S01]  /*22f50*/  UMOV UR36, UR29 ;  /* 0x0000001d00247c82 */ /* 0x000fe20008000000 */
[----:B------:R-:W-:Y:S01]  /*22f60*/  UMOV UR34, UR46 ;  /* 0x0000002e00227c82 */ /* 0x000fe20008000000 */
[----:B------:R-:W-:Y:S01]  /*22f70*/  UMOV UR25, 0x40 ;  /* 0x0000004000197882 */ /* 0x000fe20000000000 */
[----:B------:R1:W-:Y:S01]  /*22f80*/  UTMAREDG.4D.ADD [UR40], [UR4] ;  /* 0x00000028040073b6 */ /* 0x0003e20008018000 */
[----:B------:R-:W-:Y:S01]  /*22f90*/  UMOV UR18, UR38 ;  /* 0x0000002600127c82 */ /* 0x000fe20008000000 */
[----:B------:R4:W-:Y:S01]  /*22fa0*/  UTMAREDG.4D.ADD [UR32], [UR4] ;  /* 0x00000020040073b6 */ /* 0x0009e20008018000 */
[----:B---3--:R-:W-:Y:S01]  /*22fb0*/  UIADD3 UR8, UR6, 0x9c800, URZ ;  /* 0x0009c80006087890 */ /* 0x008fe2000fffe03f */
[----:B------:R-:W-:Y:S01]  /*22fc0*/  UMOV UR10, UR30 ;  /* 0x0000001e000a7c82 */ /* 0x000fe20008000000 */
[----:B------:R-:W-:Y:S01]  /*22fd0*/  UTMAREDG.4D.ADD [UR24], [UR4] ;  /* 0x00000018040073b6 */ /* 0x000fe20008018000 */
[----:B-1----:R-:W-:Y:S01]  /*22fe0*/  UIADD3 UR40, UR6, 0xa0800, URZ ;  /* 0x000a080006287890 */ /* 0x002fe2000fffe03f */
[----:B------:R1:W-:Y:S01]  /*22ff0*/  UTMAREDG.4D.ADD [UR16], [UR4] ;  /* 0x00000010040073b6 */ /* 0x0003e20008018000 */
[----:B----4-:R-:W-:-:S04]  /*23000*/  UIADD3 UR32, UR6, 0x88c00, URZ ;  /* 0x00088c0006207890 */ /* 0x010fc8000fffe03f */
[----:B------:R3:W-:Y:S01]  /*23010*/  UTMAREDG.4D.ADD [UR8], [UR4] ;  /* 0x00000008040073b6 */ /* 0x0007e20008018000 */
[----:B------:R-:W-:Y:S01]  /*23020*/  UMOV UR42, UR37 ;  /* 0x00000025002a7c82 */ /* 0x000fe20008000000 */
[----:B------:R-:W-:Y:S01]  /*23030*/  UMOV UR33, 0x60 ;  /* 0x0000006000217882 */ /* 0x000fe20000000000 */
[----:B------:R-:W-:Y:S01]  /*23040*/  MOV R15, UR20 ;  /* 0x00000014000f7c02 */ /* 0x000fe20008000f00 */
[----:B------:R-:W-:Y:S01]  /*23050*/  UMOV UR34, UR53 ;  /* 0x0000003500227c82 */ /* 0x000fe20008000000 */
[----:B------:R-:W-:Y:S01]  /*23060*/  MOV R16, UR19 ;  /* 0x0000001300107c02 */ /* 0x000fe20008000f00 */
[----:B------:R-:W-:Y:S01]  /*23070*/  UTMAREDG.4D.ADD [UR40], [UR4] ;  /* 0x00000028040073b6 */ /* 0x000fe20008018000 */
[----:B-1----:R-:W-:Y:S01]  /*23080*/  UIADD3 UR16, UR6, 0x8cc00, URZ ;  /* 0x0008cc0006107890 */ /* 0x002fe2000fffe03f */
[----:B------:R-:W-:Y:S01]  /*23090*/  UMOV UR17, 0x60 ;  /* 0x0000006000117882 */ /* 0x000fe20000000000 */
[----:B---3--:R-:W-:Y:S01]  /*230a0*/  UIADD3 UR8, UR6, 0x84c00, URZ ;  /* 0x00084c0006087890 */ /* 0x008fe2000fffe03f */
[----:B------:R-:W-:Y:S01]  /*230b0*/  UMOV UR10, UR37 ;  /* 0x00000025000a7c82 */ /* 0x000fe20008000000 */
[----:B------:R-:W-:Y:S01]  /*230c0*/  UMOV UR9, 0x60 ;  /* 0x0000006000097882 */ /* 0x000fe20000000000 */
[----:B------:R-:W-:Y:S01]  /*230d0*/  MOV R10, UR10 ;  /* 0x0000000a000a7c02 */ /* 0x000fe20008000f00 */
[----:B------:R-:W-:Y:S01]  /*230e0*/  UMOV UR10, UR54 ;  /* 0x00000036000a7c82 */ /* 0x000fe20008000000 */
[----:B------:R-:W-:Y:S01]  /*230f0*/  MOV R17, UR17 ;  /* 0x0000001100117c02 */ /* 0x000fe20008000f00 */
[----:B------:R-:W-:Y:S01]  /*23100*/  UMOV UR18, UR47 ;  /* 0x0000002f00127c82 */ /* 0x000fe20008000000 */
[----:B------:R-:W-:-:S02]  /*23110*/  MOV R8, UR12 ;  /* 0x0000000c00087c02 */ /* 0x000fc40008000f00 */
[----:B------:R1:W-:Y:S01]  /*23120*/  UTMAREDG.4D.ADD [UR8], [UR4] ;  /* 0x00000008040073b6 */ /* 0x0003e20008018000 */
[----:B------:R-:W-:Y:S02]  /*23130*/  MOV R9, UR11 ;  /* 0x0000000b00097c02 */ /* 0x000fe40008000f00 */
[----:B------:R-:W-:Y:S01]  /*23140*/  MOV R11, UR9 ;  /* 0x00000009000b7c02 */ /* 0x000fe20008000f00 */
[----:B------:R3:W-:Y:S01]  /*23150*/  UTMAREDG.4D.ADD [UR32], [UR4] ;  /* 0x00000020040073b6 */ /* 0x0007e20008018000 */
[----:B------:R-:W-:Y:S01]  /*23160*/  UIADD3 UR24, UR6, 0x94c00, URZ ;  /* 0x00094c0006187890 */ /* 0x000fe2000fffe03f */
[----:B------:R4:W-:Y:S01]  /*23170*/  UTMAREDG.4D.ADD [UR16], [UR4] ;  /* 0x00000010040073b6 */ /* 0x0009e20008018000 */
[----:B-1----:R-:W-:Y:S02]  /*23180*/  R2UR UR12, R8 ;  /* 0x00000000080c72ca */ /* 0x002fe400000e0000 */
[----:B------:R-:W-:Y:S02]  /*23190*/  R2UR UR11, R9 ;  /* 0x00000000090b72ca */ /* 0x000fe400000e0000 */
[----:B------:R-:W-:Y:S01]  /*231a0*/  R2UR UR10, R10 ;  /* 0x000000000a0a72ca */ /* 0x000fe200000e0000 */
[----:B------:R-:W-:Y:S01]  /*231b0*/  UIADD3 UR8, UR6, 0xa0c00, URZ ;  /* 0x000a0c0006087890 */ /* 0x000fe2000fffe03f */
[----:B------:R-:W-:Y:S01]  /*231c0*/  R2UR UR9, R11 ;  /* 0x000000000b0972ca */ /* 0x000fe200000e0000 */
[----:B------:R-:W-:-:S02]  /*231d0*/  UIADD3 UR40, UR6, 0x85000, URZ ;  /* 0x0008500006287890 */ /* 0x000fc4000fffe03f */
[----:B---3--:R-:W-:Y:S01]  /*231e0*/  UIADD3 UR32, UR6, 0x9cc00, URZ ;  /* 0x0009cc0006207890 */ /* 0x008fe2000fffe03f */
[----:B----4-:R-:W-:Y:S01]  /*231f0*/  R2UR UR20, R15 ;  /* 0x000000000f1472ca */ /* 0x010fe200000e0000 */
[----:B------:R-:W-:Y:S01]  /*23200*/  UIADD3 UR16, UR6, 0x98c00, URZ ;  /* 0x00098c0006107890 */ /* 0x000fe2000fffe03f */
[----:B------:R-:W-:Y:S02]  /*23210*/  R2UR UR19, R16 ;  /* 0x00000000101372ca */ /* 0x000fe400000e0000 */
[----:B------:R-:W-:Y:S01]  /*23220*/  MOV R12, UR23 ;  /* 0x00000017000c7c02 */ /* 0x000fe20008000f00 */
[----:B------:R-:W-:Y:S01]  /*23230*/  UMOV UR33, 0x80 ;  /* 0x0000008000217882 */ /* 0x000fe20000000000 */
[----:B------:R-:W-:Y:S02]  /*23240*/  R2UR UR17, R17 ;  /* 0x00000000111172ca */ /* 0x000fe400000e0000 */
[----:B------:R-:W-:Y:S02]  /*23250*/  MOV R14, UR21 ;  /* 0x00000015000e7c02 */ /* 0x000fe40008000f00 */
[----:B------:R-:W-:Y:S01]  /*23260*/  MOV R5, UR15 ;  /* 0x0000000f00057c02 */ /* 0x000fe20008000f00 */
[----:B------:R-:W-:Y:S01]  /*23270*/  UMOV UR25, 0x60 ;  /* 0x0000006000197882 */ /* 0x000fe20000000000 */
[----:B------:R-:W-:Y:S01]  /*23280*/  MOV R6, UR14 ;  /* 0x0000000e00067c02 */ /* 0x000fe20008000f00 */
[----:B------:R-:W-:Y:S01]  /*23290*/  UMOV UR41, 0x80 ;  /* 0x0000008000297882 */ /* 0x000fe20000000000 */
[----:B------:R-:W-:Y:S01]  /*232a0*/  MOV R7, UR13 ;  /* 0x0000000d00077c02 */ /* 0x000fe20008000f00 */
[----:B------:R-:W-:Y:S01]  /*232b0*/  UTMAREDG.4D.ADD [UR56], [UR4] ;  /* 0x00000038040073b6 */ /* 0x000fe20008018000 */
[----:B------:R-:W-:Y:S01]  /*232c0*/  R2UR UR23, R12 ;  /* 0x000000000c1772ca */ /* 0x000fe200000e0000 */
[----:B------:R-:W-:Y:S01]  /*232d0*/  UMOV UR18, UR38 ;  /* 0x0000002600127c82 */ /* 0x000fe20008000000 */
[----:B------:R-:W-:Y:S01]  /*232e0*/  MOV R11, UR47 ;  /* 0x0000002f000b7c02 */ /* 0x000fe20008000f00 */
[----:B------:R-:W-:Y:S01]  /*232f0*/  UMOV UR34, UR30 ;  /* 0x0000001e00227c82 */ /* 0x000fe20008000000 */
[----:B------:R-:W-:Y:S01]  /*23300*/  MOV R10, UR33 ;  /* 0x00000021000a7c02 */ /* 0x000fe20008000f00 */
[----:B------:R-:W-:Y:S01]  /*23310*/  UMOV UR33, 0x60 ;  /* 0x0000006000217882 */ /* 0x000fe20000000000 */
[----:B------:R-:W-:Y:S01]  /*23320*/  R2UR UR15, R5 ;  /* 0x00000000050f72ca */ /* 0x000fe200000e0000 */
[----:B------:R-:W-:Y:S01]  /*23330*/  UTMAREDG.4D.ADD [UR24], [UR4] ;  /* 0x00000018040073b6 */ /* 0x000fe20008018000 */
[----:B------:R-:W-:-:S02]  /*23340*/  R2UR UR21, R14 ;  /* 0x000000000e1572ca */ /* 0x000fc400000e0000 */
[----:B------:R-:W-:Y:S01]  /*23350*/  MOV R12, UR46 ;  /* 0x0000002e000c7c02 */ /* 0x000fe20008000f00 */
[----:B------:R-:W-:Y:S01]  /*23360*/  UMOV UR42, UR54 ;  /* 0x00000036002a7c82 */ /* 0x000fe20008000000 */
[----:B------:R-:W-:Y:S02]  /*23370*/  R2UR UR14, R6 ;  /* 0x00000000060e72ca */ /* 0x000fe400000e0000 */
[----:B------:R-:W-:Y:S01]  /*23380*/  MOV R14, UR44 ;  /* 0x0000002c000e7c02 */ /* 0x000fe20008000f00 */
[----:B------:R-:W-:Y:S01]  /*23390*/  UTMAREDG.4D.ADD [UR16], [UR4] ;  /* 0x00000010040073b6 */ /* 0x000fe20008018000 */
[----:B------:R-:W-:Y:S02]  /*233a0*/  MOV R15, UR43 ;  /* 0x0000002b000f7c02 */ /* 0x000fe40008000f00 */
[----:B------:R-:W-:Y:S02]  /*233b0*/  MOV R16, UR41 ;  /* 0x0000002900107c02 */ /* 0x000fe40008000f00 */
[----:B------:R-:W-:-:S02]  /*233c0*/  MOV R5, UR39 ;  /* 0x0000002700057c02 */ /* 0x000fc40008000f00 */
[----:B------:R-:W-:Y:S01]  /*233d0*/  MOV R6, UR38 ;  /* 0x0000002600067c02 */ /* 0x000fe20008000f00 */
[----:B------:R1:W-:Y:S01]  /*233e0*/  UTMAREDG.4D.ADD [UR32], [UR4] ;  /* 0x00000020040073b6 */ /* 0x0003e20008018000 */
[----:B------:R-:W-:Y:S02]  /*233f0*/  MOV R8, UR36 ;  /* 0x0000002400087c02 */ /* 0x000fe40008000f00 */
[----:B------:R-:W-:Y:S02]  /*23400*/  MOV R9, UR35 ;  /* 0x0000002300097c02 */ /* 0x000fe40008000f00 */
[----:B------:R-:W-:Y:S02]  /*23410*/  R2UR UR13, R7 ;  /* 0x00000000070d72ca */ /* 0x000fe400000e0000 */
[----:B------:R-:W-:Y:S01]  /*23420*/  R2UR UR47, R11 ;  /* 0x000000000b2f72ca */ /* 0x000fe200000e0000 */
[----:B------:R-:W-:Y:S01]  /*23430*/  UTMAREDG.4D.ADD [UR8], [UR4] ;  /* 0x00000008040073b6 */ /* 0x000fe20008018000 */
[----:B------:R-:W-:-:S02]  /*23440*/  MOV R7, UR37 ;  /* 0x0000002500077c02 */ /* 0x000fc40008000f00 */
[----:B------:R-:W-:Y:S02]  /*23450*/  R2UR UR46, R12 ;  /* 0x000000000c2e72ca */ /* 0x000fe400000e0000 */
[----:B------:R-:W-:Y:S01]  /*23460*/  R2UR UR39, R5 ;  /* 0x00000000052772ca */ /* 0x000fe200000e0000 */
[----:B------:R3:W-:Y:S01]  /*23470*/  UTMAREDG.4D.ADD [UR40], [UR4] ;  /* 0x00000028040073b6 */ /* 0x0007e20008018000 */
[----:B------:R-:W-:Y:S01]  /*23480*/  R2UR UR38, R6 ;  /* 0x00000000062672ca */ /* 0x000fe200000e0000 */
[----:B------:R-:W-:Y:S01]  /*23490*/  UIADD3 UR48, UR6, 0x89000, URZ ;  /* 0x0008900006307890 */ /* 0x000fe2000fffe03f */
[----:B-1----:R-:W-:Y:S02]  /*234a0*/  R2UR UR36, R8 ;  /* 0x00000000082472ca */ /* 0x002fe400000e0000 */
[----:B------:R-:W-:Y:S02]  /*234b0*/  R2UR UR35, R9 ;  /* 0x00000000092372ca */ /* 0x000fe400000e0000 */
[----:B------:R-:W-:-:S02]  /*234c0*/  R2UR UR33, R10 ;  /* 0x000000000a2172ca */ /* 0x000fc400000e0000 */
[----:B------:R-:W-:Y:S01]  /*234d0*/  R2UR UR37, R7 ;  /* 0x00000000072572ca */ /* 0x000fe200000e0000 */
[----:B------:R-:W-:Y:S02]  /*234e0*/  UIADD3 UR32, UR6, 0x91000, URZ ;  /* 0x0009100006207890 */ /* 0x000fe4000fffe03f */
[----:B------:R-:W-:Y:S01]  /*234f0*/  UIADD3 UR56, UR6, 0x95000, URZ ;  /* 0x0009500006387890 */ /* 0x000fe2000fffe03f */
[----:B---3--:R-:W-:Y:S02]  /*23500*/  R2UR UR44, R14 ;  /* 0x000000000e2c72ca */ /* 0x008fe400000e0000 */
[----:B------:R-:W-:Y:S02]  /*23510*/  R2UR UR43, R15 ;  /* 0x000000000f2b72ca */ /* 0x000fe400000e0000 */
[----:B------:R-:W-:Y:S01]  /*23520*/  R2UR UR41, R16 ;  /* 0x00000000102972ca */ /* 0x000fe200000e0000 */
[----:B------:R-:W-:Y:S02]  /*23530*/  UIADD3 UR40, UR6, 0x8d000, URZ ;  /* 0x0008d00006287890 */ /* 0x000fe4000fffe03f */
[----:B------:R-:W-:-:S02]  /*23540*/  UIADD3 UR24, UR6, 0x99000, URZ ;  /* 0x0009900006187890 */ /* 0x000fc4000fffe03f */
[----:B------:R-:W-:Y:S02]  /*23550*/  UIADD3 UR16, UR6, 0x9d000, URZ ;  /* 0x0009d00006107890 */ /* 0x000fe4000fffe03f */
[----:B------:R-:W-:Y:S01]  /*23560*/  UIADD3 UR8, UR6, 0xa1000, URZ ;  /* 0x000a100006087890 */ /* 0x000fe2000fffe03f */
[----:B------:R-:W-:Y:S01]  /*23570*/  UMOV UR49, 0x80 ;  /* 0x0000008000317882 */ /* 0x000fe20000000000 */
[----:B------:R-:W-:Y:S01]  /*23580*/  UMOV UR51, UR31 ;  /* 0x0000001f00337c82 */ /* 0x000fe20008000000 */
[----:B------:R-:W-:Y:S01]  /*23590*/  UMOV UR52, UR29 ;  /* 0x0000001d00347c82 */ /* 0x000fe20008000000 */
[----:B------:R-:W-:Y:S01]  /*235a0*/  UMOV UR50, UR53 ;  /* 0x0000003500327c82 */ /* 0x000fe20008000000 */
[----:B------:R-:W-:Y:S01]  /*235b0*/  UMOV UR42, UR47 ;  /* 0x0000002f002a7c82 */ /* 0x000fe20008000000 */
[----:B------:R1:W-:Y:S01]  /*235c0*/  UTMAREDG.4D.ADD [UR48], [UR4] ;  /* 0x00000030040073b6 */ /* 0x0003e20008018000 */
[----:B------:R-:W-:Y:S01]  /*235d0*/  UMOV UR34, UR46 ;  /* 0x0000002e00227c82 */ /* 0x000fe20008000000 */
[----:B------:R-:W-:Y:S01]  /*235e0*/  UMOV UR57, 0x80 ;  /* 0x0000008000397882 */ /* 0x000fe20000000000 */
[----:B------:R-:W-:Y:S01]  /*235f0*/  UMOV UR58, UR39 ;  /* 0x00000027003a7c82 */ /* 0x000fe20008000000 */
[----:B------:R-:W-:Y:S01]  /*23600*/  UMOV UR25, 0x80 ;  /* 0x0000008000197882 */ /* 0x000fe20000000000 */
[----:B------:R-:W-:Y:S01]  /*23610*/  UMOV UR26, UR38 ;  /* 0x00000026001a7c82 */ /* 0x000fe20008000000 */
[----:B------:R-:W-:Y:S01]  /*23620*/  UMOV UR17, 0x80 ;  /* 0x0000008000117882 */ /* 0x000fe20000000000 */
[----:B------:R3:W-:Y:S01]  /*23630*/  UTMAREDG.4D.ADD [UR40], [UR4] ;  /* 0x00000028040073b6 */ /* 0x0007e20008018000 */
[----:B------:R-:W-:Y:S01]  /*23640*/  UMOV UR19, UR31 ;  /* 0x0000001f00137c82 */ /* 0x000fe20008000000 */
[----:B------:R-:W-:Y:S01]  /*23650*/  UMOV UR20, UR29 ;  /* 0x0000001d00147c82 */ /* 0x000fe20008000000 */
[----:B------:R-:W-:Y:S01]  /*23660*/  UMOV UR18, UR30 ;  /* 0x0000001e00127c82 */ /* 0x000fe20008000000 */
[----:B------:R-:W-:Y:S01]  /*23670*/  UMOV UR9, 0x80 ;  /* 0x0000008000097882 */ /* 0x000fe20000000000 */
[----:B------:R-:W-:Y:S01]  /*23680*/  UMOV UR10, UR37 ;  /* 0x00000025000a7c82 */ /* 0x000fe20008000000 */
[----:B------:R-:W-:Y:S01]  /*23690*/  UMOV UR11, UR31 ;  /* 0x0000001f000b7c82 */ /* 0x000fe20008000000 */
[----:B------:R4:W-:Y:S01]  /*236a0*/  UTMAREDG.4D.ADD [UR32], [UR4] ;  /* 0x00000020040073b6 */ /* 0x0009e20008018000 */
[----:B------:R-:W-:Y:S01]  /*236b0*/  UMOV UR12, UR29 ;  /* 0x0000001d000c7c82 */ /* 0x000fe20008000000 */
[----:B-1----:R-:W-:Y:S01]  /*236c0*/  UIADD3 UR48, UR6, 0x85400, URZ ;  /* 0x0008540006307890 */ /* 0x002fe2000fffe03f */
[----:B------:R-:W-:Y:S01]  /*236d0*/  UTMAREDG.4D.ADD [UR56], [UR4] ;  /* 0x00000038040073b6 */ /* 0x000fe20008018000 */
[----:B---3--:R-:W-:Y:S01]  /*236e0*/  UIADD3 UR40, UR6, 0x8d400, URZ ;  /* 0x0008d40006287890 */ /* 0x008fe2000fffe03f */
[----:B------:R1:W-:Y:S01]  /*236f0*/  UTMAREDG.4D.ADD [UR24], [UR4] ;  /* 0x00000018040073b6 */ /* 0x0003e20008018000 */
[----:B----4-:R-:W-:Y:S01]  /*23700*/  UIADD3 UR32, UR6, 0x89400, URZ ;  /* 0x0008940006207890 */ /* 0x010fe2000fffe03f */
[----:B------:R3:W-:Y:S01]  /*23710*/  UTMAREDG.4D.ADD [UR16], [UR4] ;  /* 0x00000010040073b6 */ /* 0x0007e20008018000 */
[----:B------:R-:W-:Y:S01]  /*23720*/  UMOV UR49, 0xa0 ;  /* 0x000000a000317882 */ /* 0x000fe20000000000 */
[----:B------:R-:W-:Y:S01]  /*23730*/  UMOV UR50, UR54 ;  /* 0x0000003600327c82 */ /* 0x000fe20008000000 */
[----:B------:R-:W-:Y:S01]  /*23740*/  UMOV UR33, 0xa0 ;  /* 0x000000a000217882 */ /* 0x000fe20000000000 */
[----:B------:R-:W-:Y:S01]  /*23750*/  UMOV UR35, UR31 ;  /* 0x0000001f00237c82 */ /* 0x000fe20008000000 */
[----:B------:R4:W-:Y:S01]  /*23760*/  UTMAREDG.4D.ADD [UR8], [UR4] ;  /* 0x00000008040073b6 */ /* 0x0009e20008018000 */
[----:B-1----:R-:W-:Y:S01]  /*23770*/  UIADD3 UR24, UR6, 0x91400, URZ ;  /* 0x0009140006187890 */ /* 0x002fe2000fffe03f */
[----:B------:R-:W-:Y:S01]  /*23780*/  UMOV UR36, UR29 ;  /* 0x0000001d00247c82 */ /* 0x000fe20008000000 */
[----:B------:R-:W-:Y:S01]  /*23790*/  UMOV UR34, UR53 ;  /* 0x0000003500227c82 */ /* 0x000fe20008000000 */
[----:B------:R-:W-:Y:S01]  /*237a0*/  UMOV UR41, 0xa0 ;  /* 0x000000a000297882 */ /* 0x000fe20000000000 */
[----:B------:R-:W-:Y:S01]  /*237b0*/  UMOV UR43, UR31 ;  /* 0x0000001f002b7c82 */ /* 0x000fe20008000000 */
[----:B------:R-:W-:Y:S01]  /*237c0*/  UMOV UR44, UR29 ;  /* 0x0000001d002c7c82 */ /* 0x000fe20008000000 */
[----:B------:R-:W-:Y:S01]  /*237d0*/  UTMAREDG.4D.ADD [UR48], [UR4] ;  /* 0x00000030040073b6 */ /* 0x000fe20008018000 */
[----:B---3--:R-:W-:Y:S01]  /*237e0*/  UIADD3 UR16, UR6, 0x95400, URZ ;  /* 0x0009540006107890 */ /* 0x008fe2000fffe03f */
[----:B------:R-:W-:Y:S01]  /*237f0*/  UMOV UR25, 0xa0 ;  /* 0x000000a000197882 */ /* 0x000fe20000000000 */
[----:B------:R-:W-:Y:S01]  /*23800*/  UMOV UR26, UR46 ;  /* 0x0000002e001a7c82 */ /* 0x000fe20008000000 */
[----:B------:R-:W-:Y:S01]  /*23810*/  UMOV UR17, 0xa0 ;  /* 0x000000a000117882 */ /* 0x000fe20000000000 */
[----:B------:R-:W-:Y:S01]  /*23820*/  UMOV UR18, UR39 ;  /* 0x0000002700127c82 */ /* 0x000fe20008000000 */
[----:B------:R1:W-:Y:S01]  /*23830*/  UTMAREDG.4D.ADD [UR32], [UR4] ;  /* 0x00000020040073b6 */ /* 0x0003e20008018000 */
[----:B----4-:R-:W-:Y:S01]  /*23840*/  UIADD3 UR8, UR6, 0x99400, URZ ;  /* 0x0009940006087890 */ /* 0x010fe2000fffe03f */
[----:B------:R-:W-:Y:S01]  /*23850*/  UMOV UR9, 0xa0 ;  /* 0x000000a000097882 */ /* 0x000fe20000000000 */
[----:B------:R-:W-:Y:S01]  /*23860*/  UMOV UR10, UR38 ;  /* 0x00000026000a7c82 */ /* 0x000fe20008000000 */
[----:B------:R-:W-:Y:S01]  /*23870*/  UTMAREDG.4D.ADD [UR40], [UR4] ;  /* 0x00000028040073b6 */ /* 0x000fe20008018000 */
[----:B------:R3:W-:Y:S01]  /*23880*/  UTMAREDG.4D.ADD [UR24], [UR4] ;  /* 0x00000018040073b6 */ /* 0x0007e20008018000 */
[----:B-1----:R-:W-:Y:S01]  /*23890*/  UIADD3 UR32, UR6, 0x9d400, URZ ;  /* 0x0009d40006207890 */ /* 0x002fe2000fffe03f */
[----:B------:R1:W-:Y:S01]  /*238a0*/  UTMAREDG.4D.ADD [UR16], [UR4] ;  /* 0x00000010040073b6 */ /* 0x0003e20008018000 */
[----:B------:R-:W-:-:S02]  /*238b0*/  UMOV UR34, UR30 ;  /* 0x0000001e00227c82 */ /* 0x000fc40008000000 */
[----:B------:R4:W-:Y:S01]  /*238c0*/  UTMAREDG.4D.ADD [UR8], [UR4] ;  /* 0x00000008040073b6 */ /* 0x0009e20008018000 */
[----:B---3--:R-:W-:Y:S01]  /*238d0*/  UIADD3 UR24, UR6, 0xa1400, URZ ;  /* 0x000a140006187890 */ /* 0x008fe2000fffe03f */
[----:B------:R-:W-:-:S03]  /*238e0*/  UMOV UR26, UR37 ;  /* 0x00000025001a7c82 */ /* 0x000fc60008000000 */
[----:B------:R-:W-:Y:S01]  /*238f0*/  UTMAREDG.4D.ADD [UR32], [UR4] ;  /* 0x00000020040073b6 */ /* 0x000fe20008018000 */
[----:B-1----:R-:W-:Y:S01]  /*23900*/  UIADD3 UR16, UR6, 0x85800, URZ ;  /* 0x0008580006107890 */ /* 0x002fe2000fffe03f */
[----:B------:R-:W-:Y:S01]  /*23910*/  UMOV UR17, 0xc0 ;  /* 0x000000c000117882 */ /* 0x000fe20000000000 */
[----:B------:R-:W-:Y:S02]  /*23920*/  UMOV UR18, UR54 ;  /* 0x0000003600127c82 */ /* 0x000fe40008000000 */
[----:B------:R1:W-:Y:S01]  /*23930*/  UTMAREDG.4D.ADD [UR24], [UR4] ;  /* 0x00000018040073b6 */ /* 0x0003e20008018000 */
[----:B----4-:R-:W-:Y:S01]  /*23940*/  UIADD3 UR8, UR6, 0x89800, URZ ;  /* 0x0008980006087890 */ /* 0x010fe2000fffe03f */
[----:B------:R-:W-:Y:S01]  /*23950*/  UMOV UR9, 0xc0 ;  /* 0x000000c000097882 */ /* 0x000fe20000000000 */
[----:B------:R-:W-:Y:S02]  /*23960*/  UMOV UR10, UR53 ;  /* 0x00000035000a7c82 */ /* 0x000fe40008000000 */
[----:B------:R3:W-:Y:S05]  /*23970*/  UTMAREDG.4D.ADD [UR16], [UR4] ;  /* 0x00000010040073b6 */ /* 0x0007ea0008018000 */
[----:B------:R4:W-:Y:S01]  /*23980*/  UTMAREDG.4D.ADD [UR8], [UR4] ;  /* 0x00000008040073b6 */ /* 0x0009e20008018000 */
[----:B-1----:R-:W-:Y:S01]  /*23990*/  UIADD3 UR24, UR6, 0x8d800, URZ ;  /* 0x0008d80006187890 */ /* 0x002fe2000fffe03f */
[----:B------:R-:W-:Y:S01]  /*239a0*/  UMOV UR25, 0xc0 ;  /* 0x000000c000197882 */ /* 0x000fe20000000000 */
[----:B------:R-:W-:Y:S01]  /*239b0*/  UMOV UR26, UR47 ;  /* 0x0000002f001a7c82 */ /* 0x000fe20008000000 */
[----:B---3--:R-:W-:-:S06]  /*239c0*/  UIADD3 UR16, UR6, 0x95800, URZ ;  /* 0x0009580006107890 */ /* 0x008fcc000fffe03f */
[----:B------:R-:W-:Y:S01]  /*239d0*/  UTMAREDG.4D.ADD [UR24], [UR4] ;  /* 0x00000018040073b6 */ /* 0x000fe20008018000 */
[----:B----4-:R-:W-:Y:S01]  /*239e0*/  UIADD3 UR8, UR6, 0x91800, URZ ;  /* 0x0009180006087890 */ /* 0x010fe2000fffe03f */
[----:B------:R-:W-:Y:S01]  /*239f0*/  UMOV UR10, UR46 ;  /* 0x0000002e000a7c82 */ /* 0x000fe20008000000 */
[----:B------:R-:W-:-:S07]  /*23a00*/  UMOV UR18, UR39 ;  /* 0x0000002700127c82 */ /* 0x000fce0008000000 */
[----:B------:R1:W-:Y:S01]  /*23a10*/  UTMAREDG.4D.ADD [UR8], [UR4] ;  /* 0x00000008040073b6 */ /* 0x0003e20008018000 */
[----:B------:R-:W-:Y:S02]  /*23a20*/  UIADD3 UR32, UR6, 0x9d800, URZ ;  /* 0x0009d80006207890 */ /* 0x000fe4000fffe03f */
[----:B------:R-:W-:Y:S01]  /*23a30*/  UIADD3 UR48, UR6, 0x85c00, URZ ;  /* 0x00085c0006307890 */ /* 0x000fe2000fffe03f */
[----:B------:R3:W-:Y:S01]  /*23a40*/  UTMAREDG.4D.ADD [UR16], [UR4] ;  /* 0x00000010040073b6 */ /* 0x0007e20008018000 */
[----:B-1----:R-:W-:Y:S01]  /*23a50*/  UIADD3 UR8, UR6, 0x99800, URZ ;  /* 0x0009980006087890 */ /* 0x002fe2000fffe03f */
[----:B------:R-:W-:Y:S01]  /*23a60*/  UMOV UR10, UR38 ;  /* 0x00000026000a7c82 */ /* 0x000fe20008000000 */
[----:B---3--:R-:W-:-:S07]  /*23a70*/  UIADD3 UR16, UR6, 0xa1800, URZ ;  /* 0x000a180006107890 */ /* 0x008fce000fffe03f */
[----:B------:R1:W-:Y:S01]  /*23a80*/  UTMAREDG.4D.ADD [UR8], [UR4] ;  /* 0x00000008040073b6 */ /* 0x0003e20008018000 */
[----:B------:R-:W-:Y:S01]  /*23a90*/  UMOV UR33, 0xc0 ;  /* 0x000000c000217882 */ /* 0x000fe20000000000 */
[----:B------:R-:W-:Y:S01]  /*23aa0*/  UMOV UR18, UR37 ;  /* 0x0000002500127c82 */ /* 0x000fe20008000000 */
[----:B------:R-:W-:Y:S01]  /*23ab0*/  UMOV UR49, 0xe0 ;  /* 0x000000e000317882 */ /* 0x000fe20000000000 */
[----:B------:R-:W-:Y:S01]  /*23ac0*/  UIADD3 UR24, UR6, 0x8dc00, URZ ;  /* 0x0008dc0006187890 */ /* 0x000fe2000fffe03f */
[----:B------:R3:W-:Y:S01]  /*23ad0*/  UTMAREDG.4D.ADD [UR32], [UR4] ;  /* 0x00000020040073b6 */ /* 0x0007e20008018000 */
[----:B------:R-:W-:Y:S01]  /*23ae0*/  UMOV UR25, 0xe0 ;  /* 0x000000e000197882 */ /* 0x000fe20000000000 */
[----:B------:R4:W-:Y:S01]  /*23af0*/  UTMAREDG.4D.ADD [UR16], [UR4] ;  /* 0x00000010040073b6 */ /* 0x0009e20008018000 */
[----:B-1----:R-:W-:Y:S01]  /*23b00*/  UIADD3 UR8, UR6, 0x89c00, URZ ;  /* 0x00089c0006087890 */ /* 0x002fe2000fffe03f */
[----:B------:R-:W-:Y:S01]  /*23b10*/  UMOV UR9, 0xe0 ;  /* 0x000000e000097882 */ /* 0x000fe20000000000 */
[----:B------:R-:W-:Y:S01]  /*23b20*/  UMOV UR10, UR53 ;  /* 0x00000035000a7c82 */ /* 0x000fe20008000000 */
[----:B------:R-:W-:Y:S01]  /*23b30*/  UTMAREDG.4D.ADD [UR48], [UR4] ;  /* 0x00000030040073b6 */ /* 0x000fe20008018000 */
[----:B---3--:R-:W-:-:S05]  /*23b40*/  UIADD3 UR32, UR6, 0x91c00, URZ ;  /* 0x00091c0006207890 */ /* 0x008fca000fffe03f */
[----:B------:R1:W-:Y:S01]  /*23b50*/  UTMAREDG.4D.ADD [UR8], [UR4] ;  /* 0x00000008040073b6 */ /* 0x0003e20008018000 */
[----:B------:R-:W-:Y:S01]  /*23b60*/  UMOV UR33, 0xe0 ;  /* 0x000000e000217882 */ /* 0x000fe20000000000 */
[----:B------:R-:W-:Y:S01]  /*23b70*/  UMOV UR34, UR46 ;  /* 0x0000002e00227c82 */ /* 0x000fe20008000000 */
[----:B----4-:R-:W-:Y:S01]  /*23b80*/  UIADD3 UR16, UR6, 0x99c00, URZ ;  /* 0x00099c0006107890 */ /* 0x010fe2000fffe03f */
[----:B------:R-:W-:Y:S01]  /*23b90*/  UTMAREDG.4D.ADD [UR24], [UR4] ;  /* 0x00000018040073b6 */ /* 0x000fe20008018000 */
[----:B------:R-:W-:Y:S01]  /*23ba0*/  UIADD3 UR40, UR6, 0xa1c00, URZ ;  /* 0x000a1c0006287890 */ /* 0x000fe2000fffe03f */
[----:B------:R3:W-:Y:S01]  /*23bb0*/  UTMAREDG.4D.ADD [UR32], [UR4] ;  /* 0x00000020040073b6 */ /* 0x0007e20008018000 */
[----:B-1----:R-:W-:Y:S01]  /*23bc0*/  UIADD3 UR8, UR6, 0x95c00, URZ ;  /* 0x00095c0006087890 */ /* 0x002fe2000fffe03f */
[----:B------:R-:W-:Y:S01]  /*23bd0*/  UMOV UR9, 0x100 ;  /* 0x0000010000097882 */ /* 0x000fe20000000000 */
[----:B------:R-:W-:Y:S01]  /*23be0*/  UMOV UR10, UR39 ;  /* 0x00000027000a7c82 */ /* 0x000fe20008000000 */
[----:B------:R-:W-:Y:S01]  /*23bf0*/  MOV R10, UR9 ;  /* 0x00000009000a7c02 */ /* 0x000fe20008000f00 */
[----:B------:R-:W-:-:S05]  /*23c00*/  UMOV UR9, 0xe0 ;  /* 0x000000e000097882 */ /* 0x000fca0000000000 */
[----:B------:R1:W-:Y:S01]  /*23c10*/  UTMAREDG.4D.ADD [UR8], [UR4] ;  /* 0x00000008040073b6 */ /* 0x0003e20008018000 */
[----:B------:R-:W-:Y:S01]  /*23c20*/  UMOV UR17, 0xe0 ;  /* 0x000000e000117882 */ /* 0x000fe20000000000 */
[----:B---3--:R-:W-:Y:S01]  /*23c30*/  UIADD3 UR32, UR6, 0x9dc00, URZ ;  /* 0x0009dc0006207890 */ /* 0x008fe2000fffe03f */
[----:B------:R-:W-:Y:S01]  /*23c40*/  UMOV UR33, 0x100 ;  /* 0x0000010000217882 */ /* 0x000fe20000000000 */
[----:B------:R-:W-:Y:S01]  /*23c50*/  UMOV UR18, UR38 ;  /* 0x0000002600127c82 */ /* 0x000fe20008000000 */
[----:B------:R-:W-:Y:S01]  /*23c60*/  MOV R16, UR33 ;  /* 0x0000002100107c02 */ /* 0x000fe20008000f00 */
[----:B------:R-:W-:Y:S01]  /*23c70*/  UMOV UR33, 0xe0 ;  /* 0x000000e000217882 */ /* 0x000fe20000000000 */
[----:B------:R-:W-:Y:S01]  /*23c80*/  UMOV UR34, UR30 ;  /* 0x0000001e00227c82 */ /* 0x000fe20008000000 */
[----:B------:R-:W-:Y:S01]  /*23c90*/  UMOV UR41, 0xe0 ;  /* 0x000000e000297882 */ /* 0x000fe20000000000 */
[----:B------:R-:W-:Y:S01]  /*23ca0*/  UMOV UR42, UR37 ;  /* 0x00000025002a7c82 */ /* 0x000fe20008000000 */
[----:B------:R-:W-:Y:S01]  /*23cb0*/  MOV R8, UR12 ;  /* 0x0000000c00087c02 */ /* 0x000fe20008000f00 */
[----:B------:R-:W-:Y:S01]  /*23cc0*/  UTMAREDG.4D.ADD [UR16], [UR4] ;  /* 0x00000010040073b6 */ /* 0x000fe20008018000 */
[----:B-1----:R-:W-:Y:S01]  /*23cd0*/  UIADD3 UR8, UR6, 0x86000, URZ ;  /* 0x0008600006087890 */ /* 0x002fe2000fffe03f */
[----:B------:R-:W-:Y:S01]  /*23ce0*/  MOV R9, UR11 ;  /* 0x0000000b00097c02 */ /* 0x000fe20008000f00 */
[----:B------:R-:W-:Y:S01]  /*23cf0*/  UMOV UR9, 0x100 ;  /* 0x0000010000097882 */ /* 0x000fe20000000000 */
[----:B------:R-:W-:Y:S01]  /*23d00*/  UMOV UR10, UR54 ;  /* 0x00000036000a7c82 */ /* 0x000fe20008000000 */
[----:B------:R-:W-:Y:S01]  /*23d10*/  UIADD3 UR56, UR6, 0x8a000, URZ ;  /* 0x0008a00006387890 */ /* 0x000fe2000fffe03f */
[----:B------:R1:W-:Y:S01]  /*23d20*/  UTMAREDG.4D.ADD [UR32], [UR4] ;  /* 0x00000020040073b6 */ /* 0x0003e20008018000 */
[----:B------:R-:W-:-:S02]  /*23d30*/  MOV R11, UR39 ;  /* 0x00000027000b7c02 */ /* 0x000fc40008000f00 */
[----:B------:R-:W-:Y:S01]  /*23d40*/  MOV R12, UR38 ;  /* 0x00000026000c7c02 */ /* 0x000fe20008000f00 */
[----:B------:R-:W-:Y:S01]  /*23d50*/  UTMAREDG.4D.ADD [UR40], [UR4] ;  /* 0x00000028040073b6 */ /* 0x000fe20008018000 */
[----:B------:R-:W-:Y:S01]  /*23d60*/  UMOV UR57, 0x100 ;  /* 0x0000010000397882 */ /* 0x000fe20000000000 */
[----:B------:R-:W-:Y:S01]  /*23d70*/  MOV R14, UR36 ;  /* 0x00000024000e7c02 */ /* 0x000fe20008000f00 */
[----:B------:R-:W-:Y:S01]  /*23d80*/  UMOV UR58, UR53 ;  /* 0x00000035003a7c82 */ /* 0x000fe20008000000 */
[----:B------:R3:W-:Y:S01]  /*23d90*/  UTMAREDG.4D.ADD [UR8], [UR4] ;  /* 0x00000008040073b6 */ /* 0x0007e20008018000 */
[----:B-1----:R-:W-:Y:S01]  /*23da0*/  UIADD3 UR32, UR6, 0x8e000, URZ ;  /* 0x0008e00006207890 */ /* 0x002fe2000fffe03f */
[----:B------:R-:W-:Y:S01]  /*23db0*/  MOV R15, UR35 ;  /* 0x00000023000f7c02 */ /* 0x000fe20008000f00 */
[----:B------:R-:W-:Y:S01]  /*23dc0*/  UMOV UR33, 0x100 ;  /* 0x0000010000217882 */ /* 0x000fe20000000000 */
[----:B------:R-:W-:Y:S01]  /*23dd0*/  R2UR UR39, R11 ;  /* 0x000000000b2772ca */ /* 0x000fe200000e0000 */
[----:B------:R-:W-:Y:S01]  /*23de0*/  UMOV UR34, UR47 ;  /* 0x0000002f00227c82 */ /* 0x000fe20008000000 */
[----:B------:R-:W-:Y:S01]  /*23df0*/  R2UR UR38, R12 ;  /* 0x000000000c2672ca */ /* 0x000fe200000e0000 */
[----:B------:R-:W-:Y:S01]  /*23e00*/  UTMAREDG.4D.ADD [UR56], [UR4] ;  /* 0x00000038040073b6 */ /* 0x000fe20008018000 */
[----:B------:R-:W-:-:S02]  /*23e10*/  UIADD3 UR48, UR6, 0x96000, URZ ;  /* 0x0009600006307890 */ /* 0x000fc4000fffe03f */
[----:B------:R-:W-:Y:S01]  /*23e20*/  UIADD3 UR24, UR6, 0x9a000, URZ ;  /* 0x0009a00006187890 */ /* 0x000fe2000fffe03f */
[----:B------:R1:W-:Y:S01]  /*23e30*/  UTMAREDG.4D.ADD [UR32], [UR4] ;  /* 0x00000020040073b6 */ /* 0x0003e20008018000 */
[----:B---3--:R-:W-:Y:S02]  /*23e40*/  R2UR UR12, R8 ;  /* 0x00000000080c72ca */ /* 0x008fe400000e0000 */
[----:B------:R-:W-:Y:S02]  /*23e50*/  R2UR UR11, R9 ;  /* 0x00000000090b72ca */ /* 0x000fe400000e0000 */
[----:B------:R-:W-:Y:S01]  /*23e60*/  R2UR UR9, R10 ;  /* 0x000000000a0972ca */ /* 0x000fe200000e0000 */
[----:B------:R-:W-:Y:S01]  /*23e70*/  UIADD3 UR8, UR6, 0x92000, URZ ;  /* 0x0009200006087890 */ /* 0x000fe2000fffe03f */
[----:B------:R-:W-:Y:S01]  /*23e80*/  UMOV UR10, UR46 ;  /* 0x0000002e000a7c82 */ /* 0x000fe20008000000 */
[----:B------:R-:W-:Y:S01]  /*23e90*/  UIADD3 UR16, UR6, 0xa2000, URZ ;  /* 0x000a200006107890 */ /* 0x000fe2000fffe03f */
[----:B------:R-:W-:Y:S01]  /*23ea0*/  MOV R13, UR22 ;  /* 0x00000016000d7c02 */ /* 0x000fe20008000f00 */
[----:B------:R-:W-:Y:S01]  /*23eb0*/  UMOV UR49, 0x100 ;  /* 0x0000010000317882 */ /* 0x000fe20000000000 */
[----:B------:R-:W-:Y:S01]  /*23ec0*/  UMOV UR50, UR39 ;  /* 0x0000002700327c82 */ /* 0x000fe20008000000 */
[----:B------:R-:W-:-:S06]  /*23ed0*/  UMOV UR25, 0x100 ;  /* 0x0000010000197882 */ /* 0x000fcc0000000000 */
[----:B------:R3:W-:Y:S01]  /*23ee0*/  UTMAREDG.4D.ADD [UR8], [UR4] ;  /* 0x00000008040073b6 */ /* 0x0007e20008018000 */
[----:B-1----:R-:W-:Y:S02]  /*23ef0*/  R2UR UR36, R14 ;  /* 0x000000000e2472ca */ /* 0x002fe400000e0000 */
[----:B------:R-:W-:Y:S02]  /*23f00*/  R2UR UR35, R15 ;  /* 0x000000000f2372ca */ /* 0x000fe400000e0000 */
[----:B------:R-:W-:Y:S01]  /*23f10*/  R2UR UR33, R16 ;  /* 0x00000000102172ca */ /* 0x000fe200000e0000 */
[----:B------:R-:W-:Y:S01]  /*23f20*/  UIADD3 UR32, UR6, 0x9e000, URZ ;  /* 0x0009e00006207890 */ /* 0x000fe2000fffe03f */
[----:B------:R-:W-:Y:S01]  /*23f30*/  UMOV UR26, UR38 ;  /* 0x00000026001a7c82 */ /* 0x000fe20008000000 */
[----:B------:R1:W-:Y:S01]  /*23f40*/  UTMAREDG.4D.ADD [UR48], [UR4] ;  /* 0x00000030040073b6 */ /* 0x0003e20008018000 */
[----:B------:R-:W-:Y:S01]  /*23f50*/  UMOV UR34, UR30 ;  /* 0x0000001e00227c82 */ /* 0x000fe20008000000 */
[----:B------:R-:W-:Y:S01]  /*23f60*/  R2UR UR22, R13 ;  /* 0x000000000d1672ca */ /* 0x000fe200000e0000 */
[----:B------:R-:W-:Y:S01]  /*23f70*/  UMOV UR17, 0x100 ;  /* 0x0000010000117882 */ /* 0x000fe20000000000 */
[----:B------:R-:W-:Y:S01]  /*23f80*/  UMOV UR18, UR37 ;  /* 0x0000002500127c82 */ /* 0x000fe20008000000 */
[----:B---3--:R-:W-:Y:S01]  /*23f90*/  UIADD3 UR8, UR6, 0x86400, URZ ;  /* 0x0008640006087890 */ /* 0x008fe2000fffe03f */
[----:B------:R3:W-:Y:S01]  /*23fa0*/  UTMAREDG.4D.ADD [UR24], [UR4] ;  /* 0x00000018040073b6 */ /* 0x0007e20008018000 */
[----:B------:R-:W-:Y:S01]  /*23fb0*/  UMOV UR9, 0x120 ;  /* 0x0000012000097882 */ /* 0x000fe20000000000 */
[----:B------:R-:W-:Y:S01]  /*23fc0*/  UMOV UR11, UR31 ;  /* 0x0000001f000b7c82 */ /* 0x000fe20008000000 */
[----:B------:R-:W-:Y:S01]  /*23fd0*/  UMOV UR12, UR29 ;  /* 0x0000001d000c7c82 */ /* 0x000fe20008000000 */
[----:B------:R-:W-:Y:S01]  /*23fe0*/  MOV R9, UR11 ;  /* 0x0000000b00097c02 */ /* 0x000fe20008000f00 */
[----:B------:R-:W-:Y:S01]  /*23ff0*/  UMOV UR10, UR54 ;  /* 0x00000036000a7c82 */ /* 0x000fe20008000000 */
[----:B------:R-:W-:-:S02]  /*24000*/  MOV R8, UR12 ;  /* 0x0000000c00087c02 */ /* 0x000fc40008000f00 */
[----:B------:R-:W-:Y:S01]  /*24010*/  MOV R10, UR9 ;  /* 0x00000009000a7c02 */ /* 0x000fe20008000f00 */
[----:B------:R4:W-:Y:S01]  /*24020*/  UTMAREDG.4D.ADD [UR32], [UR4] ;  /* 0x00000020040073b6 */ /* 0x0009e20008018000 */
[----:B------:R-:W-:Y:S01]  /*24030*/  MOV R13, UR45 ;  /* 0x0000002d000d7c02 */ /* 0x000fe20008000f00 */
[----:B------:R-:W-:-:S03]  /*24040*/  UIADD3 UR40, UR6, 0x8a400, URZ ;  /* 0x0008a40006287890 */ /* 0x000fc6000fffe03f */
[----:B------:R-:W-:Y:S01]  /*24050*/  R2UR UR45, R13 ;  /* 0x000000000d2d72ca */ /* 0x000fe200000e0000 */
[----:B------:R2:W-:Y:S01]  /*24060*/  UTMAREDG.4D.ADD [UR16], [UR4] ;  /* 0x00000010040073b6 */ /* 0x0005e20008018000 */
[----:B------:R-:W-:Y:S01]  /*24070*/  MOV R13, UR37 ;  /* 0x00000025000d7c02 */ /* 0x000fe20008000f00 */
[----:B------:R-:W-:Y:S01]  /*24080*/  UIADD3 UR56, UR6, 0x8e400, URZ ;  /* 0x0008e40006387890 */ /* 0x000fe2000fffe03f */
[----:B------:R2:W-:Y:S02]  /*24090*/  UTMAREDG.4D.ADD [UR8], [UR4] ;  /* 0x00000008040073b6 */ /* 0x0005e40008018000 */
[----:B------:R-:W-:Y:S01]  /*240a0*/  R2UR UR37, R13 ;  /* 0x000000000d2572ca */ /* 0x000fe200000e0000 */
[----:B------:R-:W-:Y:S01]  /*240b0*/  UMOV UR41, 0x120 ;  /* 0x0000012000297882 */ /* 0x000fe20000000000 */
[----:B------:R-:W-:Y:S01]  /*240c0*/  UMOV UR42, UR53 ;  /* 0x00000035002a7c82 */ /* 0x000fe20008000000 */
[----:B-1----:R-:W-:Y:S01]  /*240d0*/  UIADD3 UR48, UR6, 0x96400, URZ ;  /* 0x0009640006307890 */ /* 0x002fe2000fffe03f */
[----:B------:R-:W-:Y:S01]  /*240e0*/  UMOV UR57, 0x120 ;  /* 0x0000012000397882 */ /* 0x000fe20000000000 */
[----:B------:R-:W-:Y:S01]  /*240f0*/  UMOV UR58, UR47 ;  /* 0x0000002f003a7c82 */ /* 0x000fe20008000000 */
[----:B---3--:R-:W-:Y:S01]  /*24100*/  UIADD3 UR24, UR6, 0x9a400, URZ ;  /* 0x0009a40006187890 */ /* 0x008fe2000fffe03f */
[----:B------:R1:W-:Y:S01]  /*24110*/  UTMAREDG.4D.ADD [UR40], [UR4] ;  /* 0x00000028040073b6 */ /* 0x0003e20008018000 */
[----:B----4-:R-:W-:-:S02]  /*24120*/  UIADD3 UR32, UR6, 0xa2400, URZ ;  /* 0x000a240006207890 */ /* 0x010fc4000fffe03f */
[----:B--2---:R-:W-:Y:S01]  /*24130*/  UIADD3 UR16, UR6, 0x9e400, URZ ;  /* 0x0009e40006107890 */ /* 0x004fe2000fffe03f */
[----:B------:R-:W-:Y:S01]  /*24140*/  UTMAREDG.4D.ADD [UR56], [UR4] ;  /* 0x00000038040073b6 */ /* 0x000fe20008018000 */
[----:B------:R-:W-:Y:S02]  /*24150*/  R2UR UR12, R8 ;  /* 0x00000000080c72ca */ /* 0x000fe400000e0000 */
[----:B------:R-:W-:Y:S02]  /*24160*/  R2UR UR11, R9 ;  /* 0x00000000090b72ca */ /* 0x000fe400000e0000 */
[----:B------:R-:W-:Y:S01]  /*24170*/  R2UR UR9, R10 ;  /* 0x000000000a0972ca */ /* 0x000fe200000e0000 */
[----:B------:R-:W-:Y:S01]  /*24180*/  UIADD3 UR8, UR6, 0x92400, URZ ;  /* 0x0009240006087890 */ /* 0x000fe2000fffe03f */
[----:B------:R-:W-:Y:S01]  /*24190*/  UMOV UR10, UR46 ;  /* 0x0000002e000a7c82 */ /* 0x000fe20008000000 */
[----:B-1----:R-:W-:Y:S01]  /*241a0*/  UIADD3 UR40, UR6, 0x86800, URZ ;  /* 0x0008680006287890 */ /* 0x002fe2000fffe03f */
[----:B------:R-:W-:Y:S01]  /*241b0*/  UMOV UR49, 0x120 ;  /* 0x0000012000317882 */ /* 0x000fe20000000000 */
[----:B------:R-:W-:-:S08]  /*241c0*/  UMOV UR25, 0x120 ;  /* 0x0000012000197882 */ /* 0x000fd00000000000 */
[----:B------:R1:W-:Y:S01]  /*241d0*/  UTMAREDG.4D.ADD [UR8], [UR4] ;  /* 0x00000008040073b6 */ /* 0x0003e20008018000 */
[----:B------:R-:W-:Y:S01]  /*241e0*/  UMOV UR17, 0x120 ;  /* 0x0000012000117882 */ /* 0x000fe20000000000 */
[----:B------:R-:W-:Y:S01]  /*241f0*/  UMOV UR18, UR30 ;  /* 0x0000001e00127c82 */ /* 0x000fe20008000000 */
[----:B------:R-:W-:Y:S01]  /*24200*/  UMOV UR33, 0x120 ;  /* 0x0000012000217882 */ /* 0x000fe20000000000 */
[----:B------:R-:W-:Y:S01]  /*24210*/  UMOV UR34, UR37 ;  /* 0x0000002500227c82 */ /* 0x000fe20008000000 */
[----:B------:R-:W-:Y:S01]  /*24220*/  UMOV UR35, UR31 ;  /* 0x0000001f00237c82 */ /* 0x000fe20008000000 */
[----:B------:R-:W-:Y:S01]  /*24230*/  UMOV UR36, UR29 ;  /* 0x0000001d00247c82 */ /* 0x000fe20008000000 */
[----:B------:R-:W-:Y:S01]  /*24240*/  UTMAREDG.4D.ADD [UR48], [UR4] ;  /* 0x00000030040073b6 */ /* 0x000fe20008018000 */
[----:B------:R-:W-:Y:S01]  /*24250*/  UMOV UR41, 0x140 ;  /* 0x0000014000297882 */ /* 0x000fe20000000000 */
[----:B------:R-:W-:Y:S01]  /*24260*/  UMOV UR42, UR54 ;  /* 0x00000036002a7c82 */ /* 0x000fe20008000000 */
[----:B------:R2:W-:Y:S01]  /*24270*/  UTMAREDG.4D.ADD [UR24], [UR4] ;  /* 0x00000018040073b6 */ /* 0x0005e20008018000 */
[----:B-1----:R-:W-:Y:S01]  /*24280*/  UIADD3 UR8, UR6, 0x8a800, URZ ;  /* 0x0008a80006087890 */ /* 0x002fe2000fffe03f */
[----:B------:R-:W-:Y:S01]  /*24290*/  UMOV UR9, 0x140 ;  /* 0x0000014000097882 */ /* 0x000fe20000000000 */
[----:B------:R-:W-:Y:S01]  /*242a0*/  UMOV UR11, UR31 ;  /* 0x0000001f000b7c82 */ /* 0x000fe20008000000 */
[----:B------:R1:W-:Y:S01]  /*242b0*/  UTMAREDG.4D.ADD [UR16], [UR4] ;  /* 0x00000010040073b6 */ /* 0x0003e20008018000 */
[----:B------:R-:W-:Y:S01]  /*242c0*/  UMOV UR12, UR29 ;  /* 0x0000001d000c7c82 */ /* 0x000fe20008000000 */
[----:B------:R-:W-:Y:S01]  /*242d0*/  UMOV UR10, UR53 ;  /* 0x00000035000a7c82 */ /* 0x000fe20008000000 */
[----:B------:R3:W-:Y:S01]  /*242e0*/  UTMAREDG.4D.ADD [UR32], [UR4] ;  /* 0x00000020040073b6 */ /* 0x0007e20008018000 */
[----:B--2---:R-:W-:Y:S01]  /*242f0*/  UIADD3 UR24, UR6, 0x8e800, URZ ;  /* 0x0008e80006187890 */ /* 0x004fe2000fffe03f */
[----:B------:R-:W-:Y:S01]  /*24300*/  UTMAREDG.4D.ADD [UR40], [UR4] ;  /* 0x00000028040073b6 */ /* 0x000fe20008018000 */
[----:B-1----:R-:W-:Y:S01]  /*24310*/  UIADD3 UR16, UR6, 0x92800, URZ ;  /* 0x0009280006107890 */ /* 0x002fe2000fffe03f */
[----:B------:R1:W-:Y:S01]  /*24320*/  UTMAREDG.4D.ADD [UR8], [UR4] ;  /* 0x00000008040073b6 */ /* 0x0003e20008018000 */
[----:B---3--:R-:W-:Y:S01]  /*24330*/  UIADD3 UR32, UR6, 0x96800, URZ ;  /* 0x0009680006207890 */ /* 0x008fe2000fffe03f */
[----:B------:R-:W-:Y:S01]  /*24340*/  UMOV UR25, 0x140 ;  /* 0x0000014000197882 */ /* 0x000fe20000000000 */
[----:B------:R-:W-:Y:S01]  /*24350*/  UMOV UR26, UR47 ;  /* 0x0000002f001a7c82 */ /* 0x000fe20008000000 */
[----:B------:R-:W-:Y:S01]  /*24360*/  UMOV UR17, 0x140 ;  /* 0x0000014000117882 */ /* 0x000fe20000000000 */
[----:B------:R-:W-:Y:S01]  /*24370*/  UMOV UR18, UR46 ;  /* 0x0000002e00127c82 */ /* 0x000fe20008000000 */
[----:B------:R-:W-:Y:S01]  /*24380*/  UMOV UR33, 0x140 ;  /* 0x0000014000217882 */ /* 0x000fe20000000000 */
[----:B------:R2:W-:Y:S01]  /*24390*/  UTMAREDG.4D.ADD [UR24], [UR4] ;  /* 0x00000018040073b6 */ /* 0x0005e20008018000 */
[----:B------:R-:W-:Y:S01]  /*243a0*/  UMOV UR34, UR39 ;  /* 0x0000002700227c82 */ /* 0x000fe20008000000 */
[----:B------:R3:W-:Y:S01]  /*243b0*/  UTMAREDG.4D.ADD [UR16], [UR4] ;  /* 0x00000010040073b6 */ /* 0x0007e20008018000 */
[----:B-1----:R-:W-:Y:S01]  /*243c0*/  UIADD3 UR8, UR6, 0x9a800, URZ ;  /* 0x0009a80006087890 */ /* 0x002fe2000fffe03f */
[----:B------:R-:W-:Y:S01]  /*243d0*/  UMOV UR10, UR38 ;  /* 0x00000026000a7c82 */ /* 0x000fe20008000000 */
[----:B------:R-:W-:Y:S01]  /*243e0*/  UTMAREDG.4D.ADD [UR32], [UR4] ;  /* 0x00000020040073b6 */ /* 0x000fe20008018000 */
[----:B--2---:R-:W-:-:S06]  /*243f0*/  UIADD3 UR24, UR6, 0x9e800, URZ ;  /* 0x0009e80006187890 */ /* 0x004fcc000fffe03f */
[----:B------:R1:W-:Y:S01]  /*24400*/  UTMAREDG.4D.ADD [UR8], [UR4] ;  /* 0x00000008040073b6 */ /* 0x0003e20008018000 */
[----:B---3--:R-:W-:Y:S01]  /*24410*/  UIADD3 UR16, UR6, 0xa2800, URZ ;  /* 0x000a280006107890 */ /* 0x008fe2000fffe03f */
[----:B------:R-:W-:Y:S01]  /*24420*/  UMOV UR26, UR30 ;  /* 0x0000001e001a7c82 */ /* 0x000fe20008000000 */
[----:B------:R-:W-:Y:S01]  /*24430*/  UMOV UR18, UR37 ;  /* 0x0000002500127c82 */ /* 0x000fe20008000000 */
[----:B------:R-:W-:Y:S06]  /*24440*/  UTMAREDG.4D.ADD [UR24], [UR4] ;  /* 0x00000018040073b6 */ /* 0x000fec0008018000 */
[----:B------:R2:W-:Y:S01]  /*24450*/  UTMAREDG.4D.ADD [UR16], [UR4] ;  /* 0x00000010040073b6 */ /* 0x0005e20008018000 */
[----:B-1----:R-:W-:Y:S01]  /*24460*/  UIADD3 UR8, UR6, 0x86c00, URZ ;  /* 0x00086c0006087890 */ /* 0x002fe2000fffe03f */
[----:B------:R-:W-:Y:S01]  /*24470*/  UMOV UR9, 0x160 ;  /* 0x0000016000097882 */ /* 0x000fe20000000000 */
[----:B------:R-:W-:-:S07]  /*24480*/  UMOV UR10, UR54 ;  /* 0x00000036000a7c82 */ /* 0x000fce0008000000 */
[----:B------:R1:W-:Y:S01]  /*24490*/  UTMAREDG.4D.ADD [UR8], [UR4] ;  /* 0x00000008040073b6 */ /* 0x0003e20008018000 */
[----:B--2---:R-:W-:Y:S01]  /*244a0*/  UIADD3 UR16, UR6, 0x8ac00, URZ ;  /* 0x0008ac0006107890 */ /* 0x004fe2000fffe03f */
[----:B------:R-:W-:Y:S01]  /*244b0*/  UMOV UR17, 0x160 ;  /* 0x0000016000117882 */ /* 0x000fe20000000000 */
[----:B------:R-:W-:-:S07]  /*244c0*/  UMOV UR18, UR53 ;  /* 0x0000003500127c82 */ /* 0x000fce0008000000 */
[----:B------:R2:W-:Y:S01]  /*244d0*/  UTMAREDG.4D.ADD [UR16], [UR4] ;  /* 0x00000010040073b6 */ /* 0x0005e20008018000 */
[----:B-1----:R-:W-:Y:S01]  /*244e0*/  UIADD3 UR8, UR6, 0x8ec00, URZ ;  /* 0x0008ec0006087890 */ /* 0x002fe2000fffe03f */
[----:B------:R-:W-:-:S08]  /*244f0*/  UMOV UR10, UR47 ;  /* 0x0000002f000a7c82 */ /* 0x000fd00008000000 */
[----:B------:R1:W-:Y:S01]  /*24500*/  UTMAREDG.4D.ADD [UR8], [UR4] ;  /* 0x00000008040073b6 */ /* 0x0003e20008018000 */
[----:B--2---:R-:W-:Y:S01]  /*24510*/  UIADD3 UR16, UR6, 0x92c00, URZ ;  /* 0x00092c0006107890 */ /* 0x004fe2000fffe03f */
[----:B------:R-:W-:Y:S01]  /*24520*/  UMOV UR18, UR46 ;  /* 0x0000002e00127c82 */ /* 0x000fe20008000000 */
[----:B------:R-:W-:Y:S01]  /*24530*/  UIADD3 UR24, UR6, 0x9ac00, URZ ;  /* 0x0009ac0006187890 */ /* 0x000fe2000fffe03f */
[----:B------:R-:W-:Y:S01]  /*24540*/  MOV R5, UR15 ;  /* 0x0000000f00057c02 */ /* 0x000fe20008000f00 */
[----:B------:R-:W-:Y:S01]  /*24550*/  UIADD3 UR48, UR6, 0xa2c00, URZ ;  /* 0x000a2c0006307890 */ /* 0x000fe2000fffe03f */
[----:B------:R-:W-:-:S04]  /*24560*/  MOV R6, UR14 ;  /* 0x0000000e00067c02 */ /* 0x000fc80008000f00 */
[----:B------:R2:W-:Y:S01]  /*24570*/  UTMAREDG.4D.ADD [UR16], [UR4] ;  /* 0x00000010040073b6 */ /* 0x0005e20008018000 */
[----:B-1----:R-:W-:Y:S01]  /*24580*/  UIADD3 UR8, UR6, 0x96c00, URZ ;  /* 0x00096c0006087890 */ /* 0x002fe2000fffe03f */
[----:B------:R-:W-:Y:S01]  /*24590*/  UMOV UR10, UR39 ;  /* 0x00000027000a7c82 */ /* 0x000fe20008000000 */
[----:B------:R-:W-:Y:S01]  /*245a0*/  R2UR UR15, R5 ;  /* 0x00000000050f72ca */ /* 0x000fe200000e0000 */
[----:B------:R-:W-:-:S06]  /*245b0*/  UMOV UR25, 0x160 ;  /* 0x0000016000197882 */ /* 0x000fcc0000000000 */
[----:B------:R1:W-:Y:S01]  /*245c0*/  UTMAREDG.4D.ADD [UR8], [UR4] ;  /* 0x00000008040073b6 */ /* 0x0003e20008018000 */
[----:B------:R-:W-:Y:S01]  /*245d0*/  R2UR UR14, R6 ;  /* 0x00000000060e72ca */ /* 0x000fe200000e0000 */
[----:B--2---:R-:W-:Y:S01]  /*245e0*/  UIADD3 UR16, UR6, 0x9ec00, URZ ;  /* 0x0009ec0006107890 */ /* 0x004fe2000fffe03f */
[----:B------:R-:W-:Y:S01]  /*245f0*/  UMOV UR26, UR38 ;  /* 0x00000026001a7c82 */ /* 0x000fe20008000000 */
[----:B------:R-:W-:Y:S01]  /*24600*/  UMOV UR18, UR30 ;  /* 0x0000001e00127c82 */ /* 0x000fe20008000000 */
[----:B------:R-:W-:Y:S01]  /*24610*/  UMOV UR49, 0x160 ;  /* 0x0000016000317882 */ /* 0x000fe20000000000 */
[----:B------:R-:W-:Y:S01]  /*24620*/  UMOV UR50, UR37 ;  /* 0x0000002500327c82 */ /* 0x000fe20008000000 */
[----:B------:R2:W-:Y:S01]  /*24630*/  UTMAREDG.4D.ADD [UR24], [UR4] ;  /* 0x00000018040073b6 */ /* 0x0005e20008018000 */
[----:B-1----:R-:W-:-:S03]  /*24640*/  UIADD3 UR8, UR6, 0x87000, URZ ;  /* 0x0008700006087890 */ /* 0x002fc6000fffe03f */
[----:B------:R1:W-:Y:S01]  /*24650*/  UTMAREDG.4D.ADD [UR16], [UR4] ;  /* 0x00000010040073b6 */ /* 0x0003e20008018000 */
[----:B------:R-:W-:Y:S01]  /*24660*/  UMOV UR9, 0x180 ;  /* 0x0000018000097882 */ /* 0x000fe20000000000 */
[----:B------:R-:W-:Y:S01]  /*24670*/  UMOV UR10, UR54 ;  /* 0x00000036000a7c82 */ /* 0x000fe20008000000 */
[----:B------:R-:W-:Y:S01]  /*24680*/  UIADD3 UR40, UR6, 0x8b000, URZ ;  /* 0x0008b00006287890 */ /* 0x000fe2000fffe03f */
[----:B------:R-:W-:Y:S01]  /*24690*/  UTMAREDG.4D.ADD [UR48], [UR4] ;  /* 0x00000030040073b6 */ /* 0x000fe20008018000 */
[----:B------:R-:W-:Y:S01]  /*246a0*/  MOV R7, UR13 ;  /* 0x0000000d00077c02 */ /* 0x000fe20008000f00 */
[----:B------:R3:W-:Y:S01]  /*246b0*/  UTMAREDG.4D.ADD [UR8], [UR4] ;  /* 0x00000008040073b6 */ /* 0x0007e20008018000 */
[----:B------:R-:W-:Y:S01]  /*246c0*/  MOV R5, UR15 ;  /* 0x0000000f00057c02 */ /* 0x000fe20008000f00 */
[----:B------:R-:W-:Y:S01]  /*246d0*/  UMOV UR41, 0x180 ;  /* 0x0000018000297882 */ /* 0x000fe20000000000 */
[----:B------:R-:W-:Y:S01]  /*246e0*/  UMOV UR42, UR53 ;  /* 0x00000035002a7c82 */ /* 0x000fe20008000000 */
[----:B------:R-:W-:Y:S01]  /*246f0*/  MOV R6, UR14 ;  /* 0x0000000e00067c02 */ /* 0x000fe20008000f00 */
[----:B------:R-:W-:Y:S01]  /*24700*/  UIADD3 UR32, UR6, 0x93000, URZ ;  /* 0x0009300006207890 */ /* 0x000fe2000fffe03f */
[----:B------:R-:W-:Y:S01]  /*24710*/  R2UR UR13, R7 ;  /* 0x00000000070d72ca */ /* 0x000fe200000e0000 */
[----:B--2---:R-:W-:Y:S01]  /*24720*/  UIADD3 UR24, UR6, 0x97000, URZ ;  /* 0x0009700006187890 */ /* 0x004fe2000fffe03f */
[----:B------:R-:W-:Y:S01]  /*24730*/  UTMAREDG.4D.ADD [UR40], [UR4] ;  /* 0x00000028040073b6 */ /* 0x000fe20008018000 */
[----:B-1----:R-:W-:Y:S01]  /*24740*/  UIADD3 UR16, UR6, 0x9b000, URZ ;  /* 0x0009b00006107890 */ /* 0x002fe2000fffe03f */
[----:B------:R-:W-:Y:S01]  /*24750*/  R2UR UR15, R5 ;  /* 0x00000000050f72ca */ /* 0x000fe200000e0000 */
[----:B---3--:R-:W-:Y:S01]  /*24760*/  UIADD3 UR8, UR6, 0x8f000, URZ ;  /* 0x0008f00006087890 */ /* 0x008fe2000fffe03f */
[----:B------:R-:W-:Y:S01]  /*24770*/  UMOV UR9, 0x1a0 ;  /* 0x000001a000097882 */ /* 0x000fe20000000000 */
[----:B------:R-:W-:Y:S01]  /*24780*/  UMOV UR10, UR47 ;  /* 0x0000002f000a7c82 */ /* 0x000fe20008000000 */
[----:B------:R-:W-:Y:S01]  /*24790*/  MOV R16, UR9 ;  /* 0x0000000900107c02 */ /* 0x000fe20008000f00 */
[----:B------:R-:W-:Y:S01]  /*247a0*/  UMOV UR9, 0x180 ;  /* 0x0000018000097882 */ /* 0x000fe20000000000 */
[----:B------:R-:W-:-:S04]  /*247b0*/  R2UR UR14, R6 ;  /* 0x00000000060e72ca */ /* 0x000fc800000e0000 */
[----:B------:R1:W-:Y:S01]  /*247c0*/  UTMAREDG.4D.ADD [UR8], [UR4] ;  /* 0x00000008040073b6 */ /* 0x0003e20008018000 */
[----:B------:R-:W-:Y:S01]  /*247d0*/  UMOV UR33, 0x180 ;  /* 0x0000018000217882 */ /* 0x000fe20000000000 */
[----:B------:R-:W-:Y:S01]  /*247e0*/  UMOV UR34, UR46 ;  /* 0x0000002e00227c82 */ /* 0x000fe20008000000 */
[----:B------:R-:W-:Y:S01]  /*247f0*/  UMOV UR25, 0x180 ;  /* 0x0000018000197882 */ /* 0x000fe20000000000 */
[----:B------:R-:W-:Y:S01]  /*24800*/  MOV R10, UR47 ;  /* 0x0000002f000a7c02 */ /* 0x000fe20008000f00 */
[----:B------:R-:W-:Y:S01]  /*24810*/  UMOV UR26, UR39 ;  /* 0x00000027001a7c82 */ /* 0x000fe20008000000 */
[----:B------:R-:W-:Y:S01]  /*24820*/  UMOV UR17, 0x180 ;  /* 0x0000018000117882 */ /* 0x000fe20000000000 */
[----:B------:R-:W-:Y:S01]  /*24830*/  MOV R14, UR12 ;  /* 0x0000000c000e7c02 */ /* 0x000fe20008000f00 */
[----:B------:R2:W-:Y:S01]  /*24840*/  UTMAREDG.4D.ADD [UR32], [UR4] ;  /* 0x00000020040073b6 */ /* 0x0005e20008018000 */
[----:B------:R-:W-:Y:S01]  /*24850*/  MOV R15, UR11 ;  /* 0x0000000b000f7c02 */ /* 0x000fe20008000f00 */
[----:B------:R-:W-:Y:S01]  /*24860*/  UMOV UR18, UR38 ;  /* 0x0000002600127c82 */ /* 0x000fe20008000000 */
[----:B------:R-:W-:Y:S01]  /*24870*/  R2UR UR47, R10 ;  /* 0x000000000a2f72ca */ /* 0x000fe200000e0000 */
[----:B------:R-:W-:Y:S01]  /*24880*/  UTMAREDG.4D.ADD [UR24], [UR4] ;  /* 0x00000018040073b6 */ /* 0x000fe20008018000 */
[----:B-1----:R-:W-:Y:S01]  /*24890*/  UIADD3 UR8, UR6, 0x9f000, URZ ;  /* 0x0009f00006087890 */ /* 0x002fe2000fffe03f */
[----:B------:R-:W-:Y:S01]  /*248a0*/  UMOV UR10, UR30 ;  /* 0x0000001e000a7c82 */ /* 0x000fe20008000000 */
[----:B------:R-:W-:Y:S01]  /*248b0*/  UTMAREDG.4D.ADD [UR16], [UR4] ;  /* 0x00000010040073b6 */ /* 0x000fe20008018000 */
[----:B------:R-:W-:Y:S01]  /*248c0*/  MOV R7, UR13 ;  /* 0x0000000d00077c02 */ /* 0x000fe20008000f00 */
[----:B------:R-:W-:Y:S01]  /*248d0*/  UIADD3 UR56, UR6, 0xa3000, URZ ;  /* 0x000a300006387890 */ /* 0x000fe2000fffe03f */
[----:B------:R-:W-:Y:S01]  /*248e0*/  MOV R11, UR15 ;  /* 0x0000000f000b7c02 */ /* 0x000fe20008000f00 */
[----:B------:R-:W-:-:S03]  /*248f0*/  UIADD3 UR40, UR6, 0x87400, URZ ;  /* 0x0008740006287890 */ /* 0x000fc6000fffe03f */
[----:B------:R1:W-:Y:S01]  /*24900*/  UTMAREDG.4D.ADD [UR8], [UR4] ;  /* 0x00000008040073b6 */ /* 0x0003e20008018000 */
[----:B------:R-:W-:Y:S01]  /*24910*/  MOV R12, UR14 ;  /* 0x0000000e000c7c02 */ /* 0x000fe20008000f00 */
[----:B--2---:R-:W-:Y:S01]  /*24920*/  UIADD3 UR32, UR6, 0x8f400, URZ ;  /* 0x0008f40006207890 */ /* 0x004fe2000fffe03f */
[----:B------:R-:W-:Y:S01]  /*24930*/  R2UR UR13, R7 ;  /* 0x00000000070d72ca */ /* 0x000fe200000e0000 */
[----:B------:R-:W-:Y:S01]  /*24940*/  UMOV UR41, 0x1a0 ;  /* 0x000001a000297882 */ /* 0x000fe20000000000 */
[----:B------:R-:W-:Y:S02]  /*24950*/  MOV R9, UR46 ;  /* 0x0000002e00097c02 */ /* 0x000fe40008000f00 */
[----:B------:R-:W-:Y:S01]  /*24960*/  R2UR UR15, R11 ;  /* 0x000000000b0f72ca */ /* 0x000fe200000e0000 */
[----:B------:R-:W-:Y:S01]  /*24970*/  UMOV UR57, 0x180 ;  /* 0x0000018000397882 */ /* 0x000fe20000000000 */
[----:B------:R-:W-:Y:S01]  /*24980*/  R2UR UR14, R12 ;  /* 0x000000000c0e72ca */ /* 0x000fe200000e0000 */
[----:B------:R-:W-:Y:S01]  /*24990*/  UMOV UR58, UR37 ;  /* 0x00000025003a7c82 */ /* 0x000fe20008000000 */
[----:B------:R-:W-:Y:S01]  /*249a0*/  MOV R11, UR39 ;  /* 0x00000027000b7c02 */ /* 0x000fe20008000f00 */
[----:B------:R-:W-:Y:S01]  /*249b0*/  UMOV UR33, 0x1a0 ;  /* 0x000001a000217882 */ /* 0x000fe20000000000 */
[----:B-1----:R-:W-:Y:S01]  /*249c0*/  R2UR UR12, R14 ;  /* 0x000000000e0c72ca */ /* 0x002fe200000e0000 */
[----:B------:R-:W-:Y:S01]  /*249d0*/  UIADD3 UR8, UR6, 0x8b400, URZ ;  /* 0x0008b40006087890 */ /* 0x000fe2000fffe03f */
[----:B------:R-:W-:Y:S01]  /*249e0*/  R2UR UR11, R15 ;  /* 0x000000000f0b72ca */ /* 0x000fe200000e0000 */
[----:B------:R-:W-:Y:S01]  /*249f0*/  UMOV UR42, UR54 ;  /* 0x00000036002a7c82 */ /* 0x000fe20008000000 */
[----:B------:R-:W-:Y:S01]  /*24a00*/  R2UR UR9, R16 ;  /* 0x00000000100972ca */ /* 0x000fe200000e0000 */
[----:B------:R-:W-:Y:S01]  /*24a10*/  UTMAREDG.4D.ADD [UR56], [UR4] ;  /* 0x00000038040073b6 */ /* 0x000fe20008018000 */
[----:B------:R-:W-:Y:S01]  /*24a20*/  MOV R12, UR38 ;  /* 0x00000026000c7c02 */ /* 0x000fe20008000f00 */
[----:B------:R-:W-:Y:S01]  /*24a30*/  UMOV UR10, UR53 ;  /* 0x00000035000a7c82 */ /* 0x000fe20008000000 */
[----:B------:R-:W-:-:S02]  /*24a40*/  MOV R7, UR44 ;  /* 0x0000002c00077c02 */ /* 0x000fc40008000f00 */
[----:B------:R-:W-:Y:S02]  /*24a50*/  MOV R6, UR43 ;  /* 0x0000002b00067c02 */ /* 0x000fe40008000f00 */
[----:B------:R-:W-:Y:S01]  /*24a60*/  MOV R5, UR41 ;  /* 0x0000002900057c02 */ /* 0x000fe20008000f00 */
[----:B------:R1:W-:Y:S01]  /*24a70*/  UTMAREDG.4D.ADD [UR40], [UR4] ;  /* 0x00000028040073b6 */ /* 0x0003e20008018000 */
[----:B------:R-:W-:Y:S01]  /*24a80*/  MOV R14, UR36 ;  /* 0x00000024000e7c02 */ /* 0x000fe20008000f00 */
[----:B------:R-:W-:Y:S01]  /*24a90*/  UMOV UR34, UR47 ;  /* 0x0000002f00227c82 */ /* 0x000fe20008000000 */
[----:B------:R-:W-:Y:S02]  /*24aa0*/  MOV R15, UR35 ;  /* 0x00000023000f7c02 */ /* 0x000fe40008000f00 */
[----:B------:R-:W-:Y:S02]  /*24ab0*/  MOV R16, UR33 ;  /* 0x0000002100107c02 */ /* 0x000fe40008000f00 */
[----:B------:R-:W-:Y:S01]  /*24ac0*/  R2UR UR46, R9 ;  /* 0x00000000092e72ca */ /* 0x000fe200000e0000 */
[----:B------:R-:W-:Y:S01]  /*24ad0*/  UTMAREDG.4D.ADD [UR8], [UR4] ;  /* 0x00000008040073b6 */ /* 0x000fe20008018000 */
[----:B------:R-:W-:-:S02]  /*24ae0*/  R2UR UR39, R11 ;  /* 0x000000000b2772ca */ /* 0x000fc400000e0000 */
[----:B------:R-:W-:Y:S01]  /*24af0*/  R2UR UR38, R12 ;  /* 0x000000000c2672ca */ /* 0x000fe200000e0000 */
[----:B------:R-:W-:Y:S01]  /*24b00*/  UIADD3 UR48, UR6, 0x93400, URZ ;  /* 0x0009340006307890 */ /* 0x000fe2000fffe03f */
[----:B------:R2:W-:Y:S01]  /*24b10*/  UTMAREDG.4D.ADD [UR32], [UR4] ;  /* 0x00000020040073b6 */ /* 0x0005e20008018000 */
[----:B-1----:R-:W-:Y:S02]  /*24b20*/  R2UR UR44, R7 ;  /* 0x00000000072c72ca */ /* 0x002fe400000e0000 */
[----:B------:R-:W-:Y:S02]  /*24b30*/  R2UR UR43, R6 ;  /* 0x00000000062b72ca */ /* 0x000fe400000e0000 */
[----:B------:R-:W-:Y:S01]  /*24b40*/  R2UR UR41, R5 ;  /* 0x00000000052972ca */ /* 0x000fe200000e0000 */
[----:B------:R-:W-:Y:S01]  /*24b50*/  UIADD3 UR40, UR6, 0x97400, URZ ;  /* 0x0009740006287890 */ /* 0x000fe2000fffe03f */
[----:B------:R-:W-:Y:S01]  /*24b60*/  MOV R13, UR13 ;  /* 0x0000000d000d7c02 */ /* 0x000fe20008000f00 */
[----:B------:R-:W-:-:S02]  /*24b70*/  UIADD3 UR24, UR6, 0x9f400, URZ ;  /* 0x0009f40006187890 */ /* 0x000fc4000fffe03f */
[----:B------:R-:W-:Y:S01]  /*24b80*/  UIADD3 UR16, UR6, 0xa3400, URZ ;  /* 0x000a340006107890 */ /* 0x000fe2000fffe03f */
[----:B--2---:R-:W-:Y:S02]  /*24b90*/  R2UR UR36, R14 ;  /* 0x000000000e2472ca */ /* 0x004fe400000e0000 */
[----:B------:R-:W-:Y:S02]  /*24ba0*/  R2UR UR35, R15 ;  /* 0x000000000f2372ca */ /* 0x000fe400000e0000 */
[----:B------:R-:W-:Y:S01]  /*24bb0*/  R2UR UR33, R16 ;  /* 0x00000000102172ca */ /* 0x000fe200000e0000 */
[----:B------:R-:W-:Y:S01]  /*24bc0*/  UIADD3 UR32, UR6, 0x9b400, URZ ;  /* 0x0009b40006207890 */ /* 0x000fe2000fffe03f */
[----:B------:R-:W-:Y:S01]  /*24bd0*/  R2UR UR13, R13 ;  /* 0x000000000d0d72ca */ /* 0x000fe200000e0000 */
[----:B------:R-:W-:Y:S01]  /*24be0*/  UIADD3 UR56, UR6, 0x87800, URZ ;  /* 0x0008780006387890 */ /* 0x000fe2000fffe03f */
[----:B------:R-:W-:Y:S01]  /*24bf0*/  MOV R13, UR37 ;  /* 0x00000025000d7c02 */ /* 0x000fe20008000f00 */
[----:B------:R-:W-:Y:S01]  /*24c00*/  UIADD3 UR8, UR6, 0x8b800, URZ ;  /* 0x0008b80006087890 */ /* 0x000fe2000fffe03f */
[----:B------:R-:W-:Y:S01]  /*24c10*/  UMOV UR49, 0x1a0 ;  /* 0x000001a000317882 */ /* 0x000fe20000000000 */
[----:B------:R-:W-:Y:S01]  /*24c20*/  UMOV UR50, UR46 ;  /* 0x0000002e00327c82 */ /* 0x000fe20008000000 */
[----:B------:R-:W-:Y:S01]  /*24c30*/  UMOV UR42, UR39 ;  /* 0x00000027002a7c82 */ /* 0x000fe20008000000 */
[----:B------:R-:W-:Y:S01]  /*24c40*/  UMOV UR18, UR37 ;  /* 0x0000002500127c82 */ /* 0x000fe20008000000 */
[----:B------:R1:W-:Y:S01]  /*24c50*/  UTMAREDG.4D.ADD [UR48], [UR4] ;  /* 0x00000030040073b6 */ /* 0x0003e20008018000 */
[----:B------:R-:W-:Y:S01]  /*24c60*/  UMOV UR34, UR38 ;  /* 0x0000002600227c82 */ /* 0x000fe20008000000 */
[----:B------:R-:W-:Y:S01]  /*24c70*/  UMOV UR25, 0x1a0 ;  /* 0x000001a000197882 */ /* 0x000fe20000000000 */
[----:B------:R-:W-:Y:S01]  /*24c80*/  R2UR UR37, R13 ;  /* 0x000000000d2572ca */ /* 0x000fe200000e0000 */
[----:B------:R-:W-:Y:S01]  /*24c90*/  UMOV UR26, UR30 ;  /* 0x0000001e001a7c82 */ /* 0x000fe20008000000 */
[----:B------:R-:W-:Y:S01]  /*24ca0*/  UMOV UR17, 0x1a0 ;  /* 0x000001a000117882 */ /* 0x000fe20000000000 */
[----:B------:R-:W-:Y:S01]  /*24cb0*/  UMOV UR57, 0x1c0 ;  /* 0x000001c000397882 */ /* 0x000fe20000000000 */
[----:B------:R2:W-:Y:S01]  /*24cc0*/  UTMAREDG.4D.ADD [UR40], [UR4] ;  /* 0x00000028040073b6 */ /* 0x0005e20008018000 */
[----:B------:R-:W-:Y:S01]  /*24cd0*/  UMOV UR58, UR54 ;  /* 0x00000036003a7c82 */ /* 0x000fe20008000000 */
[----:B------:R-:W-:Y:S01]  /*24ce0*/  UMOV UR9, 0x1c0 ;  /* 0x000001c000097882 */ /* 0x000fe20000000000 */
[----:B------:R-:W-:Y:S01]  /*24cf0*/  UMOV UR11, UR31 ;  /* 0x0000001f000b7c82 */ /* 0x000fe20008000000 */
[----:B------:R-:W-:Y:S01]  /*24d00*/  UMOV UR12, UR29 ;  /* 0x0000001d000c7c82 */ /* 0x000fe20008000000 */
[----:B------:R3:W-:Y:S01]  /*24d10*/  UTMAREDG.4D.ADD [UR32], [UR4] ;  /* 0x00000020040073b6 */ /* 0x0007e20008018000 */
[----:B-1----:R-:W-:Y:S01]  /*24d20*/  UIADD3 UR48, UR6, 0x8f800, URZ ;  /* 0x0008f80006307890 */ /* 0x002fe2000fffe03f */
[----:B------:R1:W-:Y:S01]  /*24d30*/  UTMAREDG.4D.ADD [UR24], [UR4] ;  /* 0x00000018040073b6 */ /* 0x0003e20008018000 */
[----:B--2---:R-:W-:Y:S01]  /*24d40*/  UIADD3 UR40, UR6, 0x97800, URZ ;  /* 0x0009780006287890 */ /* 0x004fe2000fffe03f */
[----:B------:R2:W-:Y:S01]  /*24d50*/  UTMAREDG.4D.ADD [UR16], [UR4] ;  /* 0x00000010040073b6 */ /* 0x0005e20008018000 */
[----:B---3--:R-:W-:Y:S01]  /*24d60*/  UIADD3 UR32, UR6, 0x93800, URZ ;  /* 0x0009380006207890 */ /* 0x008fe2000fffe03f */
[----:B------:R-:W-:Y:S01]  /*24d70*/  UTMAREDG.4D.ADD [UR56], [UR4] ;  /* 0x00000038040073b6 */ /* 0x000fe20008018000 */
[----:B-1----:R-:W-:Y:S01]  /*24d80*/  UIADD3 UR24, UR6, 0x9b800, URZ ;  /* 0x0009b80006187890 */ /* 0x002fe2000fffe03f */
[----:B------:R1:W-:Y:S01]  /*24d90*/  UTMAREDG.4D.ADD [UR8], [UR4] ;  /* 0x00000008040073b6 */ /* 0x0003e20008018000 */
[----:B------:R-:W-:Y:S01]  /*24da0*/  UMOV UR49, 0x1c0 ;  /* 0x000001c000317882 */ /* 0x000fe20000000000 */
[----:B--2---:R-:W-:Y:S01]  /*24db0*/  UIADD3 UR16, UR6, 0x9f800, URZ ;  /* 0x0009f80006107890 */ /* 0x004fe2000fffe03f */
[----:B------:R-:W-:Y:S01]  /*24dc0*/  UMOV UR50, UR47 ;  /* 0x0000002f00327c82 */ /* 0x000fe20008000000 */
[----:B------:R-:W-:Y:S01]  /*24dd0*/  UMOV UR33, 0x1c0 ;  /* 0x000001c000217882 */ /* 0x000fe20000000000 */
[----:B------:R-:W-:Y:S01]  /*24de0*/  UMOV UR35, UR31 ;  /* 0x0000001f00237c82 */ /* 0x000fe20008000000 */
[----:B------:R-:W-:Y:S01]  /*24df0*/  UMOV UR36, UR29 ;  /* 0x0000001d00247c82 */ /* 0x000fe20008000000 */
[----:B------:R-:W-:Y:S01]  /*24e00*/  UMOV UR34, UR46 ;  /* 0x0000002e00227c82 */ /* 0x000fe20008000000 */
[----:B------:R-:W-:Y:S01]  /*24e10*/  UMOV UR41, 0x1c0 ;  /* 0x000001c000297882 */ /* 0x000fe20000000000 */
[----:B------:R-:W-:Y:S01]  /*24e20*/  UMOV UR43, UR31 ;  /* 0x0000001f002b7c82 */ /* 0x000fe20008000000 */
[----:B------:R-:W-:Y:S01]  /*24e30*/  UMOV UR44, UR29 ;  /* 0x0000001d002c7c82 */ /* 0x000fe20008000000 */
[----:B------:R-:W-:Y:S01]  /*24e40*/  UTMAREDG.4D.ADD [UR48], [UR4] ;  /* 0x00000030040073b6 */ /* 0x000fe20008018000 */
[----:B------:R-:W-:Y:S01]  /*24e50*/  UMOV UR25, 0x1c0 ;  /* 0x000001c000197882 */ /* 0x000fe20000000000 */
[----:B-1----:R-:W-:Y:S01]  /*24e60*/  UIADD3 UR8, UR6, 0xa3800, URZ ;  /* 0x000a380006087890 */ /* 0x002fe2000fffe03f */
[----:B------:R1:W-:Y:S01]  /*24e70*/  UTMAREDG.4D.ADD [UR32], [UR4] ;  /* 0x00000020040073b6 */ /* 0x0003e20008018000 */
[----:B------:R-:W-:Y:S01]  /*24e80*/  UMOV UR26, UR38 ;  /* 0x00000026001a7c82 */ /* 0x000fe20008000000 */
[----:B------:R-:W-:Y:S01]  /*24e90*/  UMOV UR17, 0x1c0 ;  /* 0x000001c000117882 */ /* 0x000fe20000000000 */
[----:B------:R-:W-:Y:S01]  /*24ea0*/  UMOV UR18, UR30 ;  /* 0x0000001e00127c82 */ /* 0x000fe20008000000 */
[----:B------:R-:W-:Y:S01]  /*24eb0*/  UMOV UR10, UR37 ;  /* 0x00000025000a7c82 */ /* 0x000fe20008000000 */
[----:B------:R-:W-:Y:S01]  /*24ec0*/  UTMAREDG.4D.ADD [UR40], [UR4] ;  /* 0x00000028040073b6 */ /* 0x000fe20008018000 */
[----:B------:R2:W-:Y:S01]  /*24ed0*/  UTMAREDG.4D.ADD [UR24], [UR4] ;  /* 0x00000018040073b6 */ /* 0x0005e20008018000 */
[----:B-1----:R-:W-:Y:S01]  /*24ee0*/  UIADD3 UR32, UR6, 0x87c00, URZ ;  /* 0x00087c0006207890 */ /* 0x002fe2000fffe03f */
[----:B------:R1:W-:Y:S01]  /*24ef0*/  UTMAREDG.4D.ADD [UR16], [UR4] ;  /* 0x00000010040073b6 */ /* 0x0003e20008018000 */
[----:B------:R-:W-:Y:S01]  /*24f00*/  UMOV UR33, 0x1e0 ;  /* 0x000001e000217882 */ /* 0x000fe20000000000 */
[----:B------:R-:W-:Y:S01]  /*24f10*/  UMOV UR34, UR54 ;  /* 0x0000003600227c82 */ /* 0x000fe20008000000 */
[----:B------:R3:W-:Y:S01]  /*24f20*/  UTMAREDG.4D.ADD [UR8], [UR4] ;  /* 0x00000008040073b6 */ /* 0x0007e20008018000 */
[----:B--2---:R-:W-:Y:S01]  /*24f30*/  UIADD3 UR24, UR6, 0x8bc00, URZ ;  /* 0x0008bc0006187890 */ /* 0x004fe2000fffe03f */
[----:B------:R-:W-:Y:S01]  /*24f40*/  UMOV UR25, 0x1e0 ;  /* 0x000001e000197882 */ /* 0x000fe20000000000 */
[----:B------:R-:W-:-:S02]  /*24f50*/  UMOV UR26, UR53 ;  /* 0x00000035001a7c82 */ /* 0x000fc40008000000 */
[----:B------:R-:W-:Y:S01]  /*24f60*/  UTMAREDG.4D.ADD [UR32], [UR4] ;  /* 0x00000020040073b6 */ /* 0x000fe20008018000 */
[----:B-1----:R-:W-:Y:S01]  /*24f70*/  UIADD3 UR16, UR6, 0x8fc00, URZ ;  /* 0x0008fc0006107890 */ /* 0x002fe2000fffe03f */
[----:B------:R-:W-:Y:S01]  /*24f80*/  UMOV UR17, 0x1e0 ;  /* 0x000001e000117882 */ /* 0x000fe20000000000 */
[----:B------:R-:W-:Y:S02]  /*24f90*/  UMOV UR18, UR47 ;  /* 0x0000002f00127c82 */ /* 0x000fe40008000000 */
[----:B------:R1:W-:Y:S01]  /*24fa0*/  UTMAREDG.4D.ADD [UR24], [UR4] ;  /* 0x00000018040073b6 */ /* 0x0003e20008018000 */
[----:B---3--:R-:W-:Y:S01]  /*24fb0*/  UIADD3 UR8, UR6, 0x93c00, URZ ;  /* 0x00093c0006087890 */ /* 0x008fe2000fffe03f */
[----:B------:R-:W-:Y:S01]  /*24fc0*/  UMOV UR9, 0x1e0 ;  /* 0x000001e000097882 */ /* 0x000fe20000000000 */
[----:B------:R-:W-:Y:S02]  /*24fd0*/  UMOV UR10, UR46 ;  /* 0x0000002e000a7c82 */ /* 0x000fe40008000000 */
[----:B------:R2:W-:Y:S05]  /*24fe0*/  UTMAREDG.4D.ADD [UR16], [UR4] ;  /* 0x00000010040073b6 */ /* 0x0005ea0008018000 */
[----:B------:R3:W-:Y:S01]  /*24ff0*/  UTMAREDG.4D.ADD [UR8], [UR4] ;  /* 0x00000008040073b6 */ /* 0x0007e20008018000 */
[----:B-1----:R-:W-:Y:S01]  /*25000*/  UIADD3 UR24, UR6, 0x97c00, URZ ;  /* 0x00097c0006187890 */ /* 0x002fe2000fffe03f */
[----:B------:R-:W-:Y:S01]  /*25010*/  UMOV UR26, UR39 ;  /* 0x00000027001a7c82 */ /* 0x000fe20008000000 */
[----:B--2---:R-:W-:-:S07]  /*25020*/  UIADD3 UR16, UR6, 0x9fc00, URZ ;  /* 0x0009fc0006107890 */ /* 0x004fce000fffe03f */
[----:B------:R-:W-:Y:S01]  /*25030*/  UTMAREDG.4D.ADD [UR24], [UR4] ;  /* 0x00000018040073b6 */ /* 0x000fe20008018000 */
[----:B---3--:R-:W-:Y:S01]  /*25040*/  UIADD3 UR8, UR6, 0x9bc00, URZ ;  /* 0x0009bc0006087890 */ /* 0x008fe2000fffe03f */
[----:B------:R-:W-:-:S08]  /*25050*/  UMOV UR10, UR38 ;  /* 0x00000026000a7c82 */ /* 0x000fd00008000000 */
[----:B------:R1:W-:Y:S01]  /*25060*/  UTMAREDG.4D.ADD [UR8], [UR4] ;  /* 0x00000008040073b6 */ /* 0x0003e20008018000 */
[----:B------:R-:W-:Y:S02]  /*25070*/  UMOV UR18, UR30 ;  /* 0x0000001e00127c82 */ /* 0x000fe40008000000 */
[----:B------:R2:W-:Y:S01]  /*25080*/  UTMAREDG.4D.ADD [UR16], [UR4] ;  /* 0x00000010040073b6 */ /* 0x0005e20008018000 */
[----:B-1----:R-:W-:Y:S01]  /*25090*/  UIADD3 UR8, UR6, 0xa3c00, URZ ;  /* 0x000a3c0006087890 */ /* 0x002fe2000fffe03f */
[----:B------:R-:W-:-:S08]  /*250a0*/  UMOV UR10, UR37 ;  /* 0x00000025000a7c82 */ /* 0x000fd00008000000 */
[----:B------:R2:W-:Y:S01]  /*250b0*/  UTMAREDG.4D.ADD [UR8], [UR4] ;  /* 0x00000008040073b6 */ /* 0x0005e20008018000 */
[----:B------:R-:W-:Y:S01]  /*250c0*/  MOV R8, UR45 ;  /* 0x0000002d00087c02 */ /* 0x000fe20008000f00 */
[----:B------:R0:W-:Y:S03]  /*250d0*/  UTMACMDFLUSH ;  /* 0x00000000000079b7 */ /* 0x0001e60000000000 */
[----:B--2---:R-:W-:-:S15]  /*250e0*/  R2UR UR45, R8 ;  /* 0x00000000082d72ca */ /* 0x004fde00000e0000 */
.L_x_129:
[----:B------:R-:W-:Y:S05]  /*250f0*/  BSYNC B0 ;  /* 0x0000000000007941 */ /* 0x000fea0003800000 */
.L_x_128:
[----:B-----5:R-:W-:Y:S01]  /*25100*/  R2UR UR4, R4 ;  /* 0x00000000040472ca */ /* 0x020fe200000e0000 */
[----:B------:R-:W-:Y:S01]  /*25110*/  UIADD3 UR13, UR13, 0x1, URZ ;  /* 0x000000010d0d7890 */ /* 0x000fe2000fffe03f */
[----:B------:R-:W-:Y:S02]  /*25120*/  R2UR UR5, R3 ;  /* 0x00000000030572ca */ /* 0x000fe400000e0000 */
[----:B------:R-:W-:Y:S01]  /*25130*/  IADD3 R2, R2, -0x1, RZ ;  /* 0xffffffff02027810 */ /* 0x000fe20007ffe0ff */
[----:B------:R-:W-:Y:S01]  /*25140*/  UISETP.NE.AND UP0, UPT, UR13, 0x2, UPT ;  /* 0x000000020d00788c */ /* 0x000fe2000bf05270 */
[----:B-1----:R-:W-:Y:S02]  /*25150*/  PRMT R5, RZ, 0x7610, R5 ;  /* 0x00007610ff057816 */ /* 0x002fe40000000005 */
[----:B------:R-:W-:Y:S01]  /*25160*/  ISETP.GT.AND P1, PT, R2, 0x1, PT ;  /* 0x000000010200780c */ /* 0x000fe20003f24270 */
[----:B------:R-:W-:-:S04]  /*25170*/  USEL UR13, UR13, URZ, UP0 ;  /* 0x0000003f0d0d7287 */ /* 0x000fc80008000000 */
[----:B------:R-:W-:Y:S02]  /*25180*/  UIADD3 UR4, UR4, 0x40, URZ ;  /* 0x0000004004047890 */ /* 0x000fe4000fffe03f */
[----:B------:R-:W-:-:S04]  /*25190*/  UIADD3 UR5, UR5, 0x40, URZ ;  /* 0x0000004005057890 */ /* 0x000fc8000fffe03f */
[----:B------:R-:W-:Y:S01]  /*251a0*/  IMAD.U32 R4, RZ, RZ, UR4 ;  /* 0x00000004ff047e24 */ /* 0x000fe2000f8e00ff */
[----:B------:R-:W-:Y:S01]  /*251b0*/  USEL UR4, URZ, 0x1, UP0 ;  /* 0x000000013f047887 */ /* 0x000fe20008000000 */
[----:B------:R-:W-:-:S05]  /*251c0*/  IMAD.U32 R3, RZ, RZ, UR5 ;  /* 0x00000005ff037e24 */ /* 0x000fca000f8e00ff */
[----:B------:R-:W-:Y:S01]  /*251d0*/  LOP3.LUT R0, R0, UR4, RZ, 0x3c, !PT ;  /* 0x0000000400007c12 */ /* 0x000fe2000f8e3cff */
[----:B------:R-:W-:Y:S06]  /*251e0*/  @P1 BRA `(.L_x_130) ;  /* 0xffffffcc00bc1947 */ /* 0x000fec000383ffff */
.L_x_121:
[----:B------:R-:W-:Y:S04]  /*251f0*/  BSSY B0, `(.L_x_131) ;  /* 0x0000003000007945 */ /* 0x000fe80003800000 */
[----:B------:R-:W-:Y:S05]  /*25200*/  @!P0 BRA `(.L_x_132) ;  /* 0x0000000000048947 */ /* 0x000fea0003800000 */
[----:B------:R-:W-:-:S04]  /*25210*/  DEPBAR.LE SB0, 0x0 ;  /* 0x000080000000791a */ /* 0x000fc80000000000 */
.L_x_132:
[----:B------:R-:W-:Y:S05]  /*25220*/  BSYNC B0 ;  /* 0x0000000000007941 */ /* 0x000fea0003800000 */
.L_x_131:
[----:B------:R-:W-:-:S04]  /*25230*/  ULOP3.LUT UR45, UR45, 0x1, URZ, 0xfc, !UPT ;  /* 0x000000012d2d7892 */ /* 0x000fc8000f8efc3f */
[----:B------:R-:W-:-:S06]  /*25240*/  UISETP.NE.AND UP0, UPT, UR45, 0x3, UPT ;  /* 0x000000032d00788c */ /* 0x000fcc000bf05270 */
[----:B------:R-:W-:-:S13]  /*25250*/  PLOP3.LUT P0, PT, PT, PT, UP0, 0x80, 0x0 ;  /* 0x000000000000781c */ /* 0x000fda0003f0f008 */
[----:B------:R-:W-:Y:S05]  /*25260*/  @!P0 BRA `(.L_x_133) ;  /* 0x0000000000048947 */ /* 0x000fea0003800000 */
[----:B------:R-:W-:Y:S01]  /*25270*/  BPT.TRAP 0x1 ;  /* 0x000000040000795c */ /* 0x000fe20000300000 */
.L_x_133:
[----:B------:R-:W-:Y:S02]  /*25280*/  UMOV UR4, 0x400 ;  /* 0x0000040000047882 */ /* 0x000fe40000000000 */
[----:B------:R-:W-:-:S04]  /*25290*/  ULEA UR4, UR15, UR4, 0x18 ;  /* 0x000000040f047291 */ /* 0x000fc8000f8ec03f */
[----:B------:R-:W-:-:S04]  /*252a0*/  ULEA UR14, UR14, UR4, 0x3 ;  /* 0x000000040e0e7291 */ /* 0x000fc8000f8e183f */
[----:B------:R-:W-:-:S04]  /*252b0*/  UIADD3 UR14, UR14, 0xc4490, URZ ;  /* 0x000c44900e0e7890 */ /* 0x000fc8000fffe03f */
[----:B------:R-:W-:-:S09]  /*252c0*/  UPRMT UR14, UR15, 0x654, UR14 ;  /* 0x000006540f0e7896 */ /* 0x000fd2000800000e */
[----:B------:R-:W-:Y:S01]  /*252d0*/  SYNCS.ARRIVE.TRANS64.RED.A1T0 RZ, [UR14], RZ ;  /* 0x000000ffffff79a7 */ /* 0x000fe2000810040e */
[----:B------:R-:W-:Y:S05]  /*252e0*/  EXIT ;  /* 0x000000000000794d */ /* 0x000fea0003800000 */
.L_x_120:
[----:B------:R-:W1:Y:S01]  /*252f0*/  S2UR UR11, SR_CTAID.X ;  /* 0x00000000000b79c3 */ /* 0x000e620000002500 */
[----:B------:R-:W-:Y:S01]  /*25300*/  ELECT P3, URZ, PT ;  /* 0x00000000003f782f */ /* 0x000fe20003860000 */
[----:B------:R-:W-:Y:S01]  /*25310*/  BSSY B0, `(.L_x_134) ;  /* 0x000004a000007945 */ /* 0x000fe20003800000 */
[----:B------:R-:W-:Y:S02]  /*25320*/  IMAD.MOV.U32 R2, RZ, RZ, RZ ;  /* 0x000000ffff027224 */ /* 0x000fe400078e00ff */
[----:B------:R-:W-:-:S03]  /*25330*/  IMAD.MOV.U32 R4, RZ, RZ, RZ ;  /* 0x000000ffff047224 */ /* 0x000fc600078e00ff */
[----:B------:R-:W2:Y:S08]  /*25340*/  S2UR UR60, SR_CTAID.Y ;  /* 0x00000000003c79c3 */ /* 0x000eb00000002600 */
[----:B------:R-:W3:Y:S01]  /*25350*/  S2UR UR61, SR_CTAID.Z ;  /* 0x00000000003d79c3 */ /* 0x000ee20000002700 */
[----:B-1----:R-:W-:Y:S01]  /*25360*/  USHF.L.U32 UR11, UR11, 0x7, URZ ;  /* 0x000000070b0b7899 */ /* 0x002fe2000800063f */
[----:B------:R-:W-:Y:S11]  /*25370*/  @!P3 BRA `(.L_x_135) ;  /* 0x00000004000cb947 */ /* 0x000ff60003800000 */
[----:B------:R-:W1:Y:S01]  /*25380*/  S2R R4, SR_CgaCtaId ;  /* 0x0000000000047919 */ /* 0x000e620000008800 */
[----:B------:R-:W-:Y:S02]  /*25390*/  MOV R3, 0x400 ;  /* 0x0000040000037802 */ /* 0x000fe40000000f00 */
[----:B------:R-:W-:Y:S02]  /*253a0*/  MOV R5, 0x1 ;  /* 0x0000000100057802 */ /* 0x000fe40000000f00 */
[----:B-1----:R-:W-:Y:S02]  /*253b0*/  LEA R4, R4, R3, 0x18 ;  /* 0x0000000304047211 */ /* 0x002fe400078ec0ff */
[----:B------:R-:W-:-:S04]  /*253c0*/  SHF.L.U32 R3, R5, 0x1f, RZ ;  /* 0x0000001f05037819 */ /* 0x000fc800000006ff */
[----:B------:R-:W1:Y:S02]  /*253d0*/  SYNCS.PHASECHK.TRANS64.TRYWAIT P0, [R4+URZ+0xc4460], R3 ;  /* 0x0c446003040075a7 */ /* 0x000e64000800017f */
[----:B-1----:R-:W-:Y:S05]  /*253e0*/  @!P0 BRA `(.L_x_136) ;  /* 0x0000003000c48947 */ /* 0x002fea0003800000 */
.L_x_192:
[----:B------:R-:W-:Y:S01]  /*253f0*/  ULOP3.LUT UR4, UR39, 0x2, URZ, 0xfc, !UPT ;  /* 0x0000000227047892 */ /* 0x000fe2000f8efc3f */
[----:B-1----:R-:W-:-:S03]  /*25400*/  @P2 IMAD.MOV.U32 R3, RZ, RZ, 0x10000 ;  /* 0x00010000ff032424 */ /* 0x002fc600078e00ff */
[----:B------:R-:W-:Y:S01]  /*25410*/  UPRMT UR4, UR4, 0x9910, URZ ;  /* 0x0000991004047896 */ /* 0x000fe2000800003f */
[----:B------:R1:W-:Y:S03]  /*25420*/  @P2 SYNCS.ARRIVE.TRANS64 RZ, [R4+URZ+0xc4440], R3 ;  /* 0x0c44400304ff29a7 */ /* 0x0003e6000800003f */
[----:B------:R-:W-:-:S06]  /*25430*/  UISETP.NE.AND UP0, UPT, UR4, 0x2, UPT ;  /* 0x000000020400788c */ /* 0x000fcc000bf05270 */
[----:B------:R-:W-:-:S13]  /*25440*/  PLOP3.LUT P0, PT, PT, PT, UP0, 0x80, 0x0 ;  /* 0x000000000000781c */ /* 0x000fda0003f0f008 */
[----:B-1----:R-:W-:Y:S05]  /*25450*/  @P0 BRA `(.L_x_137) ;  /* 0x0000000000040947 */ /* 0x002fea0003800000 */
[----:B--23--:R-:W-:Y:S01]  /*25460*/  BPT.TRAP 0x1 ;  /* 0x000000040000795c */ /* 0x00cfe20000300000 */
.L_x_137:
[----:B------:R-:W-:-:S04]  /*25470*/  LOP3.LUT P0, RZ, R0, 0x1f, RZ, 0xc0, !PT ;  /* 0x0000001f00ff7812 */ /* 0x000fc8000780c0ff */
[----:B------:R-:W-:-:S13]  /*25480*/  PLOP3.LUT P0, PT, P0, P2, PT, 0x2a, 0x0 ;  /* 0x000000000000781c */ /* 0x000fda0000704572 */
[----:B------:R-:W-:Y:S05]  /*25490*/  @P0 BRA `(.L_x_138) ;  /* 0x0000000000040947 */ /* 0x000fea0003800000 */
[----:B--23--:R-:W-:Y:S01]  /*254a0*/  BPT.TRAP 0x1 ;  /* 0x000000040000795c */ /* 0x00cfe20000300000 */
.L_x_138:
[----:B------:R-:W-:Y:S01]  /*254b0*/  R2UR UR8, R4 ;  /* 0x00000000040872ca */ /* 0x000fe200000e0000 */
[----:B------:R-:W-:Y:S01]  /*254c0*/  ULDC.64 UR4, c[0x0][0x198] ;  /* 0x0000660000047ab9 */ /* 0x000fe20000000a00 */
[----:B------:R-:W-:Y:S01]  /*254d0*/  UMOV UR6, 0x0 ;  /* 0x0000000000067882 */ /* 0x000fe20000000000 */
[----:B------:R-:W-:Y:S01]  /*254e0*/  UIADD3 UR4, UP0, UR4, 0x1f0, URZ ;  /* 0x000001f004047890 */ /* 0x000fe2000ff1e03f */
[----:B------:R-:W-:Y:S01]  /*254f0*/  IMAD.MOV.U32 R4, RZ, RZ, 0x1 ;  /* 0x00000001ff047424 */ /* 0x000fe200078e00ff */
[----:B------:R-:W-:Y:S01]  /*25500*/  UMOV UR7, 0x10000000 ;  /* 0x1000000000077882 */ /* 0x000fe20000000000 */
[----:B------:R-:W-:Y:S01]  /*25510*/  UMOV UR10, URZ ;  /* 0x0000003f000a7c82 */ /* 0x000fe20008000000 */
[----:B------:R-:W-:Y:S01]  /*25520*/  UIADD3.X UR5, URZ, UR5, URZ, UP0, !UPT ;  /* 0x000000053f057290 */ /* 0x000fe200087fe43f */
[----:B--2---:R-:W-:Y:S01]  /*25530*/  UMOV UR12, UR60 ;  /* 0x0000003c000c7c82 */ /* 0x004fe20008000000 */
[----:B---3--:R-:W-:Y:S01]  /*25540*/  UMOV UR13, UR61 ;  /* 0x0000003d000d7c82 */ /* 0x008fe20008000000 */
[----:B------:R-:W-:Y:S01]  /*25550*/  UMOV UR26, 0x40 ;  /* 0x00000040001a7882 */ /* 0x000fe20000000000 */
[----:B------:R-:W-:-:S02]  /*25560*/  UMOV UR27, UR11 ;  /* 0x0000000b001b7c82 */ /* 0x000fc40008000000 */
[----:B------:R-:W-:Y:S02]  /*25570*/  UIADD3 UR9, UR8, 0xc4440, URZ ;  /* 0x000c444008097890 */ /* 0x000fe4000fffe03f */
[----:B------:R-:W-:Y:S02]  /*25580*/  UIADD3 UR24, UR8, 0x2000, URZ ;  /* 0x0000200008187890 */ /* 0x000fe4000fffe03f */
[----:B------:R-:W-:Y:S01]  /*25590*/  UIADD3 UR16, UR8, 0x4000, URZ ;  /* 0x0000400008107890 */ /* 0x000fe2000fffe03f */
[----:B------:R-:W-:Y:S01]  /*255a0*/  UMOV UR28, UR60 ;  /* 0x0000003c001c7c82 */ /* 0x000fe20008000000 */
[----:B------:R-:W-:Y:S01]  /*255b0*/  UMOV UR29, UR61 ;  /* 0x0000003d001d7c82 */ /* 0x000fe20008000000 */
[----:B------:R-:W-:Y:S01]  /*255c0*/  UMOV UR25, UR9 ;  /* 0x0000000900197c82 */ /* 0x000fe20008000000 */
[----:B------:R-:W-:Y:S01]  /*255d0*/  UMOV UR18, 0x80 ;  /* 0x0000008000127882 */ /* 0x000fe20000000000 */
[----:B------:R-:W-:Y:S01]  /*255e0*/  UMOV UR19, UR11 ;  /* 0x0000000b00137c82 */ /* 0x000fe20008000000 */
[----:B------:R-:W-:Y:S01]  /*255f0*/  UMOV UR20, UR60 ;  /* 0x0000003c00147c82 */ /* 0x000fe20008000000 */
[----:B------:R-:W-:Y:S01]  /*25600*/  UMOV UR21, UR61 ;  /* 0x0000003d00157c82 */ /* 0x000fe20008000000 */
[----:B------:R1:W-:Y:S01]  /*25610*/  UTMALDG.4D [UR8], [UR4], desc[UR6] ;  /* 0x00000608040075b4 */ /* 0x0003e20008019000 */
[----:B------:R-:W-:Y:S01]  /*25620*/  UIADD3 UR56, UR8, 0x6000, URZ ;  /* 0x0000600008387890 */ /* 0x000fe2000fffe03f */
[----:B------:R-:W-:Y:S01]  /*25630*/  UMOV UR17, UR9 ;  /* 0x0000000900117c82 */ /* 0x000fe20008000000 */
[----:B------:R-:W-:Y:S01]  /*25640*/  UIADD3 UR32, UR8, 0x8000, URZ ;  /* 0x0000800008207890 */ /* 0x000fe2000fffe03f */
[----:B------:R-:W-:Y:S01]  /*25650*/  UMOV UR58, 0xc0 ;  /* 0x000000c0003a7882 */ /* 0x000fe20000000000 */
[----:B------:R-:W-:Y:S01]  /*25660*/  UMOV UR59, UR11 ;  /* 0x0000000b003b7c82 */ /* 0x000fe20008000000 */
[----:B------:R2:W-:Y:S01]  /*25670*/  UTMALDG.4D [UR24], [UR4], desc[UR6] ;  /* 0x00000618040075b4 */ /* 0x0005e20008019000 */
[----:B------:R-:W-:Y:S01]  /*25680*/  UMOV UR57, UR9 ;  /* 0x0000000900397c82 */ /* 0x000fe20008000000 */
[----:B------:R-:W-:Y:S01]  /*25690*/  UMOV UR34, 0x100 ;  /* 0x0000010000227882 */ /* 0x000fe20000000000 */
[----:B------:R-:W-:Y:S01]  /*256a0*/  UMOV UR35, UR11 ;  /* 0x0000000b00237c82 */ /* 0x000fe20008000000 */
[----:B------:R-:W-:Y:S01]  /*256b0*/  UMOV UR36, UR60 ;  /* 0x0000003c00247c82 */ /* 0x000fe20008000000 */
[----:B------:R-:W-:Y:S01]  /*256c0*/  UMOV UR37, UR61 ;  /* 0x0000003d00257c82 */ /* 0x000fe20008000000 */
[----:B------:R-:W-:Y:S01]  /*256d0*/  UMOV UR33, UR9 ;  /* 0x0000000900217c82 */ /* 0x000fe20008000000 */
[----:B------:R3:W-:Y:S01]  /*256e0*/  UTMALDG.4D [UR16], [UR4], desc[UR6] ;  /* 0x00000610040075b4 */ /* 0x0007e20008019000 */
[----:B------:R4:W-:Y:S01]  /*256f0*/  UTMALDG.4D [UR56], [UR4], desc[UR6] ;  /* 0x00000638040075b4 */ /* 0x0009e20008019000 */
[----:B-1----:R-:W-:Y:S01]  /*25700*/  UMOV UR10, 0x1c0 ;  /* 0x000001c0000a7882 */ /* 0x002fe20000000000 */
[----:B------:R4:W-:Y:S01]  /*25710*/  UTMALDG.4D [UR32], [UR4], desc[UR6] ;  /* 0x00000620040075b4 */ /* 0x0009e20008019000 */
[----:B--2---:R-:W-:Y:S01]  /*25720*/  UIADD3 UR24, UR8, 0xa000, URZ ;  /* 0x0000a00008187890 */ /* 0x004fe2000fffe03f */
[----:B------:R-:W-:Y:S01]  /*25730*/  UMOV UR26, 0x140 ;  /* 0x00000140001a7882 */ /* 0x000fe20000000000 */
[----:B---3--:R-:W-:-:S07]  /*25740*/  UIADD3 UR16, UR8, 0xc000, URZ ;  /* 0x0000c00008107890 */ /* 0x008fce000fffe03f */
[----:B------:R4:W-:Y:S01]  /*25750*/  UTMALDG.4D [UR24], [UR4], desc[UR6] ;  /* 0x00000618040075b4 */ /* 0x0009e20008019000 */
[----:B------:R-:W-:Y:S01]  /*25760*/  UIADD3 UR8, UR8, 0xe000, URZ ;  /* 0x0000e00008087890 */ /* 0x000fe2000fffe03f */
[----:B------:R-:W-:Y:S02]  /*25770*/  UMOV UR18, 0x180 ;  /* 0x0000018000127882 */ /* 0x000fe40000000000 */
[----:B------:R4:W-:Y:S06]  /*25780*/  UTMALDG.4D [UR16], [UR4], desc[UR6] ;  /* 0x00000610040075b4 */ /* 0x0009ec0008019000 */
[----:B------:R4:W-:Y:S02]  /*25790*/  UTMALDG.4D [UR8], [UR4], desc[UR6] ;  /* 0x00000608040075b4 */ /* 0x0009e40008019000 */
[----:B----4-:R-:W-:Y:S01]  /*257a0*/  NOP ;  /* 0x0000000000007918 */ /* 0x010fe20000000000 */
.L_x_135:
[----:B--23--:R-:W-:Y:S05]  /*257b0*/  BSYNC B0 ;  /* 0x0000000000007941 */ /* 0x00cfea0003800000 */
.L_x_134:
[----:B------:R-:W1:Y:S01]  /*257c0*/  LDC R3, c[0x0][0x288] ;  /* 0x0000a200ff037b82 */ /* 0x000e620000000800 */
[----:B------:R-:W-:Y:S01]  /*257d0*/  BSSY B0, `(.L_x_139) ;  /* 0x000005e000007945 */ /* 0x000fe20003800000 */
[----:B-1----:R-:W-:-:S13]  /*257e0*/  ISETP.GT.AND P4, PT, R3, RZ, P3 ;  /* 0x000000ff0300720c */ /* 0x002fda0001f84270 */
[----:B------:R-:W-:Y:S05]  /*257f0*/  @!P4 BRA `(.L_x_140) ;  /* 0x00000004006cc947 */ /* 0x000fea0003800000 */
[----:B------:R-:W1:Y:S01]  /*25800*/  S2R R5, SR_CgaCtaId ;  /* 0x0000000000057919 */ /* 0x000e620000008800 */
[----:B------:R-:W-:-:S04]  /*25810*/  MOV R2, 0x400 ;  /* 0x0000040000027802 */ /* 0x000fc80000000f00 */
[----:B-1----:R-:W-:Y:S01]  /*25820*/  LEA R5, R5, R2, 0x18 ;  /* 0x0000000205057211 */ /* 0x002fe200078ec0ff */
[----:B------:R-:W-:-:S05]  /*25830*/  IMAD.MOV.U32 R2, RZ, RZ, 0x1 ;  /* 0x00000001ff027424 */ /* 0x000fca00078e00ff */
[----:B------:R-:W-:-:S04]  /*25840*/  SHF.L.U32 R2, R2, 0x1f, RZ ;  /* 0x0000001f02027819 */ /* 0x000fc800000006ff */
[----:B------:R-:W1:Y:S02]  /*25850*/  SYNCS.PHASECHK.TRANS64.TRYWAIT P0, [R5+URZ+0xc4420], R2 ;  /* 0x0c442002050075a7 */ /* 0x000e64000800017f */
[----:B-1----:R-:W-:Y:S05]  /*25860*/  @!P0 BRA `(.L_x_141) ;  /* 0x0000002c00b88947 */ /* 0x002fea0003800000 */
.L_x_193:
[----:B------:R-:W-:Y:S01]  /*25870*/  ULOP3.LUT UR4, UR39, 0x2, URZ, 0xfc, !UPT ;  /* 0x0000000227047892 */ /* 0x000fe2000f8efc3f */
[----:B-1----:R-:W-:-:S03]  /*25880*/  @P2 IMAD.MOV.U32 R2, RZ, RZ, 0x10100 ;  /* 0x00010100ff022424 */ /* 0x002fc600078e00ff */
[----:B------:R-:W-:Y:S01]  /*25890*/  UPRMT UR4, UR4, 0x9910, URZ ;  /* 0x0000991004047896 */ /* 0x000fe2000800003f */
[----:B------:R1:W-:Y:S03]  /*258a0*/  @P2 SYNCS.ARRIVE.TRANS64 RZ, [R5+URZ+0xc4400], R2 ;  /* 0x0c44000205ff29a7 */ /* 0x0003e6000800003f */
[----:B------:R-:W-:-:S06]  /*258b0*/  UISETP.NE.AND UP0, UPT, UR4, 0x2, UPT ;  /* 0x000000020400788c */ /* 0x000fcc000bf05270 */
[----:B------:R-:W-:-:S13]  /*258c0*/  PLOP3.LUT P0, PT, PT, PT, UP0, 0x80, 0x0 ;  /* 0x000000000000781c */ /* 0x000fda0003f0f008 */
[----:B-1----:R-:W-:Y:S05]  /*258d0*/  @P0 BRA `(.L_x_142) ;  /* 0x0000000000040947 */ /* 0x002fea0003800000 */
[----:B------:R-:W-:Y:S01]  /*258e0*/  BPT.TRAP 0x1 ;  /* 0x000000040000795c */ /* 0x000fe20000300000 */
.L_x_142:
[----:B------:R-:W-:-:S04]  /*258f0*/  LOP3.LUT P0, RZ, R0, 0x1f, RZ, 0xc0, !PT ;  /* 0x0000001f00ff7812 */ /* 0x000fc8000780c0ff */
[----:B------:R-:W-:-:S13]  /*25900*/  PLOP3.LUT P0, PT, P0, P2, PT, 0x2a, 0x0 ;  /* 0x000000000000781c */ /* 0x000fda0000704572 */
[----:B------:R-:W-:Y:S05]  /*25910*/  @P0 BRA `(.L_x_143) ;  /* 0x0000000000040947 */ /* 0x000fea0003800000 */
[----:B------:R-:W-:Y:S01]  /*25920*/  BPT.TRAP 0x1 ;  /* 0x000000040000795c */ /* 0x000fe20000300000 */
.L_x_143:
[----:B------:R-:W-:Y:S01]  /*25930*/  R2UR UR5, R5 ;  /* 0x00000000050572ca */ /* 0x000fe200000e0000 */
[----:B------:R-:W-:Y:S01]  /*25940*/  ULDC.64 UR12, c[0x0][0x198] ;  /* 0x00006600000c7ab9 */ /* 0x000fe20000000a00 */
[----:B------:R-:W-:Y:S01]  /*25950*/  UMOV UR50, 0x100 ;  /* 0x0000010000327882 */ /* 0x000fe20000000000 */
[----:B------:R-:W-:Y:S01]  /*25960*/  UIADD3 UR6, UP0, UR12, 0xf0, URZ ;  /* 0x000000f00c067890 */ /* 0x000fe2000ff1e03f */
[----:B------:R-:W-:Y:S01]  /*25970*/  MOV R6, UR50 ;  /* 0x0000003200067c02 */ /* 0x000fe20008000f00 */
[----:B------:R-:W-:Y:S01]  /*25980*/  UMOV UR52, UR60 ;  /* 0x0000003c00347c82 */ /* 0x000fe20008000000 */
[----:B------:R-:W-:Y:S01]  /*25990*/  UMOV UR53, UR61 ;  /* 0x0000003d00357c82 */ /* 0x000fe20008000000 */
[----:B------:R-:W-:Y:S01]  /*259a0*/  UIADD3.X UR7, URZ, UR13, URZ, UP0, !UPT ;  /* 0x0000000d3f077290 */ /* 0x000fe200087fe43f */
[----:B------:R-:W-:Y:S01]  /*259b0*/  MOV R2, UR53 ;  /* 0x0000003500027c02 */ /* 0x000fe20008000f00 */
[----:B------:R-:W-:Y:S01]  /*259c0*/  UMOV UR19, URZ ;  /* 0x0000003f00137c82 */ /* 0x000fe20008000000 */
[----:B------:R-:W-:Y:S01]  /*259d0*/  UMOV UR42, 0x140 ;  /* 0x00000140002a7882 */ /* 0x000fe20000000000 */
[----:B------:R-:W-:Y:S01]  /*259e0*/  UMOV UR44, UR60 ;  /* 0x0000003c002c7c82 */ /* 0x000fe20008000000 */
[----:B------:R-:W-:Y:S01]  /*259f0*/  UMOV UR45, UR61 ;  /* 0x0000003d002d7c82 */ /* 0x000fe20008000000 */
[----:B------:R-:W-:Y:S01]  /*25a00*/  UIADD3 UR16, UR5, 0x44000, URZ ;  /* 0x0004400005107890 */ /* 0x000fe2000fffe03f */
[----:B------:R-:W-:Y:S01]  /*25a10*/  MOV R5, UR52 ;  /* 0x0000003400057c02 */ /* 0x000fe20008000f00 */
[----:B------:R-:W-:Y:S01]  /*25a20*/  UIADD3 UR17, UR5, 0xc4400, URZ ;  /* 0x000c440005117890 */ /* 0x000fe2000fffe03f */
[----:B------:R-:W-:Y:S01]  /*25a30*/  MOV R7, UR45 ;  /* 0x0000002d00077c02 */ /* 0x000fe20008000f00 */
[----:B------:R-:W-:Y:S01]  /*25a40*/  UIADD3 UR48, UR5, 0x46000, URZ ;  /* 0x0004600005307890 */ /* 0x000fe2000fffe03f */
[----:B------:R-:W-:Y:S01]  /*25a50*/  MOV R8, UR44 ;  /* 0x0000002c00087c02 */ /* 0x000fe20008000f00 */
[----:B------:R-:W-:Y:S01]  /*25a60*/  UIADD3 UR40, UR5, 0x48000, URZ ;  /* 0x0004800005287890 */ /* 0x000fe2000fffe03f */
[----:B------:R-:W-:Y:S01]  /*25a70*/  MOV R9, UR42 ;  /* 0x0000002a00097c02 */ /* 0x000fe20008000f00 */
[----:B------:R-:W-:Y:S01]  /*25a80*/  UMOV UR8, 0x0 ;  /* 0x0000000000087882 */ /* 0x000fe20000000000 */
[----:B------:R-:W-:Y:S01]  /*25a90*/  UMOV UR9, 0x10000000 ;  /* 0x1000000000097882 */ /* 0x000fe20000000000 */
[----:B------:R-:W-:Y:S01]  /*25aa0*/  UMOV UR18, URZ ;  /* 0x0000003f00127c82 */ /* 0x000fe20008000000 */
[----:B------:R-:W-:Y:S01]  /*25ab0*/  UMOV UR20, UR60 ;  /* 0x0000003c00147c82 */ /* 0x000fe20008000000 */
[----:B------:R-:W-:Y:S01]  /*25ac0*/  UMOV UR21, UR61 ;  /* 0x0000003d00157c82 */ /* 0x000fe20008000000 */
[----:B------:R-:W-:Y:S01]  /*25ad0*/  UMOV UR50, 0x40 ;  /* 0x0000004000327882 */ /* 0x000fe20000000000 */
[----:B------:R-:W-:Y:S01]  /*25ae0*/  UMOV UR51, UR19 ;  /* 0x0000001300337c82 */ /* 0x000fe20008000000 */
[----:B------:R-:W-:Y:S01]  /*25af0*/  UMOV UR49, UR17 ;  /* 0x0000001100317c82 */ /* 0x000fe20008000000 */
[----:B------:R-:W-:Y:S01]  /*25b00*/  UMOV UR42, 0x80 ;  /* 0x00000080002a7882 */ /* 0x000fe20000000000 */
[----:B------:R-:W-:Y:S01]  /*25b10*/  UMOV UR43, UR19 ;  /* 0x00000013002b7c82 */ /* 0x000fe20008000000 */
[----:B------:R1:W-:Y:S01]  /*25b20*/  UTMALDG.4D [UR16], [UR6], desc[UR8] ;  /* 0x00000810060075b4 */ /* 0x0003e20008019000 */
[----:B------:R-:W-:Y:S01]  /*25b30*/  UMOV UR41, UR17 ;  /* 0x0000001100297c82 */ /* 0x000fe20008000000 */
[----:B------:R-:W-:-:S02]  /*25b40*/  UIADD3 UR56, UR5, 0x4a000, URZ ;  /* 0x0004a00005387890 */ /* 0x000fc4000fffe03f */
[----:B------:R-:W-:Y:S02]  /*25b50*/  UIADD3 UR4, UP1, UR12, 0x4f0, URZ ;  /* 0x000004f00c047890 */ /* 0x000fe4000ff3e03f */
[----:B------:R-:W-:Y:S01]  /*25b60*/  UIADD3 UR32, UR5, 0x50000, URZ ;  /* 0x0005000005207890 */ /* 0x000fe2000fffe03f */
[----:B------:R2:W-:Y:S01]  /*25b70*/  UTMALDG.4D [UR48], [UR6], desc[UR8] ;  /* 0x00000830060075b4 */ /* 0x0005e20008019000 */
[----:B------:R-:W-:Y:S01]  /*25b80*/  UIADD3 UR24, UR5, 0x52000, URZ ;  /* 0x0005200005187890 */ /* 0x000fe2000fffe03f */
[----:B------:R-:W-:Y:S01]  /*25b90*/  UMOV UR58, 0xc0 ;  /* 0x000000c0003a7882 */ /* 0x000fe20000000000 */
[----:B------:R-:W-:Y:S01]  /*25ba0*/  UMOV UR59, UR19 ;  /* 0x00000013003b7c82 */ /* 0x000fe20008000000 */
[----:B------:R-:W-:Y:S01]  /*25bb0*/  UMOV UR57, UR17 ;  /* 0x0000001100397c82 */ /* 0x000fe20008000000 */
[----:B------:R-:W-:Y:S01]  /*25bc0*/  UMOV UR34, 0x180 ;  /* 0x0000018000227882 */ /* 0x000fe20000000000 */
[----:B------:R-:W-:Y:S01]  /*25bd0*/  UMOV UR36, UR60 ;  /* 0x0000003c00247c82 */ /* 0x000fe20008000000 */
[----:B------:R3:W-:Y:S01]  /*25be0*/  UTMALDG.4D [UR40], [UR6], desc[UR8] ;  /* 0x00000828060075b4 */ /* 0x0007e20008019000 */
        /* <DEDUP_REMOVED lines=8> */
[----:B------:R-:W-:Y:S01]  /*25c70*/  UMOV UR25, UR17 ;  /* 0x0000001100197c82 */ /* 0x000fe20008000000 */
[----:B-1----:R-:W-:Y:S01]  /*25c80*/  UIADD3 UR16, UR5, 0xc4000, URZ ;  /* 0x000c400005107890 */ /* 0x002fe2000fffe03f */
[----:B------:R-:W-:Y:S01]  /*25c90*/  UMOV UR19, UR60 ;  /* 0x0000003c00137c82 */ /* 0x000fe20008000000 */
[----:B------:R-:W-:Y:S01]  /*25ca0*/  UMOV UR20, UR61 ;  /* 0x0000003d00147c82 */ /* 0x000fe20008000000 */
[----:B--2---:R-:W-:Y:S01]  /*25cb0*/  R2UR UR53, R2 ;  /* 0x00000000023572ca */ /* 0x004fe200000e0000 */
[----:B------:R-:W-:Y:S01]  /*25cc0*/  UIADD3 UR48, UR5, 0x4c000, URZ ;  /* 0x0004c00005307890 */ /* 0x000fe2000fffe03f */
[----:B------:R-:W-:-:S02]  /*25cd0*/  R2UR UR52, R5 ;  /* 0x00000000053472ca */ /* 0x000fc400000e0000 */
[----:B------:R-:W-:Y:S02]  /*25ce0*/  R2UR UR50, R6 ;  /* 0x00000000063272ca */ /* 0x000fe400000e0000 */
[----:B------:R-:W-:Y:S02]  /*25cf0*/  MOV R2, 0x1 ;  /* 0x0000000100027802 */ /* 0x000fe40000000f00 */
[----:B---3--:R-:W-:Y:S01]  /*25d00*/  R2UR UR45, R7 ;  /* 0x00000000072d72ca */ /* 0x008fe200000e0000 */
[----:B------:R-:W-:Y:S01]  /*25d10*/  UIADD3 UR40, UR5, 0x4e000, URZ ;  /* 0x0004e00005287890 */ /* 0x000fe2000fffe03f */
[----:B------:R-:W-:Y:S01]  /*25d20*/  R2UR UR44, R8 ;  /* 0x00000000082c72ca */ /* 0x000fe200000e0000 */
[----:B------:R-:W-:Y:S01]  /*25d30*/  UIADD3.X UR5, URZ, UR13, URZ, UP1, !UPT ;  /* 0x0000000d3f057290 */ /* 0x000fe20008ffe43f */
[----:B------:R-:W-:-:S05]  /*25d40*/  R2UR UR42, R9 ;  /* 0x00000000092a72ca */ /* 0x000fca00000e0000 */
[----:B------:R4:W-:Y:S08]  /*25d50*/  UTMALDG.4D [UR48], [UR6], desc[UR8] ;  /* 0x00000830060075b4 */ /* 0x0009f00008019000 */
[----:B------:R4:W-:Y:S01]  /*25d60*/  UTMALDG.4D [UR40], [UR6], desc[UR8] ;  /* 0x00000828060075b4 */ /* 0x0009e20008019000 */
[----:B------:R4:W-:Y:S01]  /*25d70*/  UTMALDG.4D [UR32], [UR6], desc[UR8] ;  /* 0x00000820060075b4 */ /* 0x0009e20008019000 */
[----:B------:R4:W-:Y:S01]  /*25d80*/  UTMALDG.4D [UR24], [UR6], desc[UR8] ;  /* 0x00000818060075b4 */ /* 0x0009e20008019000 */
[----:B------:R4:W-:Y:S02]  /*25d90*/  UTMALDG.3D [UR16], [UR4], desc[UR8] ;  /* 0x00000810040075b4 */ /* 0x0009e40008011000 */
[----:B----4-:R-:W-:Y:S01]  /*25da0*/  NOP ;  /* 0x0000000000007918 */ /* 0x010fe20000000000 */
.L_x_140:
[----:B------:R-:W-:Y:S05]  /*25db0*/  BSYNC B0 ;  /* 0x0000000000007941 */ /* 0x000fea0003800000 */
.L_x_139:
[----:B------:R-:W-:Y:S01]  /*25dc0*/  BSSY B0, `(.L_x_144) ;  /* 0x000004f000007945 */ /* 0x000fe20003800000 */
[----:B------:R-:W-:-:S03]  /*25dd0*/  IMAD.MOV.U32 R8, RZ, RZ, RZ ;  /* 0x000000ffff087224 */ /* 0x000fc600078e00ff */
[----:B------:R-:W-:Y:S05]  /*25de0*/  @!P3 BRA `(.L_x_145) ;  /* 0x000000040030b947 */ /* 0x000fea0003800000 */
[----:B------:R-:W1:Y:S01]  /*25df0*/  S2R R6, SR_CgaCtaId ;  /* 0x0000000000067919 */ /* 0x000e620000008800 */
[----:B------:R-:W-:-:S04]  /*25e00*/  MOV R5, 0x400 ;  /* 0x0000040000057802 */ /* 0x000fc80000000f00 */
[----:B-1----:R-:W-:Y:S01]  /*25e10*/  LEA R7, R6, R5, 0x18 ;  /* 0x0000000506077211 */ /* 0x002fe200078ec0ff */
[----:B------:R-:W-:-:S04]  /*25e20*/  IMAD.MOV.U32 R6, RZ, RZ, 0x1 ;  /* 0x00000001ff067424 */ /* 0x000fc800078e00ff */
[----:B------:R-:W-:Y:S01]  /*25e30*/  IMAD R5, R4, 0x8, R7 ;  /* 0x0000000804057824 */ /* 0x000fe200078e0207 */
[----:B------:R-:W-:-:S04]  /*25e40*/  SHF.L.U32 R6, R6, 0x1f, RZ ;  /* 0x0000001f06067819 */ /* 0x000fc800000006ff */
[----:B------:R-:W1:Y:S02]  /*25e50*/  SYNCS.PHASECHK.TRANS64.TRYWAIT P0, [R5+URZ+0xc4460], R6 ;  /* 0x0c446006050075a7 */ /* 0x000e64000800017f */
[----:B-1----:R-:W-:Y:S05]  /*25e60*/  @!P0 BRA `(.L_x_146) ;  /* 0x00000028004c8947 */ /* 0x002fea0003800000 */
.L_x_194:
        /* <DEDUP_REMOVED lines=8> */
.L_x_147:
[----:B------:R-:W-:-:S04]  /*25ef0*/  LOP3.LUT P0, RZ, R0, 0x1f, RZ, 0xc0, !PT ;  /* 0x0000001f00ff7812 */ /* 0x000fc8000780c0ff */
[----:B------:R-:W-:-:S13]  /*25f00*/  PLOP3.LUT P0, PT, P0, P2, PT, 0x2a, 0x0 ;  /* 0x000000000000781c */ /* 0x000fda0000704572 */
[----:B------:R-:W-:Y:S05]  /*25f10*/  @P0 BRA `(.L_x_148) ;  /* 0x0000000000040947 */ /* 0x000fea0003800000 */
[----:B------:R-:W-:Y:S01]  /*25f20*/  BPT.TRAP 0x1 ;  /* 0x000000040000795c */ /* 0x000fe20000300000 */
.L_x_148:
[----:B------:R-:W-:Y:S01]  /*25f30*/  R2UR UR7, R7 ;  /* 0x00000000070772ca */ /* 0x000fe200000e0000 */
[----:B------:R-:W-:Y:S01]  /*25f40*/  ULDC.64 UR8, c[0x0][0x198] ;  /* 0x0000660000087ab9 */ /* 0x000fe20000000a00 */
[C---:B------:R-:W-:Y:S01]  /*25f50*/  R2UR UR40, R4.reuse ;  /* 0x00000000042872ca */ /* 0x040fe200000e0000 */
[----:B------:R-:W-:Y:S01]  /*25f60*/  UIADD3 UR6, UP0, UR8, 0x2f0, URZ ;  /* 0x000002f008067890 */ /* 0x000fe2000ff1e03f */
[----:B------:R-:W-:Y:S01]  /*25f70*/  R2UR UR41, R5 ;  /* 0x00000000052972ca */ /* 0x000fe200000e0000 */
[----:B------:R-:W-:Y:S01]  /*25f80*/  UMOV UR4, 0x0 ;  /* 0x0000000000047882 */ /* 0x000fe20000000000 */
[----:B------:R-:W-:Y:S01]  /*25f90*/  UMOV UR5, 0x10000000 ;  /* 0x1000000000057882 */ /* 0x000fe20000000000 */
[----:B------:R-:W-:Y:S01]  /*25fa0*/  UMOV UR42, URZ ;  /* 0x0000003f002a7c82 */ /* 0x000fe20008000000 */
[----:B------:R-:W-:Y:S01]  /*25fb0*/  UMOV UR43, UR11 ;  /* 0x0000000b002b7c82 */ /* 0x000fe20008000000 */
[----:B------:R-:W-:Y:S01]  /*25fc0*/  UMOV UR44, UR60 ;  /* 0x0000003c002c7c82 */ /* 0x000fe20008000000 */
[----:B------:R-:W-:Y:S01]  /*25fd0*/  UMOV UR45, UR61 ;  /* 0x0000003d002d7c82 */ /* 0x000fe20008000000 */
[----:B------:R-:W-:Y:S01]  /*25fe0*/  UMOV UR34, 0x40 ;  /* 0x0000004000227882 */ /* 0x000fe20000000000 */
[----:B------:R-:W-:Y:S01]  /*25ff0*/  UMOV UR35, UR11 ;  /* 0x0000000b00237c82 */ /* 0x000fe20008000000 */
[----:B------:R-:W-:Y:S01]  /*26000*/  UMOV UR36, UR60 ;  /* 0x0000003c00247c82 */ /* 0x000fe20008000000 */
[----:B------:R-:W-:Y:S01]  /*26010*/  UMOV UR37, UR61 ;  /* 0x0000003d00257c82 */ /* 0x000fe20008000000 */
[----:B------:R-:W-:Y:S01]  /*26020*/  ULEA UR40, UR40, UR7, 0x10 ;  /* 0x0000000728287291 */ /* 0x000fe2000f8e803f */
[----:B------:R-:W-:Y:S01]  /*26030*/  IADD3 R4, R4, 0x1, RZ ;  /* 0x0000000104047810 */ /* 0x000fe20007ffe0ff */
[----:B------:R-:W-:Y:S01]  /*26040*/  UIADD3 UR41, UR41, 0xc4440, URZ ;  /* 0x000c444029297890 */ /* 0x000fe2000fffe03f */
[----:B------:R-:W-:Y:S01]  /*26050*/  IMAD.MOV.U32 R8, RZ, RZ, 0x40 ;  /* 0x00000040ff087424 */ /* 0x000fe200078e00ff */
[----:B------:R-:W-:-:S02]  /*26060*/  UIADD3.X UR7, URZ, UR9, URZ, UP0, !UPT ;  /* 0x000000093f077290 */ /* 0x000fc400087fe43f */
[----:B------:R-:W-:Y:S02]  /*26070*/  UIADD3 UR32, UR40, 0x2000, URZ ;  /* 0x0000200028207890 */ /* 0x000fe4000fffe03f */
[----:B------:R-:W-:Y:S02]  /*26080*/  UIADD3 UR16, UR40, 0x4000, URZ ;  /* 0x0000400028107890 */ /* 0x000fe4000fffe03f */
[----:B------:R-:W-:Y:S01]  /*26090*/  UIADD3 UR8, UR40, 0x6000, URZ ;  /* 0x0000600028087890 */ /* 0x000fe2000fffe03f */
[----:B------:R-:W-:Y:S01]  /*260a0*/  UMOV UR33, UR41 ;  /* 0x0000002900217c82 */ /* 0x000fe20008000000 */
[----:B------:R-:W-:Y:S01]  /*260b0*/  UMOV UR18, 0x80 ;  /* 0x0000008000127882 */ /* 0x000fe20000000000 */
[----:B------:R-:W-:Y:S01]  /*260c0*/  UMOV UR19, UR11 ;  /* 0x0000000b00137c82 */ /* 0x000fe20008000000 */
[----:B------:R-:W-:Y:S01]  /*260d0*/  UMOV UR20, UR60 ;  /* 0x0000003c00147c82 */ /* 0x000fe20008000000 */
[----:B------:R-:W-:Y:S01]  /*260e0*/  UMOV UR21, UR61 ;  /* 0x0000003d00157c82 */ /* 0x000fe20008000000 */
[----:B------:R-:W-:Y:S01]  /*260f0*/  UTMALDG.4D [UR40], [UR6], desc[UR4] ;  /* 0x00000428060075b4 */ /* 0x000fe20008019000 */
[----:B------:R-:W-:Y:S01]  /*26100*/  UMOV UR17, UR41 ;  /* 0x0000002900117c82 */ /* 0x000fe20008000000 */
[----:B------:R-:W-:Y:S01]  /*26110*/  UMOV UR10, 0xc0 ;  /* 0x000000c0000a7882 */ /* 0x000fe20000000000 */
[----:B------:R-:W-:Y:S01]  /*26120*/  UMOV UR12, UR60 ;  /* 0x0000003c000c7c82 */ /* 0x000fe20008000000 */
[----:B------:R-:W-:Y:S01]  /*26130*/  UMOV UR13, UR61 ;  /* 0x0000003d000d7c82 */ /* 0x000fe20008000000 */
[----:B------:R-:W-:Y:S01]  /*26140*/  UMOV UR9, UR41 ;  /* 0x0000002900097c82 */ /* 0x000fe20008000000 */
[----:B------:R-:W-:Y:S01]  /*26150*/  UIADD3 UR24, UR40, 0x8000, URZ ;  /* 0x0000800028187890 */ /* 0x000fe2000fffe03f */
[----:B------:R-:W-:Y:S01]  /*26160*/  UTMALDG.4D [UR32], [UR6], desc[UR4] ;  /* 0x00000420060075b4 */ /* 0x000fe20008019000 */
[----:B------:R-:W-:Y:S01]  /*26170*/  UIADD3 UR56, UR40, 0xa000, URZ ;  /* 0x0000a00028387890 */ /* 0x000fe2000fffe03f */
[----:B------:R-:W-:Y:S01]  /*26180*/  UMOV UR26, 0x100 ;  /* 0x00000100001a7882 */ /* 0x000fe20000000000 */
[----:B------:R-:W-:Y:S01]  /*26190*/  UMOV UR27, UR11 ;  /* 0x0000000b001b7c82 */ /* 0x000fe20008000000 */
[----:B------:R-:W-:Y:S01]  /*261a0*/  UMOV UR28, UR60 ;  /* 0x0000003c001c7c82 */ /* 0x000fe20008000000 */
[----:B------:R-:W-:Y:S01]  /*261b0*/  UMOV UR29, UR61 ;  /* 0x0000003d001d7c82 */ /* 0x000fe20008000000 */
[----:B------:R-:W-:Y:S01]  /*261c0*/  UMOV UR25, UR41 ;  /* 0x0000002900197c82 */ /* 0x000fe20008000000 */
[----:B------:R1:W-:Y:S01]  /*261d0*/  UTMALDG.4D [UR16], [UR6], desc[UR4] ;  /* 0x00000410060075b4 */ /* 0x0003e20008019000 */
[----:B------:R-:W-:Y:S01]  /*261e0*/  UMOV UR58, 0x140 ;  /* 0x00000140003a7882 */ /* 0x000fe20000000000 */
[----:B------:R-:W-:Y:S01]  /*261f0*/  UMOV UR59, UR11 ;  /* 0x0000000b003b7c82 */ /* 0x000fe20008000000 */
[----:B------:R-:W-:Y:S01]  /*26200*/  UMOV UR57, UR41 ;  /* 0x0000002900397c82 */ /* 0x000fe20008000000 */
[----:B------:R2:W-:Y:S01]  /*26210*/  UTMALDG.4D [UR8], [UR6], desc[UR4] ;  /* 0x00000408060075b4 */ /* 0x0005e20008019000 */
[----:B------:R3:W-:Y:S01]  /*26220*/  UTMALDG.4D [UR24], [UR6], desc[UR4] ;  /* 0x00000418060075b4 */ /* 0x0007e20008019000 */
[----:B------:R3:W-:Y:S01]  /*26230*/  UTMALDG.4D [UR56], [UR6], desc[UR4] ;  /* 0x00000438060075b4 */ /* 0x0007e20008019000 */
[----:B-1----:R-:W-:Y:S01]  /*26240*/  UIADD3 UR16, UR40, 0xc000, URZ ;  /* 0x0000c00028107890 */ /* 0x002fe2000fffe03f */
[----:B------:R-:W-:Y:S01]  /*26250*/  UMOV UR18, 0x180 ;  /* 0x0000018000127882 */ /* 0x000fe20000000000 */
[----:B--2---:R-:W-:-:S07]  /*26260*/  UIADD3 UR8, UR40, 0xe000, URZ ;  /* 0x0000e00028087890 */ /* 0x004fce000fffe03f */
[----:B------:R3:W-:Y:S01]  /*26270*/  UTMALDG.4D [UR16], [UR6], desc[UR4] ;  /* 0x00000410060075b4 */ /* 0x0007e20008019000 */
[----:B------:R-:W-:Y:S02]  /*26280*/  UMOV UR10, 0x1c0 ;  /* 0x000001c0000a7882 */ /* 0x000fe40000000000 */
[----:B------:R3:W-:Y:S02]  /*26290*/  UTMALDG.4D [UR8], [UR6], desc[UR4] ;  /* 0x00000408060075b4 */ /* 0x0007e40008019000 */
[----:B---3--:R-:W-:Y:S01]  /*262a0*/  NOP ;  /* 0x0000000000007918 */ /* 0x008fe20000000000 */
.L_x_145:
[----:B------:R-:W-:Y:S05]  /*262b0*/  BSYNC B0 ;  /* 0x0000000000007941 */ /* 0x000fea0003800000 */
.L_x_144:
[----:B------:R-:W-:Y:S01]  /*262c0*/  BSSY B0, `(.L_x_149) ;  /* 0x0000054000007945 */ /* 0x000fe20003800000 */
[----:B------:R-:W-:-:S03]  /*262d0*/  IMAD.MOV.U32 R5, RZ, RZ, 0x1 ;  /* 0x00000001ff057424 */ /* 0x000fc600078e00ff */
[----:B------:R-:W-:Y:S05]  /*262e0*/  @!P3 BRA `(.L_x_150) ;  /* 0x000000040044b947 */ /* 0x000fea0003800000 */
[----:B------:R-:W1:Y:S01]  /*262f0*/  S2R R6, SR_CgaCtaId ;  /* 0x0000000000067919 */ /* 0x000e620000008800 */
[----:B------:R-:W-:Y:S01]  /*26300*/  MOV R5, 0x400 ;  /* 0x0000040000057802 */ /* 0x000fe20000000f00 */
[----:B------:R-:W-:-:S05]  /*26310*/  IMAD.MOV.U32 R7, RZ, RZ, 0x1 ;  /* 0x00000001ff077424 */ /* 0x000fca00078e00ff */
[----:B------:R-:W-:Y:S02]  /*26320*/  SHF.L.U32 R7, R7, 0x1f, RZ ;  /* 0x0000001f07077819 */ /* 0x000fe400000006ff */
[----:B-1----:R-:W-:-:S05]  /*26330*/  LEA R5, R6, R5, 0x18 ;  /* 0x0000000506057211 */ /* 0x002fca00078ec0ff */
[----:B------:R-:W-:-:S04]  /*26340*/  IMAD R6, R4, 0x8, R5 ;  /* 0x0000000804067824 */ /* 0x000fc800078e0205 */
[----:B------:R-:W1:Y:S02]  /*26350*/  SYNCS.PHASECHK.TRANS64.TRYWAIT P0, [R6+URZ+0xc4460], R7 ;  /* 0x0c446007060075a7 */ /* 0x000e64000800017f */
[----:B-1----:R-:W-:Y:S05]  /*26360*/  @!P0 BRA `(.L_x_151) ;  /* 0x0000002400208947 */ /* 0x002fea0003800000 */
.L_x_195:
[----:B------:R-:W-:Y:S01]  /*26370*/  ULOP3.LUT UR4, UR39, 0x2, URZ, 0xfc, !UPT ;  /* 0x0000000227047892 */ /* 0x000fe2000f8efc3f */
[----:B-1----:R-:W-:-:S03]  /*26380*/  @P2 MOV R7, 0x10000 ;  /* 0x0001000000072802 */ /* 0x002fc60000000f00 */
[----:B------:R-:W-:Y:S01]  /*26390*/  UPRMT UR4, UR4, 0x9910, URZ ;  /* 0x0000991004047896 */ /* 0x000fe2000800003f */
[----:B------:R1:W-:Y:S03]  /*263a0*/  @P2 SYNCS.ARRIVE.TRANS64 RZ, [R6+URZ+0xc4440], R7 ;  /* 0x0c44400706ff29a7 */ /* 0x0003e6000800003f */
[----:B------:R-:W-:-:S06]  /*263b0*/  UISETP.NE.AND UP0, UPT, UR4, 0x2, UPT ;  /* 0x000000020400788c */ /* 0x000fcc000bf05270 */
[----:B------:R-:W-:-:S13]  /*263c0*/  PLOP3.LUT P0, PT, PT, PT, UP0, 0x80, 0x0 ;  /* 0x000000000000781c */ /* 0x000fda0003f0f008 */
[----:B-1----:R-:W-:Y:S05]  /*263d0*/  @P0 BRA `(.L_x_152) ;  /* 0x0000000000040947 */ /* 0x002fea0003800000 */
[----:B------:R-:W-:Y:S01]  /*263e0*/  BPT.TRAP 0x1 ;  /* 0x000000040000795c */ /* 0x000fe20000300000 */
.L_x_152:
[----:B------:R-:W-:-:S04]  /*263f0*/  LOP3.LUT P0, RZ, R0, 0x1f, RZ, 0xc0, !PT ;  /* 0x0000001f00ff7812 */ /* 0x000fc8000780c0ff */
[----:B------:R-:W-:-:S13]  /*26400*/  PLOP3.LUT P0, PT, P0, P2, PT, 0x2a, 0x0 ;  /* 0x000000000000781c */ /* 0x000fda0000704572 */
[----:B------:R-:W-:Y:S05]  /*26410*/  @P0 BRA `(.L_x_153) ;  /* 0x0000000000040947 */ /* 0x000fea0003800000 */
[----:B------:R-:W-:Y:S01]  /*26420*/  BPT.TRAP 0x1 ;  /* 0x000000040000795c */ /* 0x000fe20000300000 */
.L_x_153:
[----:B------:R-:W-:Y:S01]  /*26430*/  R2UR UR7, R5 ;  /* 0x00000000050772ca */ /* 0x000fe200000e0000 */
[----:B------:R-:W-:Y:S01]  /*26440*/  ULDC.64 UR8, c[0x0][0x198] ;  /* 0x0000660000087ab9 */ /* 0x000fe20000000a00 */
[----:B------:R-:W-:Y:S01]  /*26450*/  R2UR UR48, R4 ;  /* 0x00000000043072ca */ /* 0x000fe200000e0000 */
[----:B------:R-:W-:Y:S01]  /*26460*/  UIADD3 UR6, UP0, UR8, 0x1f0, URZ ;  /* 0x000001f008067890 */ /* 0x000fe2000ff1e03f */
[----:B------:R-:W-:Y:S01]  /*26470*/  R2UR UR49, R6 ;  /* 0x00000000063172ca */ /* 0x000fe200000e0000 */
[----:B------:R-:W-:Y:S01]  /*26480*/  UMOV UR4, 0x0 ;  /* 0x0000000000047882 */ /* 0x000fe20000000000 */
[----:B------:R-:W-:Y:S01]  /*26490*/  R2UR UR51, R8 ;  /* 0x00000000083372ca */ /* 0x000fe200000e0000 */
        /* <DEDUP_REMOVED lines=8> */
[----:B------:R-:W-:Y:S01]  /*26520*/  ULEA UR48, UR48, UR7, 0x10 ;  /* 0x0000000730307291 */ /* 0x000fe2000f8e803f */
[----:B------:R-:W-:Y:S01]  /*26530*/  VIADD R4, R4, 0x1 ;  /* 0x0000000104047836 */ /* 0x000fe20000000000 */
[----:B------:R-:W-:-:S02]  /*26540*/  UIADD3 UR49, UR49, 0xc4440, URZ ;  /* 0x000c444031317890 */ /* 0x000fc4000fffe03f */
[----:B------:R-:W-:Y:S02]  /*26550*/  UIADD3 UR51, UR11, UR51, URZ ;  /* 0x000000330b337290 */ /* 0x000fe4000fffe03f */
[----:B------:R-:W-:Y:S01]  /*26560*/  UIADD3.X UR7, URZ, UR9, URZ, UP0, !UPT ;  /* 0x000000093f077290 */ /* 0x000fe200087fe43f */
[C---:B------:R-:W-:Y:S01]  /*26570*/  ISETP.NE.AND P5, PT, R4.reuse, 0x4, PT ;  /* 0x000000040400780c */ /* 0x040fe20003fa5270 */
[----:B------:R-:W-:Y:S01]  /*26580*/  UIADD3 UR24, UR48, 0x2000, URZ ;  /* 0x0000200030187890 */ /* 0x000fe2000fffe03f */
[C---:B------:R-:W-:Y:S01]  /*26590*/  ISETP.NE.AND P0, PT, R4.reuse, 0x4, PT ;  /* 0x000000040400780c */ /* 0x040fe20003f05270 */
[----:B------:R-:W-:Y:S01]  /*265a0*/  UIADD3 UR40, UR48, 0x4000, URZ ;  /* 0x0000400030287890 */ /* 0x000fe2000fffe03f */
[----:B------:R-:W-:Y:S01]  /*265b0*/  SEL R4, R4, RZ, P5 ;  /* 0x000000ff04047207 */ /* 0x000fe20002800000 */
[----:B------:R-:W-:Y:S01]  /*265c0*/  UIADD3 UR16, UR48, 0x6000, URZ ;  /* 0x0000600030107890 */ /* 0x000fe2000fffe03f */
[----:B------:R-:W-:Y:S01]  /*265d0*/  SEL R5, RZ, 0x1, !P0 ;  /* 0x00000001ff057807 */ /* 0x000fe20004000000 */
[----:B------:R-:W-:Y:S01]  /*265e0*/  UMOV UR25, UR49 ;  /* 0x0000003100197c82 */ /* 0x000fe20008000000 */
[----:B------:R-:W-:Y:S01]  /*265f0*/  UMOV UR27, UR51 ;  /* 0x00000033001b7c82 */ /* 0x000fe20008000000 */
[----:B------:R-:W-:Y:S01]  /*26600*/  UMOV UR44, UR60 ;  /* 0x0000003c002c7c82 */ /* 0x000fe20008000000 */
[----:B------:R-:W-:Y:S01]  /*26610*/  UMOV UR45, UR61 ;  /* 0x0000003d002d7c82 */ /* 0x000fe20008000000 */
[----:B------:R-:W-:Y:S01]  /*26620*/  UTMALDG.4D [UR48], [UR6], desc[UR4] ;  /* 0x00000430060075b4 */ /* 0x000fe20008019000 */
[----:B------:R-:W-:Y:S01]  /*26630*/  UMOV UR41, UR49 ;  /* 0x0000003100297c82 */ /* 0x000fe20008000000 */
[----:B------:R-:W-:Y:S01]  /*26640*/  UMOV UR43, UR51 ;  /* 0x00000033002b7c82 */ /* 0x000fe20008000000 */
[----:B------:R-:W-:Y:S01]  /*26650*/  UMOV UR18, 0xc0 ;  /* 0x000000c000127882 */ /* 0x000fe20000000000 */
[----:B------:R-:W-:Y:S01]  /*26660*/  UMOV UR20, UR60 ;  /* 0x0000003c00147c82 */ /* 0x000fe20008000000 */
[----:B------:R-:W-:Y:S01]  /*26670*/  UMOV UR21, UR61 ;  /* 0x0000003d00157c82 */ /* 0x000fe20008000000 */
[----:B------:R-:W-:Y:S01]  /*26680*/  UMOV UR17, UR49 ;  /* 0x0000003100117c82 */ /* 0x000fe20008000000 */
[----:B------:R-:W-:Y:S01]  /*26690*/  UMOV UR19, UR51 ;  /* 0x0000003300137c82 */ /* 0x000fe20008000000 */
[----:B------:R1:W-:Y:S01]  /*266a0*/  UTMALDG.4D [UR24], [UR6], desc[UR4] ;  /* 0x00000418060075b4 */ /* 0x0003e20008019000 */
[----:B------:R-:W-:-:S02]  /*266b0*/  UIADD3 UR32, UR48, 0x8000, URZ ;  /* 0x0000800030207890 */ /* 0x000fc4000fffe03f */
[----:B------:R-:W-:Y:S01]  /*266c0*/  UIADD3 UR56, UR48, 0xa000, URZ ;  /* 0x0000a00030387890 */ /* 0x000fe2000fffe03f */
[----:B------:R-:W-:Y:S01]  /*266d0*/  UMOV UR34, 0x100 ;  /* 0x0000010000227882 */ /* 0x000fe20000000000 */
        /* <DEDUP_REMOVED lines=8> */
[----:B------:R2:W-:Y:S01]  /*26760*/  UTMALDG.4D [UR16], [UR6], desc[UR4] ;  /* 0x00000410060075b4 */ /* 0x0005e20008019000 */
[----:B------:R3:W-:Y:S01]  /*26770*/  UTMALDG.4D [UR32], [UR6], desc[UR4] ;  /* 0x00000420060075b4 */ /* 0x0007e20008019000 */
[----:B-1----:R-:W-:Y:S01]  /*26780*/  UIADD3 UR24, UR48, 0xc000, URZ ;  /* 0x0000c00030187890 */ /* 0x002fe2000fffe03f */
[----:B------:R-:W-:Y:S01]  /*26790*/  UMOV UR26, 0x180 ;  /* 0x00000180001a7882 */ /* 0x000fe20000000000 */
[----:B------:R3:W-:Y:S07]  /*267a0*/  UTMALDG.4D [UR56], [UR6], desc[UR4] ;  /* 0x00000438060075b4 */ /* 0x0007ee0008019000 */
[----:B------:R3:W-:Y:S01]  /*267b0*/  UTMALDG.4D [UR24], [UR6], desc[UR4] ;  /* 0x00000418060075b4 */ /* 0x0007e20008019000 */
[----:B--2---:R-:W-:Y:S01]  /*267c0*/  UIADD3 UR16, UR48, 0xe000, URZ ;  /* 0x0000e00030107890 */ /* 0x004fe2000fffe03f */
[----:B------:R-:W-:-:S08]  /*267d0*/  UMOV UR18, 0x1c0 ;  /* 0x000001c000127882 */ /* 0x000fd00000000000 */
[----:B------:R3:W-:Y:S02]  /*267e0*/  UTMALDG.4D [UR16], [UR6], desc[UR4] ;  /* 0x00000410060075b4 */ /* 0x0007e40008019000 */
[----:B---3--:R-:W-:Y:S01]  /*267f0*/  NOP ;  /* 0x0000000000007918 */ /* 0x008fe20000000000 */
.L_x_150:
[----:B------:R-:W-:Y:S05]  /*26800*/  BSYNC B0 ;  /* 0x0000000000007941 */ /* 0x000fea0003800000 */
.L_x_149:
[----:B------:R-:W-:Y:S01]  /*26810*/  BSSY B0, `(.L_x_154) ;  /* 0x0000070000007945 */ /* 0x000fe20003800000 */
[----:B------:R-:W-:-:S03]  /*26820*/  IMAD.MOV.U32 R9, RZ, RZ, RZ ;  /* 0x000000ffff097224 */ /* 0x000fc600078e00ff */
        /* <DEDUP_REMOVED lines=9> */
.L_x_196:
        /* <DEDUP_REMOVED lines=8> */
.L_x_157:
[----:B------:R-:W-:-:S04]  /*26940*/  LOP3.LUT P0, RZ, R0, 0x1f, RZ, 0xc0, !PT ;  /* 0x0000001f00ff7812 */ /* 0x000fc8000780c0ff */
[----:B------:R-:W-:-:S13]  /*26950*/  PLOP3.LUT P0, PT, P0, P2, PT, 0x2a, 0x0 ;  /* 0x000000000000781c */ /* 0x000fda0000704572 */
[----:B------:R-:W-:Y:S05]  /*26960*/  @P0 BRA `(.L_x_158) ;  /* 0x0000000000040947 */ /* 0x000fea0003800000 */
[----:B------:R-:W-:Y:S01]  /*26970*/  BPT.TRAP 0x1 ;  /* 0x000000040000795c */ /* 0x000fe20000300000 */
.L_x_158:
[----:B------:R-:W-:Y:S01]  /*26980*/  R2UR UR7, R6 ;  /* 0x00000000060772ca */ /* 0x000fe200000e0000 */
[C-C-:B------:R-:W-:Y:S01]  /*26990*/  IMAD R6, R2.reuse, 0x10000, R7.reuse ;  /* 0x0001000002067824 */ /* 0x140fe200078e0207 */
[----:B------:R-:W-:Y:S01]  /*269a0*/  ULDC.64 UR12, c[0x0][0x198] ;  /* 0x00006600000c7ab9 */ /* 0x000fe20000000a00 */
[C---:B------:R-:W-:Y:S01]  /*269b0*/  IMAD R7, R2.reuse, 0x100, R7 ;  /* 0x0000010002077824 */ /* 0x040fe200078e0207 */
[----:B------:R-:W-:Y:S01]  /*269c0*/  UIADD3 UR6, UP0, UR12, 0x3f0, URZ ;  /* 0x000003f00c067890 */ /* 0x000fe2000ff1e03f */
[----:B------:R-:W-:Y:S01]  /*269d0*/  VIADD R2, R2, 0x1 ;  /* 0x0000000102027836 */ /* 0x000fe20000000000 */
[----:B------:R-:W-:Y:S01]  /*269e0*/  R2UR UR16, R6 ;  /* 0x00000000061072ca */ /* 0x000fe200000e0000 */
[----:B------:R-:W-:Y:S01]  /*269f0*/  UMOV UR10, URZ ;  /* 0x0000003f000a7c82 */ /* 0x000fe20008000000 */
[----:B------:R-:W-:Y:S01]  /*26a00*/  UMOV UR42, 0x100 ;  /* 0x00000100002a7882 */ /* 0x000fe20000000000 */
[----:B------:R-:W-:Y:S01]  /*26a10*/  UMOV UR44, UR60 ;  /* 0x0000003c002c7c82 */ /* 0x000fe20008000000 */
[----:B------:R-:W-:Y:S01]  /*26a20*/  UMOV UR45, UR61 ;  /* 0x0000003d002d7c82 */ /* 0x000fe20008000000 */
[----:B------:R-:W-:Y:S01]  /*26a30*/  UMOV UR43, UR10 ;  /* 0x0000000a002b7c82 */ /* 0x000fe20008000000 */
[----:B------:R-:W-:Y:S01]  /*26a40*/  R2UR UR5, R7 ;  /* 0x00000000070572ca */ /* 0x000fe200000e0000 */
[----:B------:R-:W-:Y:S01]  /*26a50*/  UIADD3 UR7, UR7, 0xc4400, URZ ;  /* 0x000c440007077890 */ /* 0x000fe2000fffe03f */
[----:B------:R-:W-:Y:S01]  /*26a60*/  MOV R6, UR45 ;  /* 0x0000002d00067c02 */ /* 0x000fe20008000f00 */
[----:B------:R-:W-:Y:S01]  /*26a70*/  UMOV UR8, 0x0 ;  /* 0x0000000000087882 */ /* 0x000fe20000000000 */
[----:B------:R-:W-:Y:S01]  /*26a80*/  MOV R7, UR44 ;  /* 0x0000002c00077c02 */ /* 0x000fe20008000f00 */
[----:B------:R-:W-:Y:S01]  /*26a90*/  UMOV UR9, 0x10000000 ;  /* 0x1000000000097882 */ /* 0x000fe20000000000 */
[----:B------:R-:W-:Y:S01]  /*26aa0*/  MOV R9, UR43 ;  /* 0x0000002b00097c02 */ /* 0x000fe20008000f00 */
[----:B------:R-:W-:Y:S01]  /*26ab0*/  IMAD.U32 R14, RZ, RZ, UR7 ;  /* 0x00000007ff0e7e24 */ /* 0x000fe2000f8e00ff */
[----:B------:R-:W-:Y:S01]  /*26ac0*/  UIADD3.X UR7, URZ, UR13, URZ, UP0, !UPT ;  /* 0x0000000d3f077290 */ /* 0x000fe200087fe43f */
[----:B------:R-:W-:Y:S01]  /*26ad0*/  MOV R10, UR42 ;  /* 0x0000002a000a7c02 */ /* 0x000fe20008000f00 */
[----:B------:R-:W-:-:S02]  /*26ae0*/  UIADD3 UR40, UR16, 0x44000, URZ ;  /* 0x0004400010287890 */ /* 0x000fc4000fffe03f */
[----:B------:R-:W-:Y:S01]  /*26af0*/  R2UR UR41, R14 ;  /* 0x000000000e2972ca */ /* 0x000fe200000e0000 */
[----:B------:R-:W-:Y:S01]  /*26b00*/  UMOV UR42, URZ ;  /* 0x0000003f002a7c82 */ /* 0x000fe20008000000 */
[----:B------:R-:W-:Y:S01]  /*26b10*/  UMOV UR43, URZ ;  /* 0x0000003f002b7c82 */ /* 0x000fe20008000000 */
[----:B------:R-:W-:Y:S01]  /*26b20*/  UIADD3 UR24, UR16, 0x46000, URZ ;  /* 0x0004600010187890 */ /* 0x000fe2000fffe03f */
[----:B------:R-:W-:Y:S01]  /*26b30*/  UMOV UR35, UR43 ;  /* 0x0000002b00237c82 */ /* 0x000fe20008000000 */
[----:B------:R-:W-:Y:S01]  /*26b40*/  UIADD3 UR56, UR16, 0x48000, URZ ;  /* 0x0004800010387890 */ /* 0x000fe2000fffe03f */
[----:B------:R-:W-:Y:S01]  /*26b50*/  UMOV UR26, 0x180 ;  /* 0x00000180001a7882 */ /* 0x000fe20000000000 */
[----:B------:R-:W-:Y:S01]  /*26b60*/  UMOV UR28, UR60 ;  /* 0x0000003c001c7c82 */ /* 0x000fe20008000000 */
[----:B------:R-:W-:Y:S01]  /*26b70*/  UMOV UR29, UR61 ;  /* 0x0000003d001d7c82 */ /* 0x000fe20008000000 */
[----:B------:R-:W-:Y:S01]  /*26b80*/  UIADD3 UR48, UR16, 0x4a000, URZ ;  /* 0x0004a00010307890 */ /* 0x000fe2000fffe03f */
[----:B------:R-:W-:-:S03]  /*26b90*/  MOV R11, UR29 ;  /* 0x0000001d000b7c02 */ /* 0x000fc60008000f00 */
[----:B------:R1:W-:Y:S01]  /*26ba0*/  UTMALDG.4D [UR40], [UR6], desc[UR8] ;  /* 0x00000828060075b4 */ /* 0x0003e20008019000 */
[----:B------:R-:W-:Y:S01]  /*26bb0*/  MOV R12, UR28 ;  /* 0x0000001c000c7c02 */ /* 0x000fe20008000f00 */
[----:B------:R-:W-:Y:S01]  /*26bc0*/  UMOV UR27, UR10 ;  /* 0x0000000a001b7c82 */ /* 0x000fe20008000000 */
[----:B------:R-:W-:Y:S01]  /*26bd0*/  MOV R13, UR26 ;  /* 0x0000001a000d7c02 */ /* 0x000fe20008000f00 */
        /* <DEDUP_REMOVED lines=8> */
[----:B------:R-:W-:Y:S01]  /*26c60*/  UMOV UR50, 0xc0 ;  /* 0x000000c000327882 */ /* 0x000fe20000000000 */
[----:B------:R-:W-:Y:S01]  /*26c70*/  UMOV UR52, UR60 ;  /* 0x0000003c00347c82 */ /* 0x000fe20008000000 */
[----:B------:R-:W-:Y:S01]  /*26c80*/  UMOV UR53, UR61 ;  /* 0x0000003d00357c82 */ /* 0x000fe20008000000 */
[----:B------:R-:W-:Y:S01]  /*26c90*/  UMOV UR49, UR10 ;  /* 0x0000000a00317c82 */ /* 0x000fe20008000000 */
[----:B------:R-:W-:Y:S01]  /*26ca0*/  UIADD3 UR4, UP1, UR12, 0x5f0, URZ ;  /* 0x000005f00c047890 */ /* 0x000fe2000ff3e03f */
[----:B------:R-:W-:Y:S01]  /*26cb0*/  UTMALDG.4D [UR56], [UR6], desc[UR8] ;  /* 0x00000838060075b4 */ /* 0x000fe20008019000 */
[----:B------:R-:W-:Y:S01]  /*26cc0*/  UIADD3 UR32, UR16, 0x4e000, URZ ;  /* 0x0004e00010207890 */ /* 0x000fe2000fffe03f */
[----:B------:R-:W-:Y:S01]  /*26cd0*/  UMOV UR14, URZ ;  /* 0x0000003f000e7c82 */ /* 0x000fe20008000000 */
[----:B------:R-:W-:Y:S01]  /*26ce0*/  UMOV UR34, 0x140 ;  /* 0x0000014000227882 */ /* 0x000fe20000000000 */
[----:B------:R-:W-:Y:S01]  /*26cf0*/  UMOV UR36, UR60 ;  /* 0x0000003c00247c82 */ /* 0x000fe20008000000 */
[----:B------:R-:W-:Y:S01]  /*26d00*/  UMOV UR37, UR61 ;  /* 0x0000003d00257c82 */ /* 0x000fe20008000000 */
[----:B------:R-:W-:Y:S01]  /*26d10*/  UMOV UR33, UR10 ;  /* 0x0000000a00217c82 */ /* 0x000fe20008000000 */
[----:B------:R-:W-:Y:S01]  /*26d20*/  UTMALDG.4D [UR48], [UR6], desc[UR8] ;  /* 0x00000830060075b4 */ /* 0x000fe20008019000 */
[----:B-1----:R-:W-:Y:S01]  /*26d30*/  R2UR UR45, R6 ;  /* 0x00000000062d72ca */ /* 0x002fe200000e0000 */
[----:B------:R-:W-:Y:S01]  /*26d40*/  UIADD3 UR40, UR16, 0x4c000, URZ ;  /* 0x0004c00010287890 */ /* 0x000fe2000fffe03f */
[----:B------:R-:W-:Y:S01]  /*26d50*/  R2UR UR44, R7 ;  /* 0x00000000072c72ca */ /* 0x000fe200000e0000 */
[----:B------:R-:W-:Y:S01]  /*26d60*/  UMOV UR41, UR10 ;  /* 0x0000000a00297c82 */ /* 0x000fe20008000000 */
[----:B------:R-:W-:Y:S01]  /*26d70*/  R2UR UR43, R9 ;  /* 0x00000000092b72ca */ /* 0x000fe200000e0000 */
[----:B------:R-:W-:Y:S01]  /*26d80*/  UMOV UR18, 0x1c0 ;  /* 0x000001c000127882 */ /* 0x000fe20000000000 */
[----:B------:R-:W-:Y:S01]  /*26d90*/  R2UR UR42, R10 ;  /* 0x000000000a2a72ca */ /* 0x000fe200000e0000 */
[----:B------:R-:W-:Y:S01]  /*26da0*/  UMOV UR20, UR60 ;  /* 0x0000003c00147c82 */ /* 0x000fe20008000000 */
[----:B------:R-:W-:Y:S01]  /*26db0*/  UMOV UR21, UR61 ;  /* 0x0000003d00157c82 */ /* 0x000fe20008000000 */
[----:B--2---:R-:W-:Y:S01]  /*26dc0*/  R2UR UR29, R11 ;  /* 0x000000000b1d72ca */ /* 0x004fe200000e0000 */
[----:B------:R-:W-:Y:S01]  /*26dd0*/  UIADD3 UR24, UR16, 0x50000, URZ ;  /* 0x0005000010187890 */ /* 0x000fe2000fffe03f */
[----:B------:R-:W-:Y:S01]  /*26de0*/  R2UR UR28, R12 ;  /* 0x000000000c1c72ca */ /* 0x000fe200000e0000 */
[----:B------:R-:W-:Y:S01]  /*26df0*/  UIADD3 UR16, UR16, 0x52000, URZ ;  /* 0x0005200010107890 */ /* 0x000fe2000fffe03f */
[----:B------:R-:W-:Y:S01]  /*26e00*/  R2UR UR26, R13 ;  /* 0x000000000d1a72ca */ /* 0x000fe200000e0000 */
[----:B------:R-:W-:Y:S01]  /*26e10*/  UMOV UR27, UR14 ;  /* 0x0000000e001b7c82 */ /* 0x000fe20008000000 */
[----:B------:R-:W-:Y:S01]  /*26e20*/  UMOV UR25, UR10 ;  /* 0x0000000a00197c82 */ /* 0x000fe20008000000 */
[----:B------:R-:W-:Y:S01]  /*26e30*/  UMOV UR19, UR14 ;  /* 0x0000000e00137c82 */ /* 0x000fe20008000000 */
[----:B------:R-:W-:Y:S01]  /*26e40*/  UMOV UR17, UR10 ;  /* 0x0000000a00117c82 */ /* 0x000fe20008000000 */
[----:B------:R-:W-:Y:S01]  /*26e50*/  MOV R9, 0x1 ;  /* 0x0000000100097802 */ /* 0x000fe20000000f00 */
[----:B------:R1:W-:Y:S01]  /*26e60*/  UTMALDG.4D [UR40], [UR6], desc[UR8] ;  /* 0x00000828060075b4 */ /* 0x0003e20008019000 */
[----:B------:R2:W-:Y:S06]  /*26e70*/  UTMALDG.4D [UR32], [UR6], desc[UR8] ;  /* 0x00000820060075b4 */ /* 0x0005ec0008019000 */
[----:B------:R2:W-:Y:S01]  /*26e80*/  UTMALDG.4D [UR24], [UR6], desc[UR8] ;  /* 0x00000818060075b4 */ /* 0x0005e20008019000 */
[----:B------:R2:W-:Y:S01]  /*26e90*/  UTMALDG.4D [UR16], [UR6], desc[UR8] ;  /* 0x00000810060075b4 */ /* 0x0005e20008019000 */
[----:B-1----:R-:W-:-:S02]  /*26ea0*/  UIADD3 UR40, UR5, 0xc4000, URZ ;  /* 0x000c400005287890 */ /* 0x002fc4000fffe03f */
[----:B------:R-:W-:Y:S01]  /*26eb0*/  UIADD3.X UR5, URZ, UR13, URZ, UP1, !UPT ;  /* 0x0000000d3f057290 */ /* 0x000fe20008ffe43f */
[----:B------:R-:W-:Y:S01]  /*26ec0*/  UMOV UR42, URZ ;  /* 0x0000003f002a7c82 */ /* 0x000fe20008000000 */
[----:B------:R-:W-:Y:S01]  /*26ed0*/  UMOV UR43, UR60 ;  /* 0x0000003c002b7c82 */ /* 0x000fe20008000000 */
[----:B------:R-:W-:-:S06]  /*26ee0*/  UMOV UR44, UR61 ;  /* 0x0000003d002c7c82 */ /* 0x000fcc0008000000 */
[----:B------:R2:W-:Y:S02]  /*26ef0*/  UTMALDG.3D [UR40], [UR4], desc[UR8] ;  /* 0x00000828040075b4 */ /* 0x0005e40008011000 */
[----:B--2---:R-:W-:Y:S01]  /*26f00*/  NOP ;  /* 0x0000000000007918 */ /* 0x004fe20000000000 */
.L_x_155:
[----:B------:R-:W-:Y:S05]  /*26f10*/  BSYNC B0 ;  /* 0x0000000000007941 */ /* 0x000fea0003800000 */
.L_x_154:
[----:B------:R-:W-:Y:S04]  /*26f20*/  BSSY B0, `(.L_x_159) ;  /* 0x000004d000007945 */ /* 0x000fe80003800000 */
[----:B------:R-:W-:Y:S05]  /*26f30*/  @!P3 BRA `(.L_x_160) ;  /* 0x00000004002cb947 */ /* 0x000fea0003800000 */
[----:B------:R-:W1:Y:S01]  /*26f40*/  S2R R7, SR_CgaCtaId ;  /* 0x0000000000077919 */ /* 0x000e620000008800 */
[----:B------:R-:W-:Y:S02]  /*26f50*/  MOV R6, 0x400 ;  /* 0x0000040000067802 */ /* 0x000fe40000000f00 */
[----:B------:R-:W-:Y:S02]  /*26f60*/  SHF.L.U32 R5, R5, 0x1f, RZ ;  /* 0x0000001f05057819 */ /* 0x000fe400000006ff */
[----:B-1----:R-:W-:-:S05]  /*26f70*/  LEA R7, R7, R6, 0x18 ;  /* 0x0000000607077211 */ /* 0x002fca00078ec0ff */
[----:B------:R-:W-:-:S04]  /*26f80*/  IMAD R6, R4, 0x8, R7 ;  /* 0x0000000804067824 */ /* 0x000fc800078e0207 */
[----:B------:R-:W1:Y:S02]  /*26f90*/  SYNCS.PHASECHK.TRANS64.TRYWAIT P0, [R6+URZ+0xc4460], R5 ;  /* 0x0c446005060075a7 */ /* 0x000e64000800017f */
[----:B-1----:R-:W-:Y:S05]  /*26fa0*/  @!P0 BRA `(.L_x_161) ;  /* 0x0000001800388947 */ /* 0x002fea0003800000 */
.L_x_197:
        /* <DEDUP_REMOVED lines=8> */
.L_x_162:
[----:B------:R-:W-:-:S04]  /*27030*/  LOP3.LUT P0, RZ, R0, 0x1f, RZ, 0xc0, !PT ;  /* 0x0000001f00ff7812 */ /* 0x000fc8000780c0ff */
[----:B------:R-:W-:-:S13]  /*27040*/  PLOP3.LUT P0, PT, P0, P2, PT, 0x2a, 0x0 ;  /* 0x000000000000781c */ /* 0x000fda0000704572 */
[----:B------:R-:W-:Y:S05]  /*27050*/  @P0 BRA `(.L_x_163) ;  /* 0x0000000000040947 */ /* 0x000fea0003800000 */
[----:B------:R-:W-:Y:S01]  /*27060*/  BPT.TRAP 0x1 ;  /* 0x000000040000795c */ /* 0x000fe20000300000 */
.L_x_163:
        /* <DEDUP_REMOVED lines=15> */
[----:B------:R-:W-:-:S02]  /*27160*/  ULEA UR48, UR48, UR7, 0x10 ;  /* 0x0000000730307291 */ /* 0x000fc4000f8e803f */
[----:B------:R-:W-:Y:S02]  /*27170*/  UIADD3 UR51, UR11, UR51, URZ ;  /* 0x000000330b337290 */ /* 0x000fe4000fffe03f */
[----:B------:R-:W-:Y:S02]  /*27180*/  UIADD3 UR49, UR49, 0xc4440, URZ ;  /* 0x000c444031317890 */ /* 0x000fe4000fffe03f */
[----:B------:R-:W-:Y:S02]  /*27190*/  UIADD3.X UR7, URZ, UR9, URZ, UP0, !UPT ;  /* 0x000000093f077290 */ /* 0x000fe400087fe43f */
[----:B------:R-:W-:Y:S02]  /*271a0*/  UIADD3 UR24, UR48, 0x2000, URZ ;  /* 0x0000200030187890 */ /* 0x000fe4000fffe03f */
[----:B------:R-:W-:Y:S02]  /*271b0*/  UIADD3 UR40, UR48, 0x4000, URZ ;  /* 0x0000400030287890 */ /* 0x000fe4000fffe03f */
[----:B------:R-:W-:Y:S01]  /*271c0*/  UIADD3 UR16, UR48, 0x6000, URZ ;  /* 0x0000600030107890 */ /* 0x000fe2000fffe03f */
        /* <DEDUP_REMOVED lines=34> */
.L_x_160:
[----:B------:R-:W-:Y:S05]  /*273f0*/  BSYNC B0 ;  /* 0x0000000000007941 */ /* 0x000fea0003800000 */
.L_x_159:
[----:B------:R-:W-:-:S13]  /*27400*/  ISETP.GE.AND P0, PT, R3, 0x41, PT ;  /* 0x000000410300780c */ /* 0x000fda0003f06270 */
[----:B------:R-:W-:Y:S05]  /*27410*/  @!P0 EXIT ;  /* 0x000000000000894d */ /* 0x000fea0003800000 */
[----:B------:R-:W-:Y:S01]  /*27420*/  VIADD R3, R3, 0x3f ;  /* 0x0000003f03037836 */ /* 0x000fe20000000000 */
[----:B------:R-:W-:Y:S01]  /*27430*/  LOP3.LUT P0, RZ, R0, 0x1f, RZ, 0xc0, !PT ;  /* 0x0000001f00ff7812 */ /* 0x000fe2000780c0ff */
[----:B------:R-:W-:Y:S03]  /*27440*/  BSSY B0, `(.L_x_164) ;  /* 0x00000dc000007945 */ /* 0x000fe60003800000 */
[----:B------:R-:W-:Y:S02]  /*27450*/  SHF.R.S32.HI R0, RZ, 0x1f, R3 ;  /* 0x0000001fff007819 */ /* 0x000fe40000011403 */
[----:B------:R-:W-:Y:S02]  /*27460*/  PLOP3.LUT P0, PT, P0, P2, PT, 0x2a, 0x0 ;  /* 0x000000000000781c */ /* 0x000fe40000704572 */
[----:B------:R-:W-:Y:S01]  /*27470*/  LEA.HI R0, R0, R3, RZ, 0x6 ;  /* 0x0000000300007211 */ /* 0x000fe200078f30ff */
[----:B------:R-:W-:-:S03]  /*27480*/  IMAD.U32 R3, RZ, RZ, UR39 ;  /* 0x00000027ff037e24 */ /* 0x000fc6000f8e00ff */
[----:B------:R-:W-:Y:S02]  /*27490*/  SHF.R.S32.HI R4, RZ, 0x6, R0 ;  /* 0x00000006ff047819 */ /* 0x000fe40000011400 */
[----:B------:R-:W-:Y:S01]  /*274a0*/  LOP3.LUT R0, R3, 0x2, RZ, 0xfc, !PT ;  /* 0x0000000203007812 */ /* 0x000fe200078efcff */
[----:B------:R-:W-:Y:S01]  /*274b0*/  IMAD.MOV.U32 R3, RZ, RZ, 0x1 ;  /* 0x00000001ff037424 */ /* 0x000fe200078e00ff */
[----:B------:R-:W-:-:S07]  /*274c0*/  SHF.L.U32 R4, R4, 0x2, RZ ;  /* 0x0000000204047819 */ /* 0x000fce00000006ff */
.L_x_179:
[----:B------:R-:W-:Y:S04]  /*274d0*/  BSSY B1, `(.L_x_165) ;  /* 0x0000049000017945 */ /* 0x000fe80003800000 */
[----:B------:R-:W-:Y:S05]  /*274e0*/  @!P3 BRA `(.L_x_166) ;  /* 0x00000004001cb947 */ /* 0x000fea0003800000 */
[----:B------:R-:W1:Y:S01]  /*274f0*/  S2R R6, SR_CgaCtaId ;  /* 0x0000000000067919 */ /* 0x000e620000008800 */
[----:B------:R-:W-:-:S04]  /*27500*/  MOV R5, 0x400 ;  /* 0x0000040000057802 */ /* 0x000fc80000000f00 */
[----:B-1----:R-:W-:Y:S02]  /*27510*/  LEA R7, R6, R5, 0x18 ;  /* 0x0000000506077211 */ /* 0x002fe400078ec0ff */
[----:B------:R-:W-:-:S03]  /*27520*/  SHF.L.U32 R5, R3, 0x1f, RZ ;  /* 0x0000001f03057819 */ /* 0x000fc600000006ff */
[----:B------:R-:W-:-:S04]  /*27530*/  IMAD R6, R2, 0x8, R7 ;  /* 0x0000000802067824 */ /* 0x000fc800078e0207 */
[----:B------:R-:W1:Y:S02]  /*27540*/  SYNCS.PHASECHK.TRANS64.TRYWAIT P4, [R6+URZ+0xc4420], R5 ;  /* 0x0c442005060075a7 */ /* 0x000e64000808017f */
[----:B-1----:R-:W-:Y:S05]  /*27550*/  @!P4 BRA `(.L_x_167) ;  /* 0x0000001000e0c947 */ /* 0x002fea0003800000 */
.L_x_198:
[----:B-1----:R-:W-:-:S04]  /*27560*/  @P2 IMAD.MOV.U32 R5, RZ, RZ, 0x10100 ;  /* 0x00010100ff052424 */ /* 0x002fc800078e00ff */
[----:B------:R1:W-:Y:S02]  /*27570*/  @P2 SYNCS.ARRIVE.TRANS64 RZ, [R6+URZ+0xc4400], R5 ;  /* 0x0c44000506ff29a7 */ /* 0x0003e4000800003f */
[----:B-1----:R-:W-:-:S04]  /*27580*/  PRMT R5, R0, 0x9910, RZ ;  /* 0x0000991000057816 */ /* 0x002fc800000000ff */
[----:B------:R-:W-:-:S13]  /*27590*/  ISETP.NE.AND P4, PT, R5, 0x2, PT ;  /* 0x000000020500780c */ /* 0x000fda0003f85270 */
[----:B------:R-:W-:Y:S05]  /*275a0*/  @P4 BRA `(.L_x_168) ;  /* 0x0000000000044947 */ /* 0x000fea0003800000 */
[----:B------:R-:W-:Y:S01]  /*275b0*/  BPT.TRAP 0x1 ;  /* 0x000000040000795c */ /* 0x000fe20000300000 */
.L_x_168:
[----:B------:R-:W-:Y:S05]  /*275c0*/  @P0 BRA `(.L_x_169) ;  /* 0x0000000000040947 */ /* 0x000fea0003800000 */
[----:B------:R-:W-:Y:S01]  /*275d0*/  BPT.TRAP 0x1 ;  /* 0x000000040000795c */ /* 0x000fe20000300000 */
.L_x_169:
[----:B------:R-:W-:Y:S01]  /*275e0*/  IMAD R7, R2, 0x10000, R7 ;  /* 0x0001000002077824 */ /* 0x000fe200078e0207 */
[----:B------:R-:W-:Y:S01]  /*275f0*/  R2UR UR57, R6 ;  /* 0x00000000063972ca */ /* 0x000fe200000e0000 */
[----:B------:R-:W-:Y:S01]  /*27600*/  ULDC.64 UR6, c[0x0][0x198] ;  /* 0x0000660000067ab9 */ /* 0x000fe20000000a00 */
[----:B------:R-:W-:Y:S01]  /*27610*/  R2UR UR59, R9 ;  /* 0x00000000093b72ca */ /* 0x000fe200000e0000 */
[----:B------:R-:W-:Y:S01]  /*27620*/  UIADD3 UR6, UP0, UR6, 0xf0, URZ ;  /* 0x000000f006067890 */ /* 0x000fe2000ff1e03f */
[----:B------:R-:W-:Y:S01]  /*27630*/  R2UR UR8, R7 ;  /* 0x00000000070872ca */ /* 0x000fe200000e0000 */
[----:B------:R-:W-:Y:S01]  /*27640*/  UMOV UR4, 0x0 ;  /* 0x0000000000047882 */ /* 0x000fe20000000000 */
[----:B------:R-:W-:Y:S01]  /*27650*/  UMOV UR5, 0x10000000 ;  /* 0x1000000000057882 */ /* 0x000fe20000000000 */
[----:B------:R-:W-:Y:S01]  /*27660*/  UIADD3.X UR7, URZ, UR7, URZ, UP0, !UPT ;  /* 0x000000073f077290 */ /* 0x000fe200087fe43f */
[----:B------:R-:W-:Y:S01]  /*27670*/  UMOV UR58, URZ ;  /* 0x0000003f003a7c82 */ /* 0x000fe20008000000 */
[----:B------:R-:W-:Y:S01]  /*27680*/  UMOV UR26, 0x40 ;  /* 0x00000040001a7882 */ /* 0x000fe20000000000 */
[----:B------:R-:W-:Y:S01]  /*27690*/  UMOV UR28, UR60 ;  /* 0x0000003c001c7c82 */ /* 0x000fe20008000000 */
[----:B------:R-:W-:-:S02]  /*276a0*/  UMOV UR29, UR61 ;  /* 0x0000003d001d7c82 */ /* 0x000fc40008000000 */
[----:B------:R-:W-:Y:S02]  /*276b0*/  UIADD3 UR57, UR57, 0xc4400, URZ ;  /* 0x000c440039397890 */ /* 0x000fe4000fffe03f */
[----:B------:R-:W-:Y:S02]  /*276c0*/  USHF.L.U32 UR59, UR59, 0x6, URZ ;  /* 0x000000063b3b7899 */ /* 0x000fe4000800063f */
[----:B------:R-:W-:Y:S02]  /*276d0*/  UIADD3 UR56, UR8, 0x44000, URZ ;  /* 0x0004400008387890 */ /* 0x000fe4000fffe03f */
[----:B------:R-:W-:Y:S02]  /*276e0*/  UIADD3 UR24, UR8, 0x46000, URZ ;  /* 0x0004600008187890 */ /* 0x000fe4000fffe03f */
[----:B------:R-:W-:Y:S02]  /*276f0*/  UIADD3 UR48, UR8, 0x48000, URZ ;  /* 0x0004800008307890 */ /* 0x000fe4000fffe03f */
[----:B------:R-:W-:Y:S01]  /*27700*/  UIADD3 UR16, UR8, 0x4a000, URZ ;  /* 0x0004a00008107890 */ /* 0x000fe2000fffe03f */
[----:B------:R-:W-:Y:S01]  /*27710*/  UMOV UR25, UR57 ;  /* 0x0000003900197c82 */ /* 0x000fe20008000000 */
[----:B------:R-:W-:Y:S01]  /*27720*/  UMOV UR27, UR59 ;  /* 0x0000003b001b7c82 */ /* 0x000fe20008000000 */
        /* <DEDUP_REMOVED lines=35> */
.L_x_166:
[----:B------:R-:W-:Y:S05]  /*27960*/  BSYNC B1 ;  /* 0x0000000000017941 */ /* 0x000fea0003800000 */
.L_x_165:
[C---:B------:R-:W-:Y:S01]  /*27970*/  ISETP.LT.OR P4, PT, R4.reuse, 0x6, !P3 ;  /* 0x000000060400780c */ /* 0x040fe20005f81670 */
[----:B------:R-:W-:Y:S01]  /*27980*/  BSSY B1, `(.L_x_170) ;  /* 0x000001c000017945 */ /* 0x000fe20003800000 */
[----:B------:R-:W-:-:S11]  /*27990*/  ISETP.LT.OR P5, PT, R4, 0x7, !P3 ;  /* 0x000000070400780c */ /* 0x000fd60005fa1670 */
[----:B------:R-:W-:Y:S05]  /*279a0*/  @P4 BRA `(.L_x_171) ;  /* 0x0000000000644947 */ /* 0x000fea0003800000 */
[----:B------:R-:W1:Y:S01]  /*279b0*/  S2R R6, SR_CgaCtaId ;  /* 0x0000000000067919 */ /* 0x000e620000008800 */
[----:B------:R-:W-:Y:S01]  /*279c0*/  MOV R5, 0x400 ;  /* 0x0000040000057802 */ /* 0x000fe20000000f00 */
[----:B------:R-:W-:Y:S01]  /*279d0*/  ULDC.64 UR4, c[0x0][0x198] ;  /* 0x0000660000047ab9 */ /* 0x000fe20000000a00 */
[----:B------:R-:W-:Y:S01]  /*279e0*/  R2UR UR18, R9 ;  /* 0x00000000091272ca */ /* 0x000fe200000e0000 */
[----:B------:R-:W-:Y:S01]  /*279f0*/  UIADD3 UR4, UP0, UR4, 0x4f0, URZ ;  /* 0x000004f004047890 */ /* 0x000fe2000ff1e03f */
[----:B------:R-:W-:Y:S01]  /*27a00*/  UMOV UR6, 0x0 ;  /* 0x0000000000067882 */ /* 0x000fe20000000000 */
[----:B------:R-:W-:Y:S02]  /*27a10*/  UMOV UR7, 0x10000000 ;  /* 0x1000000000077882 */ /* 0x000fe40000000000 */
[----:B------:R-:W-:Y:S01]  /*27a20*/  UIADD3.X UR5, URZ, UR5, URZ, UP0, !UPT ;  /* 0x000000053f057290 */ /* 0x000fe200087fe43f */
[----:B------:R-:W-:Y:S01]  /*27a30*/  UMOV UR19, UR60 ;  /* 0x0000003c00137c82 */ /* 0x000fe20008000000 */
[----:B------:R-:W-:-:S06]  /*27a40*/  UMOV UR20, UR61 ;  /* 0x0000003d00147c82 */ /* 0x000fcc0008000000 */
[----:B------:R-:W-:Y:S01]  /*27a50*/  USHF.L.U32 UR18, UR18, 0x6, URZ ;  /* 0x0000000612127899 */ /* 0x000fe2000800063f */
[----:B-1----:R-:W-:-:S04]  /*27a60*/  LEA R5, R6, R5, 0x18 ;  /* 0x0000000506057211 */ /* 0x002fc800078ec0ff */
[C---:B------:R-:W-:Y:S01]  /*27a70*/  LEA R6, R2.reuse, R5, 0x3 ;  /* 0x0000000502067211 */ /* 0x040fe200078e18ff */
[----:B------:R-:W-:-:S03]  /*27a80*/  IMAD R5, R2, 0x100, R5 ;  /* 0x0000010002057824 */ /* 0x000fc600078e0205 */
[----:B------:R-:W-:Y:S02]  /*27a90*/  R2UR UR17, R6 ;  /* 0x00000000061172ca */ /* 0x000fe400000e0000 */
[----:B------:R-:W-:Y:S01]  /*27aa0*/  R2UR UR16, R5 ;  /* 0x00000000051072ca */ /* 0x000fe200000e0000 */
[----:B------:R-:W-:-:S05]  /*27ab0*/  VIADD R5, R2, 0x1 ;  /* 0x0000000102057836 */ /* 0x000fca0000000000 */
[----:B------:R-:W-:-:S04]  /*27ac0*/  ISETP.NE.AND P4, PT, R5, 0x4, PT ;  /* 0x000000040500780c */ /* 0x000fc80003f85270 */
[----:B------:R-:W-:Y:S01]  /*27ad0*/  SEL R2, RZ, 0x1, P4 ;  /* 0x00000001ff027807 */ /* 0x000fe20002000000 */
[----:B------:R-:W-:Y:S02]  /*27ae0*/  UIADD3 UR17, UR17, 0xc4400, URZ ;  /* 0x000c440011117890 */ /* 0x000fe4000fffe03f */
[----:B------:R-:W-:Y:S01]  /*27af0*/  UIADD3 UR16, UR16, 0xc4000, URZ ;  /* 0x000c400010107890 */ /* 0x000fe2000fffe03f */
[----:B------:R-:W-:Y:S02]  /*27b00*/  LOP3.LUT R3, R3, R2, RZ, 0x3c, !PT ;  /* 0x0000000203037212 */ /* 0x000fe400078e3cff */
[----:B------:R-:W-:-:S06]  /*27b10*/  SEL R2, R5, RZ, P4 ;  /* 0x000000ff05027207 */ /* 0x000fcc0002000000 */
[----:B------:R1:W-:Y:S02]  /*27b20*/  UTMALDG.3D [UR16], [UR4], desc[UR6] ;  /* 0x00000610040075b4 */ /* 0x0003e40008011000 */
[----:B-1----:R-:W-:Y:S01]  /*27b30*/  NOP ;  /* 0x0000000000007918 */ /* 0x002fe20000000000 */
.L_x_171:
[----:B------:R-:W-:Y:S05]  /*27b40*/  BSYNC B1 ;  /* 0x0000000000017941 */ /* 0x000fea0003800000 */
.L_x_170:
[----:B------:R-:W-:Y:S04]  /*27b50*/  BSSY B1, `(.L_x_172) ;  /* 0x0000049000017945 */ /* 0x000fe80003800000 */
[----:B------:R-:W-:Y:S05]  /*27b60*/  @P5 BRA `(.L_x_173) ;  /* 0x00000004001c5947 */ /* 0x000fea0003800000 */
[----:B------:R-:W1:Y:S01]  /*27b70*/  S2R R6, SR_CgaCtaId ;  /* 0x0000000000067919 */ /* 0x000e620000008800 */
[----:B------:R-:W-:Y:S02]  /*27b80*/  MOV R5, 0x400 ;  /* 0x0000040000057802 */ /* 0x000fe40000000f00 */
[----:B------:R-:W-:Y:S02]  /*27b90*/  SHF.L.U32 R7, R3, 0x1f, RZ ;  /* 0x0000001f03077819 */ /* 0x000fe400000006ff */
[----:B-1----:R-:W-:-:S05]  /*27ba0*/  LEA R5, R6, R5, 0x18 ;  /* 0x0000000506057211 */ /* 0x002fca00078ec0ff */
[----:B------:R-:W-:-:S04]  /*27bb0*/  IMAD R6, R2, 0x8, R5 ;  /* 0x0000000802067824 */ /* 0x000fc800078e0205 */
[----:B------:R-:W1:Y:S02]  /*27bc0*/  SYNCS.PHASECHK.TRANS64.TRYWAIT P4, [R6+URZ+0xc4420], R7 ;  /* 0x0c442007060075a7 */ /* 0x000e64000808017f */
[----:B-1----:R-:W-:Y:S05]  /*27bd0*/  @!P4 BRA `(.L_x_174) ;  /* 0x0000000c0054c947 */ /* 0x002fea0003800000 */
.L_x_199:
[----:B-1----:R-:W-:-:S04]  /*27be0*/  @P1 IMAD.MOV.U32 R7, RZ, RZ, 0x10100 ;  /* 0x00010100ff071424 */ /* 0x002fc800078e00ff */
[----:B------:R1:W-:Y:S02]  /*27bf0*/  @P1 SYNCS.ARRIVE.TRANS64 RZ, [R6+URZ+0xc4400], R7 ;  /* 0x0c44000706ff19a7 */ /* 0x0003e4000800003f */
[----:B-1----:R-:W-:-:S04]  /*27c00*/  PRMT R7, R0, 0x9910, RZ ;  /* 0x0000991000077816 */ /* 0x002fc800000000ff */
[----:B------:R-:W-:-:S13]  /*27c10*/  ISETP.NE.AND P4, PT, R7, 0x2, PT ;  /* 0x000000020700780c */ /* 0x000fda0003f85270 */
[----:B------:R-:W-:Y:S05]  /*27c20*/  @P4 BRA `(.L_x_175) ;  /* 0x0000000000044947 */ /* 0x000fea0003800000 */
[----:B------:R-:W-:Y:S01]  /*27c30*/  BPT.TRAP 0x1 ;  /* 0x000000040000795c */ /* 0x000fe20000300000 */
.L_x_175:
[----:B------:R-:W-:Y:S05]  /*27c40*/  @P0 BRA `(.L_x_176) ;  /* 0x0000000000040947 */ /* 0x000fea0003800000 */
[----:B------:R-:W-:Y:S01]  /*27c50*/  BPT.TRAP 0x1 ;  /* 0x000000040000795c */ /* 0x000fe20000300000 */
.L_x_176:
[----:B------:R-:W-:Y:S01]  /*27c60*/  LEA R5, R2, R5, 0x10 ;  /* 0x0000000502057211 */ /* 0x000fe200078e80ff */
[----:B------:R-:W-:Y:S01]  /*27c70*/  ULDC.64 UR6, c[0x0][0x198] ;  /* 0x0000660000067ab9 */ /* 0x000fe20000000a00 */
[----:B------:R-:W-:Y:S01]  /*27c80*/  R2UR UR57, R6 ;  /* 0x00000000063972ca */ /* 0x000fe200000e0000 */
[----:B------:R-:W-:Y:S01]  /*27c90*/  UIADD3 UR6, UP0, UR6, 0x3f0, URZ ;  /* 0x000003f006067890 */ /* 0x000fe2000ff1e03f */
[----:B------:R-:W-:Y:S01]  /*27ca0*/  R2UR UR8, R5 ;  /* 0x00000000050872ca */ /* 0x000fe200000e0000 */
[----:B------:R-:W-:Y:S01]  /*27cb0*/  UMOV UR4, 0x0 ;  /* 0x0000000000047882 */ /* 0x000fe20000000000 */
[----:B------:R-:W-:Y:S01]  /*27cc0*/  R2UR UR59, R9 ;  /* 0x00000000093b72ca */ /* 0x000fe200000e0000 */
[----:B------:R-:W-:Y:S01]  /*27cd0*/  UIADD3.X UR7, URZ, UR7, URZ, UP0, !UPT ;  /* 0x000000073f077290 */ /* 0x000fe200087fe43f */
[----:B------:R-:W-:Y:S01]  /*27ce0*/  UMOV UR5, 0x10000000 ;  /* 0x1000000000057882 */ /* 0x000fe20000000000 */
[----:B------:R-:W-:Y:S01]  /*27cf0*/  UMOV UR58, URZ ;  /* 0x0000003f003a7c82 */ /* 0x000fe20008000000 */
[----:B------:R-:W-:Y:S01]  /*27d00*/  UMOV UR26, 0x40 ;  /* 0x00000040001a7882 */ /* 0x000fe20000000000 */
[----:B------:R-:W-:Y:S01]  /*27d10*/  UMOV UR28, UR60 ;  /* 0x0000003c001c7c82 */ /* 0x000fe20008000000 */
[----:B------:R-:W-:Y:S01]  /*27d20*/  UMOV UR29, UR61 ;  /* 0x0000003d001d7c82 */ /* 0x000fe20008000000 */
[----:B------:R-:W-:-:S02]  /*27d30*/  UMOV UR50, 0x80 ;  /* 0x0000008000327882 */ /* 0x000fc40000000000 */
[----:B------:R-:W-:Y:S02]  /*27d40*/  UIADD3 UR57, UR57, 0xc4400, URZ ;  /* 0x000c440039397890 */ /* 0x000fe4000fffe03f */
[----:B------:R-:W-:Y:S02]  /*27d50*/  UIADD3 UR56, UR8, 0x44000, URZ ;  /* 0x0004400008387890 */ /* 0x000fe4000fffe03f */
[----:B------:R-:W-:Y:S02]  /*27d60*/  USHF.L.U32 UR59, UR59, 0x6, URZ ;  /* 0x000000063b3b7899 */ /* 0x000fe4000800063f */
        /* <DEDUP_REMOVED lines=39> */
.L_x_173:
[----:B------:R-:W-:Y:S05]  /*27fe0*/  BSYNC B1 ;  /* 0x0000000000017941 */ /* 0x000fea0003800000 */
.L_x_172:
[----:B------:R-:W-:Y:S01]  /*27ff0*/  ISETP.LT.OR P4, PT, R4, 0x8, !P3 ;  /* 0x000000080400780c */ /* 0x000fe20005f81670 */
[----:B------:R-:W-:-:S12]  /*28000*/  BSSY B1, `(.L_x_177) ;  /* 0x000001c000017945 */ /* 0x000fd80003800000 */
[----:B------:R-:W-:Y:S05]  /*28010*/  @P4 BRA `(.L_x_178) ;  /* 0x0000000000684947 */ /* 0x000fea0003800000 */
[----:B------:R-:W1:Y:S01]  /*28020*/  S2R R6, SR_CgaCtaId ;  /* 0x0000000000067919 */ /* 0x000e620000008800 */
[----:B------:R-:W-:Y:S01]  /*28030*/  MOV R5, 0x400 ;  /* 0x0000040000057802 */ /* 0x000fe20000000f00 */
[----:B------:R-:W-:Y:S01]  /*28040*/  ULDC.64 UR4, c[0x0][0x198] ;  /* 0x0000660000047ab9 */ /* 0x000fe20000000a00 */
[C---:B------:R-:W-:Y:S01]  /*28050*/  R2UR UR18, R9.reuse ;  /* 0x00000000091272ca */ /* 0x040fe200000e0000 */
[----:B------:R-:W-:Y:S01]  /*28060*/  UIADD3 UR4, UP0, UR4, 0x5f0, URZ ;  /* 0x000005f004047890 */ /* 0x000fe2000ff1e03f */
[----:B------:R-:W-:Y:S01]  /*28070*/  VIADD R9, R9, 0x1 ;  /* 0x0000000109097836 */ /* 0x000fe20000000000 */
[----:B------:R-:W-:Y:S01]  /*28080*/  UMOV UR6, 0x0 ;  /* 0x0000000000067882 */ /* 0x000fe20000000000 */
[----:B------:R-:W-:Y:S01]  /*28090*/  UMOV UR7, 0x10000000 ;  /* 0x1000000000077882 */ /* 0x000fe20000000000 */
[----:B------:R-:W-:Y:S01]  /*280a0*/  UIADD3.X UR5, URZ, UR5, URZ, UP0, !UPT ;  /* 0x000000053f057290 */ /* 0x000fe200087fe43f */
[----:B------:R-:W-:Y:S01]  /*280b0*/  UMOV UR19, UR60 ;  /* 0x0000003c00137c82 */ /* 0x000fe20008000000 */
[----:B------:R-:W-:-:S06]  /*280c0*/  UMOV UR20, UR61 ;  /* 0x0000003d00147c82 */ /* 0x000fcc0008000000 */
[----:B------:R-:W-:Y:S01]  /*280d0*/  USHF.L.U32 UR18, UR18, 0x6, URZ ;  /* 0x0000000612127899 */ /* 0x000fe2000800063f */
[----:B-1----:R-:W-:-:S05]  /*280e0*/  LEA R5, R6, R5, 0x18 ;  /* 0x0000000506057211 */ /* 0x002fca00078ec0ff */
[C-C-:B------:R-:W-:Y:S02]  /*280f0*/  IMAD R6, R2.reuse, 0x8, R5.reuse ;  /* 0x0000000802067824 */ /* 0x140fe400078e0205 */
[C---:B------:R-:W-:Y:S02]  /*28100*/  IMAD R5, R2.reuse, 0x100, R5 ;  /* 0x0000010002057824 */ /* 0x040fe400078e0205 */
[----:B------:R-:W-:Y:S01]  /*28110*/  VIADD R2, R2, 0x1 ;  /* 0x0000000102027836 */ /* 0x000fe20000000000 */
[----:B------:R-:W-:Y:S02]  /*28120*/  R2UR UR17, R6 ;  /* 0x00000000061172ca */ /* 0x000fe400000e0000 */
[----:B------:R-:W-:Y:S02]  /*28130*/  R2UR UR16, R5 ;  /* 0x00000000051072ca */ /* 0x000fe400000e0000 */
[----:B------:R-:W-:-:S04]  /*28140*/  ISETP.NE.AND P4, PT, R2, 0x4, PT ;  /* 0x000000040200780c */ /* 0x000fc80003f85270 */
[----:B------:R-:W-:Y:S02]  /*28150*/  SEL R6, RZ, 0x1, P4 ;  /* 0x00000001ff067807 */ /* 0x000fe40002000000 */
[----:B------:R-:W-:Y:S02]  /*28160*/  SEL R2, R2, RZ, P4 ;  /* 0x000000ff02027207 */ /* 0x000fe40002000000 */
[----:B------:R-:W-:Y:S01]  /*28170*/  LOP3.LUT R3, R3, R6, RZ, 0x3c, !PT ;  /* 0x0000000603037212 */ /* 0x000fe200078e3cff */
[----:B------:R-:W-:Y:S02]  /*28180*/  UIADD3 UR17, UR17, 0xc4400, URZ ;  /* 0x000c440011117890 */ /* 0x000fe4000fffe03f */
[----:B------:R-:W-:-:S09]  /*28190*/  UIADD3 UR16, UR16, 0xc4000, URZ ;  /* 0x000c400010107890 */ /* 0x000fd2000fffe03f */
[----:B------:R1:W-:Y:S02]  /*281a0*/  UTMALDG.3D [UR16], [UR4], desc[UR6] ;  /* 0x00000610040075b4 */ /* 0x0003e40008011000 */
[----:B-1----:R-:W-:Y:S01]  /*281b0*/  NOP ;  /* 0x0000000000007918 */ /* 0x002fe20000000000 */
.L_x_178:
[----:B------:R-:W-:Y:S05]  /*281c0*/  BSYNC B1 ;  /* 0x0000000000017941 */ /* 0x000fea0003800000 */
.L_x_177:
[C---:B------:R-:W-:Y:S02]  /*281d0*/  ISETP.GT.AND P4, PT, R4.reuse, 0x8, PT ;  /* 0x000000080400780c */ /* 0x040fe40003f84270 */
[----:B------:R-:W-:-:S11]  /*281e0*/  IADD3 R4, R4, -0x4, RZ ;  /* 0xfffffffc04047810 */ /* 0x000fd60007ffe0ff */
[----:B------:R-:W-:Y:S05]  /*281f0*/  @P4 BRA `(.L_x_179) ;  /* 0xfffffff000b44947 */ /* 0x000fea000383ffff */
[----:B------:R-:W-:Y:S05]  /*28200*/  BSYNC B0 ;  /* 0x0000000000007941 */ /* 0x000fea0003800000 */
.L_x_164:
[----:B------:R-:W-:Y:S05]  /*28210*/  EXIT ;  /* 0x000000000000794d */ /* 0x000fea0003800000 */
.L_x_15:
[----:B--2---:R-:W-:-:S04]  /*28220*/  IMAD.U32 R3, RZ, RZ, UR32 ;  /* 0x00000020ff037e24 */ /* 0x004fc8000f8e00ff */
[----:B------:R2:W3:Y:S03]  /*28230*/  SYNCS.PHASECHK.TRANS64.TRYWAIT P1, [R3+URZ+0xc4440], R2 ;  /* 0x0c444002030075a7 */ /* 0x0004e6000802017f */
[----:B---3--:R-:W-:Y:S05]  /*28240*/  @!P1 NANOSLEEP.SYNCS 0x989680 ;  /* 0x009896800000995d */ /* 0x008fea0003900000 */
[----:B------:R-:W3:Y:S02]  /*28250*/  @!P1 SYNCS.PHASECHK.TRANS64 P1, [R3+URZ+0xc4440], R2 ;  /* 0x0c444002030095a7 */ /* 0x000ee4000802007f */
[----:B---3--:R-:W-:Y:S05]  /*28260*/  @!P1 BRA `(.L_x_15) ;  /* 0xfffffffc00ec9947 */ /* 0x008fea000383ffff */
[----:B------:R-:W-:Y:S05]  /*28270*/  BRA `(.L_x_180) ;  /* 0xfffffd8800fc7947 */ /* 0x000fea000383ffff */
.L_x_17:
[----:B--2---:R-:W-:-:S04]  /*28280*/  IMAD.U32 R3, RZ, RZ, UR32 ;  /* 0x00000020ff037e24 */ /* 0x004fc8000f8e00ff */
[----:B------:R2:W3:Y:S03]  /*28290*/  SYNCS.PHASECHK.TRANS64.TRYWAIT P1, [R3+URZ+0xc4448], R2 ;  /* 0x0c444802030075a7 */ /* 0x0004e6000802017f */
[----:B---3--:R-:W-:Y:S05]  /*282a0*/  @!P1 NANOSLEEP.SYNCS 0x989680 ;  /* 0x009896800000995d */ /* 0x008fea0003900000 */
[----:B------:R-:W3:Y:S02]  /*282b0*/  @!P1 SYNCS.PHASECHK.TRANS64 P1, [R3+URZ+0xc4448], R2 ;  /* 0x0c444802030095a7 */ /* 0x000ee4000802007f */
[----:B---3--:R-:W-:Y:S05]  /*282c0*/  @!P1 BRA `(.L_x_17) ;  /* 0xfffffffc00ec9947 */ /* 0x008fea000383ffff */
[----:B------:R-:W-:Y:S05]  /*282d0*/  BRA `(.L_x_181) ;  /* 0xfffffd8c00087947 */ /* 0x000fea000383ffff */
.L_x_20:
[----:B-1--4-:R-:W-:-:S04]  /*282e0*/  IMAD.U32 R2, RZ, RZ, UR9 ;  /* 0x00000009ff027e24 */ /* 0x012fc8000f8e00ff */
[----:B------:R1:W2:Y:S03]  /*282f0*/  SYNCS.PHASECHK.TRANS64.TRYWAIT P1, [R2+URZ+0xc4400], R0 ;  /* 0x0c440000020075a7 */ /* 0x0002a6000802017f */
[----:B--2---:R-:W-:Y:S05]  /*28300*/  @!P1 NANOSLEEP.SYNCS 0x989680 ;  /* 0x009896800000995d */ /* 0x004fea0003900000 */
[----:B------:R-:W2:Y:S02]  /*28310*/  @!P1 SYNCS.PHASECHK.TRANS64 P1, [R2+URZ+0xc4400], R0 ;  /* 0x0c440000020095a7 */ /* 0x000ea4000802007f */
[----:B--2---:R-:W-:Y:S05]  /*28320*/  @!P1 BRA `(.L_x_20) ;  /* 0xfffffffc00ec9947 */ /* 0x004fea000383ffff */
[----:B------:R-:W-:Y:S05]  /*28330*/  BRA `(.L_x_182) ;  /* 0xfffffdac00b87947 */ /* 0x000fea000383ffff */
.L_x_22:
[----:B-1--4-:R-:W-:-:S04]  /*28340*/  IMAD.U32 R2, RZ, RZ, UR12 ;  /* 0x0000000cff027e24 */ /* 0x012fc8000f8e00ff */
[----:B------:R1:W2:Y:S03]  /*28350*/  SYNCS.PHASECHK.TRANS64.TRYWAIT P1, [R2+URZ+0xc4400], R0 ;  /* 0x0c440000020075a7 */ /* 0x0002a6000802017f */
[----:B--2---:R-:W-:Y:S05]  /*28360*/  @!P1 NANOSLEEP.SYNCS 0x989680 ;  /* 0x009896800000995d */ /* 0x004fea0003900000 */
[----:B------:R-:W2:Y:S02]  /*28370*/  @!P1 SYNCS.PHASECHK.TRANS64 P1, [R2+URZ+0xc4400], R0 ;  /* 0x0c440000020095a7 */ /* 0x000ea4000802007f */
[----:B--2---:R-:W-:Y:S05]  /*28380*/  @!P1 BRA `(.L_x_22) ;  /* 0xfffffffc00ec9947 */ /* 0x004fea000383ffff */
[----:B------:R-:W-:Y:S05]  /*28390*/  BRA `(.L_x_183) ;  /* 0xfffffdbc00787947 */ /* 0x000fea000383ffff */
.L_x_23:
[----:B-1----:R-:W-:-:S04]  /*283a0*/  MOV R56, UR11 ;  /* 0x0000000b00387c02 */ /* 0x002fc80008000f00 */
[----:B------:R1:W2:Y:S03]  /*283b0*/  SYNCS.PHASECHK.TRANS64.TRYWAIT P2, [R56+URZ], R58 ;  /* 0x0000003a380075a7 */ /* 0x0002a6000804017f */
[----:B--2---:R-:W-:Y:S05]  /*283c0*/  @!P2 NANOSLEEP.SYNCS 0x989680 ;  /* 0x009896800000a95d */ /* 0x004fea0003900000 */
[----:B------:R-:W2:Y:S02]  /*283d0*/  @!P2 SYNCS.PHASECHK.TRANS64 P2, [R56+URZ], R58 ;  /* 0x0000003a3800a5a7 */ /* 0x000ea4000804007f */
[----:B--2---:R-:W-:Y:S05]  /*283e0*/  @!P2 BRA `(.L_x_23) ;  /* 0xfffffffc00eca947 */ /* 0x004fea000383ffff */
[----:B------:R-:W-:Y:S05]  /*283f0*/  BRA `(.L_x_184) ;  /* 0xfffffdd400507947 */ /* 0x000fea000383ffff */
.L_x_25:
[----:B-1----:R-:W-:-:S04]  /*28400*/  IMAD.U32 R10, RZ, RZ, UR12 ;  /* 0x0000000cff0a7e24 */ /* 0x002fc8000f8e00ff */
[----:B------:R1:W2:Y:S03]  /*28410*/  SYNCS.PHASECHK.TRANS64.TRYWAIT P1, [R10+URZ+0xc44a0], R7 ;  /* 0x0c44a0070a0075a7 */ /* 0x0002a6000802017f */
[----:B--2---:R-:W-:Y:S05]  /*28420*/  @!P1 NANOSLEEP.SYNCS 0x989680 ;  /* 0x009896800000995d */ /* 0x004fea0003900000 */
[----:B------:R-:W2:Y:S02]  /*28430*/  @!P1 SYNCS.PHASECHK.TRANS64 P1, [R10+URZ+0xc44a0], R7 ;  /* 0x0c44a0070a0095a7 */ /* 0x000ea4000802007f */
[----:B--2---:R-:W-:Y:S05]  /*28440*/  @!P1 BRA `(.L_x_25) ;  /* 0xfffffffc00ec9947 */ /* 0x004fea000383ffff */
[----:B------:R-:W-:Y:S05]  /*28450*/  BRA `(.L_x_24) ;  /* 0xfffffe2800b47947 */ /* 0x000fea000383ffff */
.L_x_29:
[----:B--2---:R-:W-:-:S04]  /*28460*/  IMAD.U32 R2, RZ, RZ, UR5 ;  /* 0x00000005ff027e24 */ /* 0x004fc8000f8e00ff */
[----:B------:R2:W3:Y:S03]  /*28470*/  SYNCS.PHASECHK.TRANS64.TRYWAIT P1, [R2+URZ+0xc4490], R0 ;  /* 0x0c449000020075a7 */ /* 0x0004e6000802017f */
[----:B---3--:R-:W-:Y:S05]  /*28480*/  @!P1 NANOSLEEP.SYNCS 0x989680 ;  /* 0x009896800000995d */ /* 0x008fea0003900000 */
[----:B------:R-:W3:Y:S02]  /*28490*/  @!P1 SYNCS.PHASECHK.TRANS64 P1, [R2+URZ+0xc4490], R0 ;  /* 0x0c449000020095a7 */ /* 0x000ee4000802007f */
[----:B---3--:R-:W-:Y:S05]  /*284a0*/  @!P1 BRA `(.L_x_29) ;  /* 0xfffffffc00ec9947 */ /* 0x008fea000383ffff */
[----:B------:R-:W-:Y:S05]  /*284b0*/  BRA `(.L_x_185) ;  /* 0xfffffe5c00847947 */ /* 0x000fea000383ffff */
.L_x_32:
[----:B--2---:R-:W-:-:S04]  /*284c0*/  IMAD.U32 R2, RZ, RZ, UR12 ;  /* 0x0000000cff027e24 */ /* 0x004fc8000f8e00ff */
[----:B------:R2:W3:Y:S03]  /*284d0*/  SYNCS.PHASECHK.TRANS64.TRYWAIT P1, [R2+URZ], R0 ;  /* 0x00000000020075a7 */ /* 0x0004e6000802017f */
[----:B---3--:R-:W-:Y:S05]  /*284e0*/  @!P1 NANOSLEEP.SYNCS 0x989680 ;  /* 0x009896800000995d */ /* 0x008fea0003900000 */
[----:B------:R-:W3:Y:S02]  /*284f0*/  @!P1 SYNCS.PHASECHK.TRANS64 P1, [R2+URZ], R0 ;  /* 0x00000000020095a7 */ /* 0x000ee4000802007f */
[----:B---3--:R-:W-:Y:S05]  /*28500*/  @!P1 BRA `(.L_x_32) ;  /* 0xfffffffc00ec9947 */ /* 0x008fea000383ffff */
[----:B------:R-:W-:Y:S05]  /*28510*/  BRA `(.L_x_186) ;  /* 0xfffffe5c00947947 */ /* 0x000fea000383ffff */
.L_x_34:
[----:B-1----:R-:W-:-:S04]  /*28520*/  IMAD.U32 R2, RZ, RZ, UR13 ;  /* 0x0000000dff027e24 */ /* 0x002fc8000f8e00ff */
[----:B------:R1:W3:Y:S03]  /*28530*/  SYNCS.PHASECHK.TRANS64.TRYWAIT P2, [R2+URZ+0xc4490], R0 ;  /* 0x0c449000020075a7 */ /* 0x0002e6000804017f */
[----:B---3--:R-:W-:Y:S05]  /*28540*/  @!P2 NANOSLEEP.SYNCS 0x989680 ;  /* 0x009896800000a95d */ /* 0x008fea0003900000 */
[----:B------:R-:W3:Y:S02]  /*28550*/  @!P2 SYNCS.PHASECHK.TRANS64 P2, [R2+URZ+0xc4490], R0 ;  /* 0x0c4490000200a5a7 */ /* 0x000ee4000804007f */
[----:B---3--:R-:W-:Y:S05]  /*28560*/  @!P2 BRA `(.L_x_34) ;  /* 0xfffffffc00eca947 */ /* 0x008fea000383ffff */
[----:B------:R-:W-:Y:S05]  /*28570*/  BRA `(.L_x_187) ;  /* 0xfffffee800407947 */ /* 0x000fea000383ffff */
.L_x_46:
[----:B-1----:R-:W-:-:S04]  /*28580*/  MOV R3, UR5 ;  /* 0x0000000500037c02 */ /* 0x002fc80008000f00 */
[----:B------:R1:W2:Y:S03]  /*28590*/  SYNCS.PHASECHK.TRANS64.TRYWAIT P0, [R3+URZ+0xc4490], R0 ;  /* 0x0c449000030075a7 */ /* 0x0002a6000800017f */
[----:B--2---:R-:W-:Y:S05]  /*285a0*/  @!P0 NANOSLEEP.SYNCS 0x989680 ;  /* 0x009896800000895d */ /* 0x004fea0003900000 */
[----:B------:R-:W2:Y:S02]  /*285b0*/  @!P0 SYNCS.PHASECHK.TRANS64 P0, [R3+URZ+0xc4490], R0 ;  /* 0x0c449000030085a7 */ /* 0x000ea4000800007f */
[----:B--2---:R-:W-:Y:S05]  /*285c0*/  @!P0 BRA `(.L_x_46) ;  /* 0xfffffffc00ec8947 */ /* 0x004fea000383ffff */
[----:B------:R-:W-:Y:S05]  /*285d0*/  BRA `(.L_x_188) ;  /* 0xffffff2c00dc7947 */ /* 0x000fea000383ffff */
.L_x_48:
[----:B-1----:R-:W-:-:S04]  /*285e0*/  IMAD.U32 R2, RZ, RZ, UR4 ;  /* 0x00000004ff027e24 */ /* 0x002fc8000f8e00ff */
[----:B------:R1:W2:Y:S03]  /*285f0*/  SYNCS.PHASECHK.TRANS64.TRYWAIT P0, [R2+URZ+0xc4490], R0 ;  /* 0x0c449000020075a7 */ /* 0x0002a6000800017f */
[----:B--2---:R-:W-:Y:S05]  /*28600*/  @!P0 NANOSLEEP.SYNCS 0x989680 ;  /* 0x009896800000895d */ /* 0x004fea0003900000 */
[----:B------:R-:W2:Y:S02]  /*28610*/  @!P0 SYNCS.PHASECHK.TRANS64 P0, [R2+URZ+0xc4490], R0 ;  /* 0x0c449000020085a7 */ /* 0x000ea4000800007f */
[----:B--2---:R-:W-:Y:S05]  /*28620*/  @!P0 BRA `(.L_x_48) ;  /* 0xfffffffc00ec8947 */ /* 0x004fea000383ffff */
[----:B------:R-:W-:Y:S05]  /*28630*/  BRA `(.L_x_189) ;  /* 0xffffff2c00f47947 */ /* 0x000fea000383ffff */
.L_x_49:
[----:B-1----:R-:W-:-:S04]  /*28640*/  IMAD.U32 R2, RZ, RZ, UR4 ;  /* 0x00000004ff027e24 */ /* 0x002fc8000f8e00ff */
[----:B------:R1:W2:Y:S03]  /*28650*/  SYNCS.PHASECHK.TRANS64.TRYWAIT P0, [R2+URZ+0xc44a0], R0 ;  /* 0x0c44a000020075a7 */ /* 0x0002a6000800017f */
[----:B--2---:R-:W-:Y:S05]  /*28660*/  @!P0 NANOSLEEP.SYNCS 0x989680 ;  /* 0x009896800000895d */ /* 0x004fea0003900000 */
[----:B------:R-:W2:Y:S02]  /*28670*/  @!P0 SYNCS.PHASECHK.TRANS64 P0, [R2+URZ+0xc44a0], R0 ;  /* 0x0c44a000020085a7 */ /* 0x000ea4000800007f */
[----:B--2---:R-:W-:Y:S05]  /*28680*/  @!P0 BRA `(.L_x_49) ;  /* 0xfffffffc00ec8947 */ /* 0x004fea000383ffff */
[----:B------:R-:W-:Y:S05]  /*28690*/  BRA `(.L_x_190) ;  /* 0xffffff3000007947 */ /* 0x000fea000383ffff */
.L_x_123:
[----:B-1----:R-:W-:-:S04]  /*286a0*/  IMAD.U32 R5, RZ, RZ, UR4 ;  /* 0x00000004ff057e24 */ /* 0x002fc8000f8e00ff */
[----:B------:R1:W2:Y:S03]  /*286b0*/  SYNCS.PHASECHK.TRANS64.TRYWAIT P1, [R5+URZ+0xc4480], R6 ;  /* 0x0c448006050075a7 */ /* 0x0002a6000802017f */
[----:B--2---:R-:W-:Y:S05]  /*286c0*/  @!P1 NANOSLEEP.SYNCS 0x989680 ;  /* 0x009896800000995d */ /* 0x004fea0003900000 */
[----:B------:R-:W2:Y:S02]  /*286d0*/  @!P1 SYNCS.PHASECHK.TRANS64 P1, [R5+URZ+0xc4480], R6 ;  /* 0x0c448006050095a7 */ /* 0x000ea4000802007f */
[----:B--2---:R-:W-:Y:S05]  /*286e0*/  @!P1 BRA `(.L_x_123) ;  /* 0xfffffffc00ec9947 */ /* 0x004fea000383ffff */
[----:B------:R-:W-:Y:S05]  /*286f0*/  BRA `(.L_x_191) ;  /* 0xffffff9800a87947 */ /* 0x000fea000383ffff */
.L_x_136:
[----:B-1----:R1:W4:Y:S02]  /*28700*/  SYNCS.PHASECHK.TRANS64.TRYWAIT P0, [R4+URZ+0xc4460], R3 ;  /* 0x0c446003040075a7 */ /* 0x002324000800017f */
[----:B----4-:R-:W-:Y:S05]  /*28710*/  @!P0 NANOSLEEP.SYNCS 0x989680 ;  /* 0x009896800000895d */ /* 0x010fea0003900000 */
[----:B------:R-:W4:Y:S02]  /*28720*/  @!P0 SYNCS.PHASECHK.TRANS64 P0, [R4+URZ+0xc4460], R3 ;  /* 0x0c446003040085a7 */ /* 0x000f24000800007f */
[----:B----4-:R-:W-:Y:S05]  /*28730*/  @!P0 BRA `(.L_x_136) ;  /* 0xfffffffc00f08947 */ /* 0x010fea000383ffff */
[----:B------:R-:W-:Y:S05]  /*28740*/  BRA `(.L_x_192) ;  /* 0xffffffcc00287947 */ /* 0x000fea000383ffff */
.L_x_141:
[----:B-1----:R1:W2:Y:S02]  /*28750*/  SYNCS.PHASECHK.TRANS64.TRYWAIT P0, [R5+URZ+0xc4420], R2 ;  /* 0x0c442002050075a7 */ /* 0x0022a4000800017f */
[----:B--2---:R-:W-:Y:S05]  /*28760*/  @!P0 NANOSLEEP.SYNCS 0x989680 ;  /* 0x009896800000895d */ /* 0x004fea0003900000 */
[----:B------:R-:W2:Y:S02]  /*28770*/  @!P0 SYNCS.PHASECHK.TRANS64 P0, [R5+URZ+0xc4420], R2 ;  /* 0x0c442002050085a7 */ /* 0x000ea4000800007f */
[----:B--2---:R-:W-:Y:S05]  /*28780*/  @!P0 BRA `(.L_x_141) ;  /* 0xfffffffc00f08947 */ /* 0x004fea000383ffff */
[----:B------:R-:W-:Y:S05]  /*28790*/  BRA `(.L_x_193) ;  /* 0xffffffd000347947 */ /* 0x000fea000383ffff */
.L_x_146:
[----:B-1----:R1:W2:Y:S02]  /*287a0*/  SYNCS.PHASECHK.TRANS64.TRYWAIT P0, [R5+URZ+0xc4460], R6 ;  /* 0x0c446006050075a7 */ /* 0x0022a4000800017f */
[----:B--2---:R-:W-:Y:S05]  /*287b0*/  @!P0 NANOSLEEP.SYNCS 0x989680 ;  /* 0x009896800000895d */ /* 0x004fea0003900000 */
[----:B------:R-:W2:Y:S02]  /*287c0*/  @!P0 SYNCS.PHASECHK.TRANS64 P0, [R5+URZ+0xc4460], R6 ;  /* 0x0c446006050085a7 */ /* 0x000ea4000800007f */
[----:B--2---:R-:W-:Y:S05]  /*287d0*/  @!P0 BRA `(.L_x_146) ;  /* 0xfffffffc00f08947 */ /* 0x004fea000383ffff */
[----:B------:R-:W-:Y:S05]  /*287e0*/  BRA `(.L_x_194) ;  /* 0xffffffd400a07947 */ /* 0x000fea000383ffff */
.L_x_151:
[----:B-1----:R1:W2:Y:S02]  /*287f0*/  SYNCS.PHASECHK.TRANS64.TRYWAIT P0, [R6+URZ+0xc4460], R7 ;  /* 0x0c446007060075a7 */ /* 0x0022a4000800017f */
[----:B--2---:R-:W-:Y:S05]  /*28800*/  @!P0 NANOSLEEP.SYNCS 0x989680 ;  /* 0x009896800000895d */ /* 0x004fea0003900000 */
[----:B------:R-:W2:Y:S02]  /*28810*/  @!P0 SYNCS.PHASECHK.TRANS64 P0, [R6+URZ+0xc4460], R7 ;  /* 0x0c446007060085a7 */ /* 0x000ea4000800007f */
[----:B--2---:R-:W-:Y:S05]  /*28820*/  @!P0 BRA `(.L_x_151) ;  /* 0xfffffffc00f08947 */ /* 0x004fea000383ffff */
[----:B------:R-:W-:Y:S05]  /*28830*/  BRA `(.L_x_195) ;  /* 0xffffffd800cc7947 */ /* 0x000fea000383ffff */
.L_x_156:
[----:B-1----:R1:W2:Y:S02]  /*28840*/  SYNCS.PHASECHK.TRANS64.TRYWAIT P0, [R6+URZ+0xc4420], R9 ;  /* 0x0c442009060075a7 */ /* 0x0022a4000800017f */
[----:B--2---:R-:W-:Y:S05]  /*28850*/  @!P0 NANOSLEEP.SYNCS 0x989680 ;  /* 0x009896800000895d */ /* 0x004fea0003900000 */
[----:B------:R-:W2:Y:S02]  /*28860*/  @!P0 SYNCS.PHASECHK.TRANS64 P0, [R6+URZ+0xc4420], R9 ;  /* 0x0c442009060085a7 */ /* 0x000ea4000800007f */
[----:B--2---:R-:W-:Y:S05]  /*28870*/  @!P0 BRA `(.L_x_156) ;  /* 0xfffffffc00f08947 */ /* 0x004fea000383ffff */
[----:B------:R-:W-:Y:S05]  /*28880*/  BRA `(.L_x_196) ;  /* 0xffffffe0000c7947 */ /* 0x000fea000383ffff */
.L_x_161:
[----:B-1----:R1:W2:Y:S02]  /*28890*/  SYNCS.PHASECHK.TRANS64.TRYWAIT P0, [R6+URZ+0xc4460], R5 ;  /* 0x0c446005060075a7 */ /* 0x0022a4000800017f */
[----:B--2---:R-:W-:Y:S05]  /*288a0*/  @!P0 NANOSLEEP.SYNCS 0x989680 ;  /* 0x009896800000895d */ /* 0x004fea0003900000 */
[----:B------:R-:W2:Y:S02]  /*288b0*/  @!P0 SYNCS.PHASECHK.TRANS64 P0, [R6+URZ+0xc4460], R5 ;  /* 0x0c446005060085a7 */ /* 0x000ea4000800007f */
[----:B--2---:R-:W-:Y:S05]  /*288c0*/  @!P0 BRA `(.L_x_161) ;  /* 0xfffffffc00f08947 */ /* 0x004fea000383ffff */
[----:B------:R-:W-:Y:S05]  /*288d0*/  BRA `(.L_x_197) ;  /* 0xffffffe400b47947 */ /* 0x000fea000383ffff */
.L_x_167:
[----:B-1----:R1:W2:Y:S02]  /*288e0*/  SYNCS.PHASECHK.TRANS64.TRYWAIT P4, [R6+URZ+0xc4420], R5 ;  /* 0x0c442005060075a7 */ /* 0x0022a4000808017f */
[----:B--2---:R-:W-:Y:S05]  /*288f0*/  @!P4 NANOSLEEP.SYNCS 0x989680 ;  /* 0x009896800000c95d */ /* 0x004fea0003900000 */
[----:B------:R-:W2:Y:S02]  /*28900*/  @!P4 SYNCS.PHASECHK.TRANS64 P4, [R6+URZ+0xc4420], R5 ;  /* 0x0c4420050600c5a7 */ /* 0x000ea4000808007f */
[----:B--2---:R-:W-:Y:S05]  /*28910*/  @!P4 BRA `(.L_x_167) ;  /* 0xfffffffc00f0c947 */ /* 0x004fea000383ffff */
[----:B------:R-:W-:Y:S05]  /*28920*/  BRA `(.L_x_198) ;  /* 0xffffffec000c7947 */ /* 0x000fea000383ffff */
.L_x_174:
[----:B-1----:R1:W2:Y:S02]  /*28930*/  SYNCS.PHASECHK.TRANS64.TRYWAIT P4, [R6+URZ+0xc4420], R7 ;  /* 0x0c442007060075a7 */ /* 0x0022a4000808017f */
[----:B--2---:R-:W-:Y:S05]  /*28940*/  @!P4 NANOSLEEP.SYNCS 0x989680 ;  /* 0x009896800000c95d */ /* 0x004fea0003900000 */
[----:B------:R-:W2:Y:S02]  /*28950*/  @!P4 SYNCS.PHASECHK.TRANS64 P4, [R6+URZ+0xc4420], R7 ;  /* 0x0c4420070600c5a7 */ /* 0x000ea4000808007f */
[----:B--2---:R-:W-:Y:S05]  /*28960*/  @!P4 BRA `(.L_x_174) ;  /* 0xfffffffc00f0c947 */ /* 0x004fea000383ffff */
[----:B------:R-:W-:Y:S05]  /*28970*/  BRA `(.L_x_199) ;  /* 0xfffffff000987947 */ /* 0x000fea000383ffff */
.L_x_200:
[----:B------:R-:W-:-:S00]  /*28980*/  BRA `(.L_x_200) ;  /* 0xfffffffc00fc7947 */ /* 0x000fc0000383ffff */
[----:B------:R-:W-:-:S00]  /*28990*/  NOP ;  /* 0x0000000000007918 */ /* 0x000fc00000000000 */
        /* <DEDUP_REMOVED lines=14> */
.L_x_201:


//--------------------- .nv.global.init           --------------------------
	.section	.nv.global.init,"aw",@progbits
.nv.global.init:
	.type		$str$24,@object
	.size		$str$24,($str$25 - $str$24)
$str$24:
        /*0000*/ 	.byte	0x28, 0x61, 0x64, 0x64, 0x72, 0x65, 0x73, 0x73, 0x20, 0x26, 0x20, 0x6d, 0x61, 0x73, 0x6b, 0x29
        /*0010*/ 	.byte	0x20, 0x3d, 0x3d, 0x20, 0x30, 0x00
	.type		$str$25,@object
	.size		$str$25,(__unnamed_1 - $str$25)
$str$25:
        /*0016*/ 	.byte	0x2f, 0x74, 0x6d, 0x70, 0x2f, 0x63, 0x75, 0x74, 0x6c, 0x61, 0x73, 0x73, 0x5f, 0x73, 0x77, 0x65
        /*0026*/ 	.byte	0x65, 0x70, 0x5f, 0x73, 0x72, 0x63, 0x2f, 0x69, 0x6e, 0x63, 0x6c, 0x75, 0x64, 0x65, 0x2f, 0x63
        /*0036*/ 	.byte	0x75, 0x74, 0x65, 0x2f, 0x70, 0x6f, 0x69, 0x6e, 0x74, 0x65, 0x72, 0x5f, 0x66, 0x6c, 0x61, 0x67
        /*0046*/ 	.byte	0x67, 0x65, 0x64, 0x2e, 0x68, 0x70, 0x70, 0x00
	.type		__unnamed_1,@object
	.size		__unnamed_1,(__unnamed_2 - __unnamed_1)
__unnamed_1:
        /* <DEDUP_REMOVED lines=28> */
        /*020e*/ 	.byte	0x3e, 0x3e, 0x3e, 0x3e, 0x3e, 0x5d, 0x00
	.type		__unnamed_2,@object
	.size		__unnamed_2,(.L_1 - __unnamed_2)
__unnamed_2:
        /* <DEDUP_REMOVED lines=29> */
.L_1:


//--------------------- .nv.shared._ZN7cutlass13device_kernelINS_4fmha6kernel28FmhaKernelTmaWarpSpecializedINS1_10collective33FmhaBwdMainloopTmaWarpSpecializedINS_6half_tEfN4cute5tupleIJNS7_1CILi64EEENS9_ILi128EEENS9_ILi512EEEEEENS4_16FusionBwdAdapterINS4_13DefaultFusionEEEJEEENS4_17FmhaBwdEpilogueKVIS6_fNS8_IJSA_SC_SA_EEEEENS2_23TileSchedulerBwdAdapterINS2_23IndividualTileSchedulerEEEJEEEEEvNT_6ParamsE --------------------------
	.section	.nv.shared._ZN7cutlass13device_kernelINS_4fmha6kernel28FmhaKernelTmaWarpSpecializedINS1_10collective33FmhaBwdMainloopTmaWarpSpecializedINS_6half_tEfN4cute5tupleIJNS7_1CILi64EEENS9_ILi128EEENS9_ILi512EEEEEENS4_16FusionBwdAdapterINS4_13DefaultFusionEEEJEEENS4_17FmhaBwdEpilogueKVIS6_fNS8_IJSA_SC_SA_EEEEENS2_23TileSchedulerBwdAdapterINS2_23IndividualTileSchedulerEEEJEEEEEvNT_6ParamsE,"aw",@nobits
	.sectionflags	@""
	.align	16
	.zero		1024


//--------------------- .nv.shared.reserved.0     --------------------------
	.section	.nv.shared.reserved.0,"aw",@nobits
	.weak		__nv_reservedSMEM_offset_0_alias
	.size		__nv_reservedSMEM_offset_0_alias, 0, 0
	.other		__nv_reservedSMEM_offset_0_alias,@"STO_CUDA_RESERVED_SHARED STV_DEFAULT"
__nv_reservedSMEM_offset_0_alias:
	.zero		0


//--------------------- .nv.global                --------------------------
	.section	.nv.global,"aw",@nobits
.nv.global:
	.type		_ZN39_INTERNAL_32ec1fbb_4_k_cu_d78234c4_36964cute1_E,@object
	.size		_ZN39_INTERNAL_32ec1fbb_4_k_cu_d78234c4_36964cute1_E,(_ZN39_INTERNAL_32ec1fbb_4_k_cu_d78234c4_36964cuda3std3__45__cpo6cbeginE - _ZN39_INTERNAL_32ec1fbb_4_k_cu_d78234c4_36964cute1_E)
_ZN39_INTERNAL_32ec1fbb_4_k_cu_d78234c4_36964cute1_E:
	.zero		1
	.type		_ZN39_INTERNAL_32ec1fbb_4_k_cu_d78234c4_36964cuda3std3__45__cpo6cbeginE,@object
	.size		_ZN39_INTERNAL_32ec1fbb_4_k_cu_d78234c4_36964cuda3std3__45__cpo6cbeginE,(_ZN39_INTERNAL_32ec1fbb_4_k_cu_d78234c4_36964cuda3std3__48in_placeE - _ZN39_INTERNAL_32ec1fbb_4_k_cu_d78234c4_36964cuda3std3__45__cpo6cbeginE)
_ZN39_INTERNAL_32ec1fbb_4_k_cu_d78234c4_36964cuda3std3__45__cpo6cbeginE:
	.zero		1
	.type		_ZN39_INTERNAL_32ec1fbb_4_k_cu_d78234c4_36964cuda3std3__48in_placeE,@object
	.size		_ZN39_INTERNAL_32ec1fbb_4_k_cu_d78234c4_36964cuda3std3__48in_placeE,(_ZN39_INTERNAL_32ec1fbb_4_k_cu_d78234c4_36964cuda3std6ranges3__45__cpo9iter_moveE - _ZN39_INTERNAL_32ec1fbb_4_k_cu_d78234c4_36964cuda3std3__48in_placeE)
_ZN39_INTERNAL_32ec1fbb_4_k_cu_d78234c4_36964cuda3std3__48in_placeE:
	.zero		1
	.type		_ZN39_INTERNAL_32ec1fbb_4_k_cu_d78234c4_36964cuda3std6ranges3__45__cpo9iter_moveE,@object
	.size		_ZN39_INTERNAL_32ec1fbb_4_k_cu_d78234c4_36964cuda3std6ranges3__45__cpo9iter_moveE,(_ZN39_INTERNAL_32ec1fbb_4_k_cu_d78234c4_36964cuda3std3__45__cpo5beginE - _ZN39_INTERNAL_32ec1fbb_4_k_cu_d78234c4_36964cuda3std6ranges3__45__cpo9iter_moveE)
_ZN39_INTERNAL_32ec1fbb_4_k_cu_d78234c4_36964cuda3std6ranges3__45__cpo9iter_moveE:
	.zero		1
	.type		_ZN39_INTERNAL_32ec1fbb_4_k_cu_d78234c4_36964cuda3std3__45__cpo5beginE,@object
	.size		_ZN39_INTERNAL_32ec1fbb_4_k_cu_d78234c4_36964cuda3std3__45__cpo5beginE,(_ZN39_INTERNAL_32ec1fbb_4_k_cu_d78234c4_36964cuda3std3__441_GLOBAL__N__32ec1fbb_4_k_cu_d78234c4_36966ignoreE - _ZN39_INTERNAL_32ec1fbb_4_k_cu_d78234c4_36964cuda3std3__45__cpo5beginE)
_ZN39_INTERNAL_32ec1fbb_4_k_cu_d78234c4_36964cuda3std3__45__cpo5beginE:
	.zero		1
	.type		_ZN39_INTERNAL_32ec1fbb_4_k_cu_d78234c4_36964cuda3std3__441_GLOBAL__N__32ec1fbb_4_k_cu_d78234c4_36966ignoreE,@object
	.size		_ZN39_INTERNAL_32ec1fbb_4_k_cu_d78234c4_36964cuda3std3__441_GLOBAL__N__32ec1fbb_4_k_cu_d78234c4_36966ignoreE,(_ZN39_INTERNAL_32ec1fbb_4_k_cu_d78234c4_36964cute7productE - _ZN39_INTERNAL_32ec1fbb_4_k_cu_d78234c4_36964cuda3std3__441_GLOBAL__N__32ec1fbb_4_k_cu_d78234c4_36966ignoreE)
_ZN39_INTERNAL_32ec1fbb_4_k_cu_d78234c4_36964cuda3std3__441_GLOBAL__N__32ec1fbb_4_k_cu_d78234c4_36966ignoreE:
	.zero		1
	.type		_ZN39_INTERNAL_32ec1fbb_4_k_cu_d78234c4_36964cute7productE,@object
	.size		_ZN39_INTERNAL_32ec1fbb_4_k_cu_d78234c4_36964cute7productE,(_ZN39_INTERNAL_32ec1fbb_4_k_cu_d78234c4_36964cuda3std3__45__cpo3endE - _ZN39_INTERNAL_32ec1fbb_4_k_cu_d78234c4_36964cute7productE)
_ZN39_INTERNAL_32ec1fbb_4_k_cu_d78234c4_36964cute7productE:
	.zero		1
	.type		_ZN39_INTERNAL_32ec1fbb_4_k_cu_d78234c4_36964cuda3std3__45__cpo3endE,@object
	.size		_ZN39_INTERNAL_32ec1fbb_4_k_cu_d78234c4_36964cuda3std3__45__cpo3endE,(_ZN39_INTERNAL_32ec1fbb_4_k_cu_d78234c4_36964cuda3std3__419piecewise_constructE - _ZN39_INTERNAL_32ec1fbb_4_k_cu_d78234c4_36964cuda3std3__45__cpo3endE)
_ZN39_INTERNAL_32ec1fbb_4_k_cu_d78234c4_36964cuda3std3__45__cpo3endE:
	.zero		1
	.type		_ZN39_INTERNAL_32ec1fbb_4_k_cu_d78234c4_36964cuda3std3__419piecewise_constructE,@object
	.size		_ZN39_INTERNAL_32ec1fbb_4_k_cu_d78234c4_36964cuda3std3__419piecewise_constructE,(_ZN39_INTERNAL_32ec1fbb_4_k_cu_d78234c4_36964cuda3std3__45__cpo4cendE - _ZN39_INTERNAL_32ec1fbb_4_k_cu_d78234c4_36964cuda3std3__419piecewise_constructE)
_ZN39_INTERNAL_32ec1fbb_4_k_cu_d78234c4_36964cuda3std3__419piecewise_constructE:
	.zero		1
	.type		_ZN39_INTERNAL_32ec1fbb_4_k_cu_d78234c4_36964cuda3std3__45__cpo4cendE,@object
	.size		_ZN39_INTERNAL_32ec1fbb_4_k_cu_d78234c4_36964cuda3std3__45__cpo4cendE,(_ZN39_INTERNAL_32ec1fbb_4_k_cu_d78234c4_36964cuda3std6ranges3__45__cpo4swapE - _ZN39_INTERNAL_32ec1fbb_4_k_cu_d78234c4_36964cuda3std3__45__cpo4cendE)
_ZN39_INTERNAL_32ec1fbb_4_k_cu_d78234c4_36964cuda3std3__45__cpo4cendE:
	.zero		1
	.type		_ZN39_INTERNAL_32ec1fbb_4_k_cu_d78234c4_36964cuda3std6ranges3__45__cpo4swapE,@object
	.size		_ZN39_INTERNAL_32ec1fbb_4_k_cu_d78234c4_36964cuda3std6ranges3__45__cpo4swapE,(.L_9 - _ZN39_INTERNAL_32ec1fbb_4_k_cu_d78234c4_36964cuda3std6ranges3__45__cpo4swapE)
_ZN39_INTERNAL_32ec1fbb_4_k_cu_d78234c4_36964cuda3std6ranges3__45__cpo4swapE:
	.zero		1
.L_9:


//--------------------- .nv.constant0._ZN7cutlass13device_kernelINS_4fmha6kernel28FmhaKernelTmaWarpSpecializedINS1_10collective33FmhaBwdMainloopTmaWarpSpecializedINS_6half_tEfN4cute5tupleIJNS7_1CILi64EEENS9_ILi128EEENS9_ILi512EEEEEENS4_16FusionBwdAdapterINS4_13DefaultFusionEEEJEEENS4_17FmhaBwdEpilogueKVIS6_fNS8_IJSA_SC_SA_EEEEENS2_23TileSchedulerBwdAdapterINS2_23IndividualTileSchedulerEEEJEEEEEvNT_6ParamsE --------------------------
	.section	.nv.constant0._ZN7cutlass13device_kernelINS_4fmha6kernel28FmhaKernelTmaWarpSpecializedINS1_10collective33FmhaBwdMainloopTmaWarpSpecializedINS_6half_tEfN4cute5tupleIJNS7_1CILi64EEENS9_ILi128EEENS9_ILi512EEEEEENS4_16FusionBwdAdapterINS4_13DefaultFusionEEEJEEENS4_17FmhaBwdEpilogueKVIS6_fNS8_IJSA_SC_SA_EEEEENS2_23TileSchedulerBwdAdapterINS2_23IndividualTileSchedulerEEEJEEEEEvNT_6ParamsE,"a",@progbits
	.sectionflags	@""
	.align	4
.nv.constant0._ZN7cutlass13device_kernelINS_4fmha6kernel28FmhaKernelTmaWarpSpecializedINS1_10collective33FmhaBwdMainloopTmaWarpSpecializedINS_6half_tEfN4cute5tupleIJNS7_1CILi64EEENS9_ILi128EEENS9_ILi512EEEEEENS4_16FusionBwdAdapterINS4_13DefaultFusionEEEJEEENS4_17FmhaBwdEpilogueKVIS6_fNS8_IJSA_SC_SA_EEEEENS2_23TileSchedulerBwdAdapterINS2_23IndividualTileSchedulerEEEJEEEEEvNT_6ParamsE:
	.zero		4352


//--------------------- SYMBOLS --------------------------

	.type		.nv.reservedSmem.offset0,@object
	.size		.nv.reservedSmem.offset0,0x4
	.type		__assertfail,@function
